def matmul_kernel(
    a_ptr,
    b_ptr,
    c_ptr,
    M,
    N,
    K,
    stride_am,
    stride_ak,
    stride_bk,
    stride_bn,
    stride_cm,
    stride_cn,
    BLOCK_M: tl.constexpr,
    BLOCK_N: tl.constexpr,
    BLOCK_K: tl.constexpr,
    GROUP_M: tl.constexpr,
):
    pid = tl.program_id(axis=0)
    num_pid_m = tl.cdiv(M, BLOCK_M)
    num_pid_n = tl.cdiv(N, BLOCK_N)
    num_pid_in_group = GROUP_M * num_pid_n
    group_id = pid // num_pid_in_group
    first_pid_m = group_id * GROUP_M
    group_size_m = min(num_pid_m - first_pid_m, GROUP_M)
    pid_m = first_pid_m + ((pid % num_pid_in_group) % group_size_m)
    pid_n = (pid % num_pid_in_group) // group_size_m

    offs_am = (pid_m * BLOCK_M + tl.arange(0, BLOCK_M)) % M
    offs_bn = (pid_n * BLOCK_N + tl.arange(0, BLOCK_N)) % N
    offs_k = tl.arange(0, BLOCK_K)
    a_ptrs = a_ptr + offs_am[:, None] * stride_am + offs_k[None, :] * stride_ak
    b_ptrs = b_ptr + offs_k[:, None] * stride_bk + offs_bn[None, :] * stride_bn

    acc = tl.zeros((BLOCK_M, BLOCK_N), dtype=tl.float32)
    for kk in range(0, tl.cdiv(K, BLOCK_K)):
        a = tl.load(a_ptrs, mask=offs_k[None, :] < K - kk * BLOCK_K, other=0.0)
        b = tl.load(b_ptrs, mask=offs_k[:, None] < K - kk * BLOCK_K, other=0.0)
        acc = tl.dot(a, b, acc)
        a_ptrs += BLOCK_K * stride_ak
        b_ptrs += BLOCK_K * stride_bk

    c = acc.to(c_ptr.dtype.element_ty)
    offs_cm = pid_m * BLOCK_M + tl.arange(0, BLOCK_M)
    offs_cn = pid_n * BLOCK_N + tl.arange(0, BLOCK_N)
    c_ptrs = c_ptr + offs_cm[:, None] * stride_cm + offs_cn[None, :] * stride_cn
    mask = (offs_cm[:, None] < M) & (offs_cn[None, :] < N)
    tl.store(c_ptrs, c, mask=mask)

# config = {"BLOCK_K": 32, "BLOCK_M": 64, "BLOCK_N": 512, "GROUP_M": 8, "arch": "sm_100", "dtype": "fp32", "num_ctas": 1, "num_stages": 3, "num_warps": 2}
# arch = sm_100


// ===== COMPILED SASS (sm_100a) =====

	.target	sm_100a

	.elftype	@"ET_EXEC"


//--------------------- .note.nv.tkinfo           --------------------------
	.section	.note.nv.tkinfo,"",@"SHT_NOTE"
	.sectionflags	@"SHF_NOTE_NV_TKINFO"
	.tkinfo
        /*0018*/ 	.word	0x00000081
        /*0030*/ 	.string	""
        /*0030*/ 	.string	"ptxas-blackwell"
        /*0030*/ 	.string	"Cuda compilation tools, release 12.9, V12.9.86"
        /*0030*/ 	.string	"Build cuda_12.9.r12.9/compiler.36037853_0"
        /*0030*/ 	.string	"-v  -suppress-debug-info  -lineinfo  -arch sm_100a "



//--------------------- .note.nv.cuver            --------------------------
	.section	.note.nv.cuver,"",@"SHT_NOTE"
	.sectionflags	@"SHF_NOTE_NV_CUVER"
        /*0018*/ 	.short	0x0001
        /*001a*/ 	.short	0x0064
        /*001c*/ 	.short	0x0001
        /*001e*/ 	.short	0x0000
        /*0020*/ 	.short	0x0001
        /*0022*/ 	.short	0x0000


//--------------------- .nv.info                  --------------------------
	.section	.nv.info,"",@"SHT_CUDA_INFO"
	.align	4


	//----- nvinfo : EIATTR_REGCOUNT
	.align		4
        /*0000*/ 	.byte	0x04, 0x2f
        /*0002*/ 	.short	(.L_1 - .L_0)
	.align		4
.L_0:
        /*0004*/ 	.word	index@(matmul_kernel)
        /*0008*/ 	.word	0x000000ff


	//----- nvinfo : EIATTR_FRAME_SIZE
	.align		4
.L_1:
        /*000c*/ 	.byte	0x04, 0x11
        /*000e*/ 	.short	(.L_3 - .L_2)
	.align		4
.L_2:
        /*0010*/ 	.word	index@(matmul_kernel)
        /*0014*/ 	.word	0x00001ca0


	//----- nvinfo : EIATTR_MIN_STACK_SIZE
	.align		4
.L_3:
        /*0018*/ 	.byte	0x04, 0x12
        /*001a*/ 	.short	(.L_5 - .L_4)
	.align		4
.L_4:
        /*001c*/ 	.word	index@(matmul_kernel)
        /*0020*/ 	.word	0x00001ca0
.L_5:


//--------------------- .nv.info.matmul_kernel    --------------------------
	.section	.nv.info.matmul_kernel,"",@"SHT_CUDA_INFO"
	.sectionflags	@""
	.align	4


	//----- nvinfo : EIATTR_CUDA_API_VERSION
	.align		4
        /*0000*/ 	.byte	0x04, 0x37
        /*0002*/ 	.short	(.L_7 - .L_6)
.L_6:
        /*0004*/ 	.word	0x00000081


	//----- nvinfo : EIATTR_KPARAM_INFO
	.align		4
.L_7:
        /*0008*/ 	.byte	0x04, 0x17
        /*000a*/ 	.short	(.L_9 - .L_8)
.L_8:
        /*000c*/ 	.word	0x00000000
        /*0010*/ 	.short	0x000d
        /*0012*/ 	.short	0x0048
        /*0014*/ 	.byte	0x00, 0xf4, 0x21, 0x00


	//----- nvinfo : EIATTR_KPARAM_INFO
	.align		4
.L_9:
        /*0018*/ 	.byte	0x04, 0x17
        /*001a*/ 	.short	(.L_11 - .L_10)
.L_10:
        /*001c*/ 	.word	0x00000000
        /*0020*/ 	.short	0x000c
        /*0022*/ 	.short	0x0040
        /*0024*/ 	.byte	0x00, 0xf4, 0x21, 0x00


	//----- nvinfo : EIATTR_KPARAM_INFO
	.align		4
.L_11:
        /*0028*/ 	.byte	0x04, 0x17
        /*002a*/ 	.short	(.L_13 - .L_12)
.L_12:
        /*002c*/ 	.word	0x00000000
        /*0030*/ 	.short	0x000b
        /*0032*/ 	.short	0x0038
        /*0034*/ 	.byte	0x00, 0xf0, 0x11, 0x00


	//----- nvinfo : EIATTR_KPARAM_INFO
	.align		4
.L_13:
        /*0038*/ 	.byte	0x04, 0x17
        /*003a*/ 	.short	(.L_15 - .L_14)
.L_14:
        /*003c*/ 	.word	0x00000000
        /*0040*/ 	.short	0x000a
        /*0042*/ 	.short	0x0034
        /*0044*/ 	.byte	0x00, 0xf0, 0x11, 0x00


	//----- nvinfo : EIATTR_KPARAM_INFO
	.align		4
.L_15:
        /*0048*/ 	.byte	0x04, 0x17
        /*004a*/ 	.short	(.L_17 - .L_16)
.L_16:
        /*004c*/ 	.word	0x00000000
        /*0050*/ 	.short	0x0009
        /*0052*/ 	.short	0x0030
        /*0054*/ 	.byte	0x00, 0xf0, 0x11, 0x00


	//----- nvinfo : EIATTR_KPARAM_INFO
	.align		4
.L_17:
        /*0058*/ 	.byte	0x04, 0x17
        /*005a*/ 	.short	(.L_19 - .L_18)
.L_18:
        /*005c*/ 	.word	0x00000000
        /*0060*/ 	.short	0x0008
        /*0062*/ 	.short	0x002c
        /*0064*/ 	.byte	0x00, 0xf0, 0x11, 0x00


	//----- nvinfo : EIATTR_KPARAM_INFO
	.align		4
.L_19:
        /*0068*/ 	.byte	0x04, 0x17
        /*006a*/ 	.short	(.L_21 - .L_20)
.L_20:
        /*006c*/ 	.word	0x00000000
        /*0070*/ 	.short	0x0007
        /*0072*/ 	.short	0x0028
        /*0074*/ 	.byte	0x00, 0xf0, 0x11, 0x00


	//----- nvinfo : EIATTR_KPARAM_INFO
	.align		4
.L_21:
        /*0078*/ 	.byte	0x04, 0x17
        /*007a*/ 	.short	(.L_23 - .L_22)
.L_22:
        /*007c*/ 	.word	0x00000000
        /*0080*/ 	.short	0x0006
        /*0082*/ 	.short	0x0024
        /*0084*/ 	.byte	0x00, 0xf0, 0x11, 0x00


	//----- nvinfo : EIATTR_KPARAM_INFO
	.align		4
.L_23:
        /*0088*/ 	.byte	0x04, 0x17
        /*008a*/ 	.short	(.L_25 - .L_24)
.L_24:
        /*008c*/ 	.word	0x00000000
        /*0090*/ 	.short	0x0005
        /*0092*/ 	.short	0x0020
        /*0094*/ 	.byte	0x00, 0xf0, 0x11, 0x00


	//----- nvinfo : EIATTR_KPARAM_INFO
	.align		4
.L_25:
        /*0098*/ 	.byte	0x04, 0x17
        /*009a*/ 	.short	(.L_27 - .L_26)
.L_26:
        /*009c*/ 	.word	0x00000000
        /*00a0*/ 	.short	0x0004
        /*00a2*/ 	.short	0x001c
        /*00a4*/ 	.byte	0x00, 0xf0, 0x11, 0x00


	//----- nvinfo : EIATTR_KPARAM_INFO
	.align		4
.L_27:
        /*00a8*/ 	.byte	0x04, 0x17
        /*00aa*/ 	.short	(.L_29 - .L_28)
.L_28:
        /*00ac*/ 	.word	0x00000000
        /*00b0*/ 	.short	0x0003
        /*00b2*/ 	.short	0x0018
        /*00b4*/ 	.byte	0x00, 0xf0, 0x11, 0x00


	//----- nvinfo : EIATTR_KPARAM_INFO
	.align		4
.L_29:
        /*00b8*/ 	.byte	0x04, 0x17
        /*00ba*/ 	.short	(.L_31 - .L_30)
.L_30:
        /*00bc*/ 	.word	0x00000000
        /*00c0*/ 	.short	0x0002
        /*00c2*/ 	.short	0x0010
        /*00c4*/ 	.byte	0x00, 0xf4, 0x21, 0x00


	//----- nvinfo : EIATTR_KPARAM_INFO
	.align		4
.L_31:
        /*00c8*/ 	.byte	0x04, 0x17
        /*00ca*/ 	.short	(.L_33 - .L_32)
.L_32:
        /*00cc*/ 	.word	0x00000000
        /*00d0*/ 	.short	0x0001
        /*00d2*/ 	.short	0x0008
        /*00d4*/ 	.byte	0x00, 0xf4, 0x21, 0x00


	//----- nvinfo : EIATTR_KPARAM_INFO
	.align		4
.L_33:
        /*00d8*/ 	.byte	0x04, 0x17
        /*00da*/ 	.short	(.L_35 - .L_34)
.L_34:
        /*00dc*/ 	.word	0x00000000
        /*00e0*/ 	.short	0x0000
        /*00e2*/ 	.short	0x0000
        /*00e4*/ 	.byte	0x00, 0xf4, 0x21, 0x00


	//----- nvinfo : EIATTR_SPARSE_MMA_MASK
	.align		4
.L_35:
        /*00e8*/ 	.byte	0x03, 0x50
        /*00ea*/ 	.short	0x0000


	//----- nvinfo : EIATTR_MAXREG_COUNT
	.align		4
        /*00ec*/ 	.byte	0x03, 0x1b
        /*00ee*/ 	.short	0x00ff


	//----- nvinfo : EIATTR_NUM_BARRIERS
	.align		4
        /*00f0*/ 	.byte	0x02, 0x4c
        /*00f2*/ 	.byte	0x01
	.zero		1


	//----- nvinfo : EIATTR_ANNOTATIONS
	.align		4
        /*00f4*/ 	.byte	0x04, 0x55
        /*00f6*/ 	.short	(.L_37 - .L_36)


	//   ....[0]....
.L_36:
        /*00f8*/ 	.word	0x00000001
        /*00fc*/ 	.byte	0xc0, 0x00, 0x00, 0x00, 0x01, 0x00, 0x00, 0x00, 0xb0, 0x07, 0x00, 0x00, 0x01, 0x00, 0x00, 0x00
        /* <DEDUP_REMOVED lines=53> */
        /*045c*/ 	.byte	0xc0, 0xc5, 0x00, 0x00


	//----- nvinfo : EIATTR_VRC_CTA_INIT_COUNT
	.align		4
.L_37:
        /*0460*/ 	.byte	0x02, 0x4a
	.zero		1
	.zero		1


	//----- nvinfo : EIATTR_EXIT_INSTR_OFFSETS
	.align		4
        /*0464*/ 	.byte	0x04, 0x1c
        /*0466*/ 	.short	(.L_39 - .L_38)


	//   ....[0]....
.L_38:
        /*0468*/ 	.word	0x000633c0


	//   ....[1]....
        /*046c*/ 	.word	0x000633f0


	//----- nvinfo : EIATTR_REQNTID
	.align		4
.L_39:
        /*0470*/ 	.byte	0x04, 0x10
        /*0472*/ 	.short	(.L_41 - .L_40)
.L_40:
        /*0474*/ 	.word	0x00000040
        /*0478*/ 	.word	0x00000001
        /*047c*/ 	.word	0x00000001


	//----- nvinfo : EIATTR_CBANK_PARAM_SIZE
	.align		4
.L_41:
        /*0480*/ 	.byte	0x03, 0x19
        /*0482*/ 	.short	0x0050


	//----- nvinfo : EIATTR_PARAM_CBANK
	.align		4
        /*0484*/ 	.byte	0x04, 0x0a
        /*0486*/ 	.short	(.L_43 - .L_42)
	.align		4
.L_42:
        /*0488*/ 	.word	index@(.nv.constant0.matmul_kernel)
        /*048c*/ 	.short	0x0380
        /*048e*/ 	.short	0x0050


	//----- nvinfo : EIATTR_SW_WAR
	.align		4
.L_43:
        /*0490*/ 	.byte	0x04, 0x36
        /*0492*/ 	.short	(.L_45 - .L_44)
.L_44:
        /*0494*/ 	.word	0x00000008
.L_45:


//--------------------- .nv.compat                --------------------------
	.section	.nv.compat,"",@"SHT_CUDA_COMPAT_INFO"
	.align	4
        /*0000*/ 	.byte	0x02, 0x02, 0x01, 0x00, 0x02, 0x05, 0x05, 0x00, 0x02, 0x03, 0x00, 0x00, 0x02, 0x06, 0x01, 0x00


//--------------------- .nv.callgraph             --------------------------
	.section	.nv.callgraph,"",@"SHT_CUDA_CALLGRAPH"
	.align	4
	.sectionentsize	8
	.align		4
        /*0000*/ 	.word	0x00000000
	.align		4
        /*0004*/ 	.word	0xffffffff
	.align		4
        /*0008*/ 	.word	0x00000000
	.align		4
        /*000c*/ 	.word	0xfffffffe
	.align		4
        /*0010*/ 	.word	0x00000000
	.align		4
        /*0014*/ 	.word	0xfffffffd
	.align		4
        /*0018*/ 	.word	0x00000000
	.align		4
        /*001c*/ 	.word	0xfffffffc


//--------------------- .text.matmul_kernel       --------------------------
	.section	.text.matmul_kernel,"ax",@progbits
	.align	128
        .global         matmul_kernel
        .type           matmul_kernel,@function
        .size           matmul_kernel,(.L_x_4 - matmul_kernel)
        .other          matmul_kernel,@"STO_CUDA_ENTRY STV_DEFAULT"
matmul_kernel:
.text.matmul_kernel:
[----:B------:R-:W1:Y:S08]  /*0000*/  LDC R1, c[0x0][0x37c] ;  /* 0x0000df00ff017b82 */ /* 0x000e700000000800 */
[----:B------:R-:W2:Y:S01]  /*0010*/  LDC.64 R2, c[0x0][0x398] ;  /* 0x0000e600ff027b82 */ /* 0x000ea20000000a00 */
[----:B-1----:R-:W-:Y:S01]  /*0020*/  VIADD R1, R1, 0xffffe360 ;  /* 0xffffe36001017836 */ /* 0x002fe20000000000 */
[----:B------:R-:W1:Y:S01]  /*0030*/  S2R R5, SR_CTAID.X ;  /* 0x0000000000057919 */ /* 0x000e620000002500 */
[----:B------:R-:W3:Y:S01]  /*0040*/  LDCU UR8, c[0x0][0x3a0] ;  /* 0x00007400ff0877ac */ /* 0x000ee20008000800 */
[----:B------:R-:W4:Y:S01]  /*0050*/  S2R R15, SR_TID.X ;  /* 0x00000000000f7919 */ /* 0x000f220000002100 */
[----:B------:R-:W1:Y:S01]  /*0060*/  LDCU UR5, c[0x0][0x3a0] ;  /* 0x00007400ff0577ac */ /* 0x000e620008000800 */
[----:B------:R-:W1:Y:S01]  /*0070*/  LDCU UR9, c[0x0][0x3a4] ;  /* 0x00007480ff0977ac */ /* 0x000e620008000800 */
[----:B------:R-:W1:Y:S01]  /*0080*/  LDCU UR10, c[0x0][0x3b0] ;  /* 0x00007600ff0a77ac */ /* 0x000e620008000800 */
[----:B------:R-:W1:Y:S01]  /*0090*/  LDCU UR11, c[0x0][0x3b0] ;  /* 0x00007600ff0b77ac */ /* 0x000e620008000800 */
[----:B---3--:R-:W-:Y:S01]  /*00a0*/  UIADD3 UR8, UPT, UPT, UR8, 0x1f, URZ ;  /* 0x0000001f08087890 */ /* 0x008fe2000fffe0ff */
[----:B--2---:R-:W-:Y:S01]  /*00b0*/  IMAD.MOV.U32 R14, RZ, RZ, R3 ;  /* 0x000000ffff0e7224 */ /* 0x004fe200078e0003 */
[----:B------:R2:W-:Y:S01]  /*00c0*/  STL.64 [R1+0x15c0], R2 ;  /* 0x0015c00201007387 */ /* 0x0005e20000100a00 */
[----:B------:R-:W-:Y:S01]  /*00d0*/  IMAD.MOV.U32 R11, RZ, RZ, R2 ;  /* 0x000000ffff0b7224 */ /* 0x000fe200078e0002 */
[----:B------:R-:W-:Y:S01]  /*00e0*/  UISETP.GT.AND UP0, UPT, UR8, 0x1f, UPT ;  /* 0x0000001f0800788c */ /* 0x000fe2000bf04270 */
[----:B------:R-:W-:Y:S01]  /*00f0*/  VIADD R0, R14, 0x1ff ;  /* 0x000001ff0e007836 */ /* 0x000fe20000000000 */
[----:B------:R-:W3:Y:S02]  /*0100*/  LDCU UR12, c[0x0][0x3b0] ;  /* 0x00007600ff0c77ac */ /* 0x000ee40008000800 */
[----:B------:R-:W-:Y:S01]  /*0110*/  USEL UR4, URZ, 0x4, !UP0 ;  /* 0x00000004ff047887 */ /* 0x000fe2000c000000 */
[----:B-1----:R-:W-:Y:S01]  /*0120*/  IABS R8, R5 ;  /* 0x0000000500087213 */ /* 0x002fe20000000000 */
[----:B------:R-:W1:Y:S01]  /*0130*/  LDCU UR13, c[0x0][0x3b0] ;  /* 0x00007600ff0d77ac */ /* 0x000e620008000800 */
[----:B--2---:R-:W-:Y:S01]  /*0140*/  SHF.R.S32.HI R3, RZ, 0x1f, R0 ;  /* 0x0000001fff037819 */ /* 0x004fe20000011400 */
[----:B------:R-:W2:Y:S03]  /*0150*/  LDCU UR14, c[0x0][0x3b0] ;  /* 0x00007600ff0e77ac */ /* 0x000ea60008000800 */
[----:B------:R-:W-:Y:S01]  /*0160*/  LEA.HI R3, R3, R0, RZ, 0x9 ;  /* 0x0000000003037211 */ /* 0x000fe200078f48ff */
[----:B------:R-:W1:Y:S03]  /*0170*/  LDCU UR15, c[0x0][0x3b0] ;  /* 0x00007600ff0f77ac */ /* 0x000e660008000800 */
[----:B------:R-:W-:Y:S01]  /*0180*/  SHF.R.S32.HI R3, RZ, 0x9, R3 ;  /* 0x00000009ff037819 */ /* 0x000fe20000011403 */
[----:B------:R-:W1:Y:S04]  /*0190*/  LDCU UR16, c[0x0][0x3b0] ;  /* 0x00007600ff1077ac */ /* 0x000e680008000800 */
[----:B------:R-:W-:Y:S01]  /*01a0*/  IMAD.SHL.U32 R4, R3, 0x8, RZ ;  /* 0x0000000803047824 */ /* 0x000fe200078e00ff */
[----:B------:R-:W1:Y:S04]  /*01b0*/  LDCU UR17, c[0x0][0x3b0] ;  /* 0x00007600ff1177ac */ /* 0x000e680008000800 */
[-C--:B------:R-:W-:Y:S01]  /*01c0*/  IABS R7, R4.reuse ;  /* 0x0000000400077213 */ /* 0x080fe20000000000 */
[----:B------:R-:W1:Y:S01]  /*01d0*/  LDCU UR18, c[0x0][0x3b0] ;  /* 0x00007600ff1277ac */ /* 0x000e620008000800 */
[----:B------:R-:W-:-:S02]  /*01e0*/  IABS R10, R4 ;  /* 0x00000004000a7213 */ /* 0x000fc40000000000 */
[----:B------:R-:W1:Y:S01]  /*01f0*/  I2F.RP R0, R7 ;  /* 0x0000000700007306 */ /* 0x000e620000209400 */
[----:B------:R-:W2:Y:S01]  /*0200*/  LDCU UR19, c[0x0][0x3b0] ;  /* 0x00007600ff1377ac */ /* 0x000ea20008000800 */
[----:B------:R-:W2:Y:S01]  /*0210*/  LDCU UR20, c[0x0][0x3b0] ;  /* 0x00007600ff1477ac */ /* 0x000ea20008000800 */
[----:B------:R-:W2:Y:S01]  /*0220*/  LDCU UR21, c[0x0][0x3b0] ;  /* 0x00007600ff1577ac */ /* 0x000ea20008000800 */
[----:B------:R-:W2:Y:S04]  /*0230*/  LDCU UR22, c[0x0][0x3b0] ;  /* 0x00007600ff1677ac */ /* 0x000ea80008000800 */
[----:B-1----:R-:W1:Y:S01]  /*0240*/  MUFU.RCP R0, R0 ;  /* 0x0000000000007308 */ /* 0x002e620000001000 */
[----:B------:R-:W2:Y:S01]  /*0250*/  LDCU UR23, c[0x0][0x3b0] ;  /* 0x00007600ff1777ac */ /* 0x000ea20008000800 */
[----:B------:R-:W2:Y:S01]  /*0260*/  LDCU UR24, c[0x0][0x3b0] ;  /* 0x00007600ff1877ac */ /* 0x000ea20008000800 */
[----:B------:R-:W2:Y:S01]  /*0270*/  LDCU UR25, c[0x0][0x3b0] ;  /* 0x00007600ff1977ac */ /* 0x000ea20008000800 */
[----:B------:R-:W2:Y:S01]  /*0280*/  LDCU UR27, c[0x0][0x3b0] ;  /* 0x00007600ff1b77ac */ /* 0x000ea20008000800 */
[----:B-1----:R-:W-:Y:S01]  /*0290*/  VIADD R2, R0, 0xffffffe ;  /* 0x0ffffffe00027836 */ /* 0x002fe20000000000 */
[----:B------:R-:W1:Y:S01]  /*02a0*/  LDCU UR28, c[0x0][0x3b0] ;  /* 0x00007600ff1c77ac */ /* 0x000e620008000800 */
[----:B------:R-:W-:-:S02]  /*02b0*/  IMAD.MOV R0, RZ, RZ, -R10 ;  /* 0x000000ffff007224 */ /* 0x000fc400078e0a0a */
[----:B------:R2:W1:Y:S01]  /*02c0*/  F2I.FTZ.U32.TRUNC.NTZ R3, R2 ;  /* 0x0000000200037305 */ /* 0x000462000021f000 */
[----:B------:R-:W3:Y:S01]  /*02d0*/  LDCU UR29, c[0x0][0x3b0] ;  /* 0x00007600ff1d77ac */ /* 0x000ee20008000800 */
[----:B------:R-:W3:Y:S01]  /*02e0*/  LDCU UR26, c[0x0][0x3b0] ;  /* 0x00007600ff1a77ac */ /* 0x000ee20008000800 */
[----:B--2---:R-:W-:Y:S02]  /*02f0*/  IMAD.MOV.U32 R2, RZ, RZ, RZ ;  /* 0x000000ffff027224 */ /* 0x004fe400078e00ff */
[----:B-1----:R-:W-:-:S04]  /*0300*/  IMAD.MOV R6, RZ, RZ, -R3 ;  /* 0x000000ffff067224 */ /* 0x002fc800078e0a03 */
[----:B------:R-:W-:Y:S02]  /*0310*/  IMAD R9, R6, R7, RZ ;  /* 0x0000000706097224 */ /* 0x000fe400078e02ff */
[----:B------:R-:W-:Y:S02]  /*0320*/  IMAD.MOV.U32 R6, RZ, RZ, R8 ;  /* 0x000000ffff067224 */ /* 0x000fe400078e0008 */
[----:B------:R-:W-:-:S06]  /*0330*/  IMAD.HI.U32 R3, R3, R9, R2 ;  /* 0x0000000903037227 */ /* 0x000fcc00078e0002 */
[----:B------:R-:W-:-:S04]  /*0340*/  IMAD.HI.U32 R3, R3, R6, RZ ;  /* 0x0000000603037227 */ /* 0x000fc800078e00ff */
[----:B------:R-:W-:-:S05]  /*0350*/  IMAD R0, R3, R0, R6 ;  /* 0x0000000003007224 */ /* 0x000fca00078e0206 */
[----:B------:R-:W-:-:S13]  /*0360*/  ISETP.GT.U32.AND P1, PT, R7, R0, PT ;  /* 0x000000000700720c */ /* 0x000fda0003f24070 */
[----:B------:R-:W-:Y:S02]  /*0370*/  @!P1 IMAD.IADD R0, R0, 0x1, -R7 ;  /* 0x0000000100009824 */ /* 0x000fe400078e0a07 */
[----:B------:R-:W-:Y:S01]  /*0380*/  @!P1 VIADD R3, R3, 0x1 ;  /* 0x0000000103039836 */ /* 0x000fe20000000000 */
[----:B------:R-:W-:Y:S02]  /*0390*/  ISETP.NE.AND P1, PT, R4, RZ, PT ;  /* 0x000000ff0400720c */ /* 0x000fe40003f25270 */
[----:B------:R-:W-:Y:S02]  /*03a0*/  ISETP.GE.U32.AND P0, PT, R0, R7, PT ;  /* 0x000000070000720c */ /* 0x000fe40003f06070 */
[----:B------:R-:W-:-:S04]  /*03b0*/  LOP3.LUT R0, R5, R4, RZ, 0x3c, !PT ;  /* 0x0000000405007212 */ /* 0x000fc800078e3cff */
[----:B------:R-:W-:Y:S01]  /*03c0*/  ISETP.GE.AND P2, PT, R0, RZ, PT ;  /* 0x000000ff0000720c */ /* 0x000fe20003f46270 */
[----:B------:R-:W-:Y:S01]  /*03d0*/  VIADD R0, R11, 0x3f ;  /* 0x0000003f0b007836 */ /* 0x000fe20000000000 */
[----:B------:R-:W-:-:S05]  /*03e0*/  IABS R11, R11 ;  /* 0x0000000b000b7213 */ /* 0x000fca0000000000 */
[----:B------:R-:W-:-:S04]  /*03f0*/  @P0 VIADD R3, R3, 0x1 ;  /* 0x0000000103030836 */ /* 0x000fc80000000000 */
[----:B------:R-:W-:Y:S01]  /*0400*/  IMAD.MOV.U32 R2, RZ, RZ, R3 ;  /* 0x000000ffff027224 */ /* 0x000fe200078e0003 */
[----:B------:R-:W-:-:S03]  /*0410*/  SHF.R.S32.HI R3, RZ, 0x1f, R0 ;  /* 0x0000001fff037819 */ /* 0x000fc60000011400 */
[----:B------:R-:W-:Y:S01]  /*0420*/  @!P2 IMAD.MOV R2, RZ, RZ, -R2 ;  /* 0x000000ffff02a224 */ /* 0x000fe200078e0a02 */
[----:B------:R-:W-:Y:S02]  /*0430*/  @!P1 LOP3.LUT R2, RZ, R4, RZ, 0x33, !PT ;  /* 0x00000004ff029212 */ /* 0x000fe400078e33ff */
[----:B------:R-:W-:-:S03]  /*0440*/  LEA.HI R3, R3, R0, RZ, 0x6 ;  /* 0x0000000003037211 */ /* 0x000fc600078f30ff */
[----:B------:R-:W-:Y:S02]  /*0450*/  IMAD.SHL.U32 R10, R2, 0x8, RZ ;  /* 0x00000008020a7824 */ /* 0x000fe400078e00ff */
[----:B------:R-:W-:-:S03]  /*0460*/  IMAD.MOV R2, RZ, RZ, -R2 ;  /* 0x000000ffff027224 */ /* 0x000fc600078e0a02 */
[----:B------:R-:W-:Y:S01]  /*0470*/  LEA.HI.SX32 R3, R3, -R10, 0x1a ;  /* 0x8000000a03037211 */ /* 0x000fe200078fd2ff */
[----:B------:R-:W-:-:S03]  /*0480*/  IMAD R12, R4, R2, R5 ;  /* 0x00000002040c7224 */ /* 0x000fc600078e0205 */
[----:B------:R-:W-:Y:S02]  /*0490*/  VIMNMX R13, PT, PT, R3, 0x8, PT ;  /* 0x00000008030d7848 */ /* 0x000fe40003fe0100 */
[----:B------:R-:W-:Y:S02]  /*04a0*/  IABS R9, R12 ;  /* 0x0000000c00097213 */ /* 0x000fe40000000000 */
[-C--:B------:R-:W-:Y:S02]  /*04b0*/  IABS R7, R13.reuse ;  /* 0x0000000d00077213 */ /* 0x080fe40000000000 */
[----:B------:R-:W-:Y:S02]  /*04c0*/  IABS R4, R13 ;  /* 0x0000000d00047213 */ /* 0x000fe40000000000 */
[----:B------:R-:W1:Y:S08]  /*04d0*/  I2F.RP R0, R7 ;  /* 0x0000000700007306 */ /* 0x000e700000209400 */
[----:B-1----:R-:W1:Y:S02]  /*04e0*/  MUFU.RCP R0, R0 ;  /* 0x0000000000007308 */ /* 0x002e640000001000 */
[----:B-1----:R-:W-:-:S02]  /*04f0*/  VIADD R3, R0, 0xffffffe ;  /* 0x0ffffffe00037836 */ /* 0x002fc40000000000 */
[----:B------:R-:W-:-:S04]  /*0500*/  IMAD.MOV R0, RZ, RZ, -R4 ;  /* 0x000000ffff007224 */ /* 0x000fc800078e0a04 */
[----:B------:R-:W1:Y:S08]  /*0510*/  I2F.RP R4, R11 ;  /* 0x0000000b00047306 */ /* 0x000e700000209400 */
[----:B------:R-:W2:Y:S08]  /*0520*/  F2I.FTZ.U32.TRUNC.NTZ R3, R3 ;  /* 0x0000000300037305 */ /* 0x000eb0000021f000 */
[----:B-1----:R-:W1:Y:S01]  /*0530*/  MUFU.RCP R4, R4 ;  /* 0x0000000400047308 */ /* 0x002e620000001000 */
[----:B--2---:R-:W-:-:S04]  /*0540*/  IMAD.MOV R6, RZ, RZ, -R3 ;  /* 0x000000ffff067224 */ /* 0x004fc800078e0a03 */
[----:B------:R-:W-:-:S04]  /*0550*/  IMAD.MOV.U32 R2, RZ, RZ, R6 ;  /* 0x000000ffff027224 */ /* 0x000fc800078e0006 */
[----:B------:R-:W-:Y:S02]  /*0560*/  IMAD R5, R2, R7, RZ ;  /* 0x0000000702057224 */ /* 0x000fe400078e02ff */
[----:B------:R-:W-:Y:S02]  /*0570*/  IMAD.MOV.U32 R2, RZ, RZ, RZ ;  /* 0x000000ffff027224 */ /* 0x000fe400078e00ff */
[----:B-1----:R-:W-:Y:S02]  /*0580*/  VIADD R6, R4, 0xffffffe ;  /* 0x0ffffffe04067836 */ /* 0x002fe40000000000 */
[----:B------:R-:W-:Y:S01]  /*0590*/  IMAD.HI.U32 R2, R3, R5, R2 ;  /* 0x0000000503027227 */ /* 0x000fe200078e0002 */
[----:B------:R-:W-:-:S04]  /*05a0*/  IABS R3, R14 ;  /* 0x0000000e00037213 */ /* 0x000fc80000000000 */
[----:B------:R-:W1:Y:S01]  /*05b0*/  I2F.RP R5, R3 ;  /* 0x0000000300057306 */ /* 0x000e620000209400 */
[----:B------:R-:W-:-:S04]  /*05c0*/  IMAD.HI.U32 R2, R2, R9, RZ ;  /* 0x0000000902027227 */ /* 0x000fc800078e00ff */
[----:B------:R-:W-:-:S05]  /*05d0*/  IMAD R0, R2, R0, R9 ;  /* 0x0000000002007224 */ /* 0x000fca00078e0209 */
[----:B------:R-:W-:Y:S01]  /*05e0*/  ISETP.GT.U32.AND P1, PT, R7, R0, PT ;  /* 0x000000000700720c */ /* 0x000fe20003f24070 */
[----:B-1----:R-:W1:-:S12]  /*05f0*/  MUFU.RCP R5, R5 ;  /* 0x0000000500057308 */ /* 0x002e580000001000 */
[----:B------:R-:W-:Y:S02]  /*0600*/  @!P1 IMAD.IADD R0, R0, 0x1, -R7 ;  /* 0x0000000100009824 */ /* 0x000fe400078e0a07 */
[----:B------:R-:W-:Y:S01]  /*0610*/  @!P1 VIADD R2, R2, 0x1 ;  /* 0x0000000102029836 */ /* 0x000fe20000000000 */
[----:B------:R-:W-:Y:S02]  /*0620*/  ISETP.NE.AND P1, PT, R13, RZ, PT ;  /* 0x000000ff0d00720c */ /* 0x000fe40003f25270 */
[----:B------:R-:W-:Y:S02]  /*0630*/  ISETP.GE.U32.AND P0, PT, R0, R7, PT ;  /* 0x000000070000720c */ /* 0x000fe40003f06070 */
[----:B------:R-:W-:Y:S01]  /*0640*/  LOP3.LUT R0, R12, R13, RZ, 0x3c, !PT ;  /* 0x0000000d0c007212 */ /* 0x000fe200078e3cff */
[----:B------:R-:W2:Y:S01]  /*0650*/  F2I.FTZ.U32.TRUNC.NTZ R7, R6 ;  /* 0x0000000600077305 */ /* 0x000ea2000021f000 */
[----:B-1----:R-:W-:Y:S01]  /*0660*/  VIADD R8, R5, 0xffffffe ;  /* 0x0ffffffe05087836 */ /* 0x002fe20000000000 */
[----:B----4-:R-:W-:-:S02]  /*0670*/  SHF.R.U32.HI R5, RZ, 0x5, R15 ;  /* 0x00000005ff057819 */ /* 0x010fc4000001160f */
[----:B------:R-:W-:Y:S02]  /*0680*/  ISETP.GE.AND P2, PT, R0, RZ, PT ;  /* 0x000000ff0000720c */ /* 0x000fe40003f46270 */
[----:B------:R-:W-:Y:S02]  /*0690*/  SGXT.U32 R5, R5, 0x1 ;  /* 0x000000010505781a */ /* 0x000fe40000000000 */
[----:B------:R1:W4:Y:S01]  /*06a0*/  F2I.FTZ.U32.TRUNC.NTZ R9, R8 ;  /* 0x0000000800097305 */ /* 0x000322000021f000 */
[----:B------:R-:W-:Y:S01]  /*06b0*/  LOP3.LUT R15, R15, 0x3f, RZ, 0xc0, !PT ;  /* 0x0000003f0f0f7812 */ /* 0x000fe200078ec0ff */
[----:B------:R-:W-:-:S04]  /*06c0*/  @P0 VIADD R2, R2, 0x1 ;  /* 0x0000000102020836 */ /* 0x000fc80000000000 */
[----:B------:R-:W-:Y:S02]  /*06d0*/  IMAD.MOV.U32 R14, RZ, RZ, R2 ;  /* 0x000000ffff0e7224 */ /* 0x000fe400078e0002 */
[----:B--2---:R-:W-:Y:S02]  /*06e0*/  IMAD.MOV R6, RZ, RZ, -R7 ;  /* 0x000000ffff067224 */ /* 0x004fe400078e0a07 */
[----:B------:R-:W-:Y:S01]  /*06f0*/  @!P2 IMAD.MOV R14, RZ, RZ, -R14 ;  /* 0x000000ffff0ea224 */ /* 0x000fe200078e0a0e */
[----:B------:R-:W-:Y:S01]  /*0700*/  @!P1 LOP3.LUT R14, RZ, R13, RZ, 0x33, !PT ;  /* 0x0000000dff0e9212 */ /* 0x000fe200078e33ff */
[----:B-1----:R-:W-:Y:S02]  /*0710*/  IMAD.MOV.U32 R8, RZ, RZ, RZ ;  /* 0x000000ffff087224 */ /* 0x002fe400078e00ff */
[----:B----4-:R-:W-:Y:S02]  /*0720*/  IMAD.MOV R4, RZ, RZ, -R9 ;  /* 0x000000ffff047224 */ /* 0x010fe400078e0a09 */
[----:B------:R-:W-:-:S04]  /*0730*/  IMAD.MOV R0, RZ, RZ, -R14 ;  /* 0x000000ffff007224 */ /* 0x000fc800078e0a0e */
[----:B------:R-:W-:Y:S02]  /*0740*/  IMAD R0, R13, R0, R12 ;  /* 0x000000000d007224 */ /* 0x000fe400078e020c */
[----:B------:R-:W-:Y:S02]  /*0750*/  IMAD R13, R4, R3, RZ ;  /* 0x00000003040d7224 */ /* 0x000fe400078e02ff */
[----:B------:R-:W-:Y:S02]  /*0760*/  IMAD.IADD R2, R10, 0x1, R0 ;  /* 0x000000010a027824 */ /* 0x000fe400078e0200 */
[----:B------:R-:W-:Y:S02]  /*0770*/  IMAD.SHL.U32 R0, R14, 0x200, RZ ;  /* 0x000002000e007824 */ /* 0x000fe400078e00ff */
[----:B------:R-:W-:Y:S02]  /*0780*/  IMAD R2, R2, 0x40, R15 ;  /* 0x0000004002027824 */ /* 0x000fe400078e020f */
[----:B------:R-:W-:Y:S01]  /*0790*/  IMAD.HI.U32 R4, R9, R13, R8 ;  /* 0x0000000d09047227 */ /* 0x000fe200078e0008 */
[----:B------:R-:W-:Y:S01]  /*07a0*/  LOP3.LUT R5, R0, R5, RZ, 0xfc, !PT ;  /* 0x0000000500057212 */ /* 0x000fe200078efcff */
[----:B------:R1:W-:Y:S02]  /*07b0*/  STL [R1+0x18c8], R0 ;  /* 0x0018c80001007387 */ /* 0x0003e40000100800 */
[----:B------:R-:W-:Y:S01]  /*07c0*/  IMAD R9, R6, R11, RZ ;  /* 0x0000000b06097224 */ /* 0x000fe200078e02ff */
[----:B------:R-:W-:Y:S01]  /*07d0*/  LOP3.LUT R12, R5, 0x1fe, RZ, 0xfc, !PT ;  /* 0x000001fe050c7812 */ /* 0x000fe200078efcff */
[----:B------:R2:W-:Y:S01]  /*07e0*/  STL [R1+0x113c], R2 ;  /* 0x00113c0201007387 */ /* 0x0005e20000100800 */
[----:B------:R-:W-:Y:S01]  /*07f0*/  IMAD.MOV.U32 R6, RZ, RZ, RZ ;  /* 0x000000ffff067224 */ /* 0x000fe200078e00ff */
[----:B------:R-:W-:-:S02]  /*0800*/  IABS R8, R5 ;  /* 0x0000000500087213 */ /* 0x000fc40000000000 */
[----:B------:R-:W-:Y:S01]  /*0810*/  IABS R16, R12 ;  /* 0x0000000c00107213 */ /* 0x000fe20000000000 */
[----:B------:R-:W-:Y:S01]  /*0820*/  IMAD.HI.U32 R6, R7, R9, R6 ;  /* 0x0000000907067227 */ /* 0x000fe200078e0006 */
[----:B-1----:R-:W1:Y:S01]  /*0830*/  S2R R0, SR_TID.X ;  /* 0x0000000000007919 */ /* 0x002e620000002100 */
[C---:B------:R-:W-:Y:S02]  /*0840*/  LOP3.LUT R10, R5.reuse, 0x2, RZ, 0xfc, !PT ;  /* 0x00000002050a7812 */ /* 0x040fe400078efcff */
[----:B------:R-:W-:Y:S02]  /*0850*/  ISETP.GE.AND P3, PT, R12, RZ, PT ;  /* 0x000000ff0c00720c */ /* 0x000fe40003f66270 */
[----:B--2---:R-:W-:Y:S02]  /*0860*/  IABS R2, R2 ;  /* 0x0000000200027213 */ /* 0x004fe40000000000 */
[C---:B------:R-:W-:Y:S02]  /*0870*/  LOP3.LUT R15, R5.reuse, 0x8, RZ, 0xfc, !PT ;  /* 0x00000008050f7812 */ /* 0x040fe400078efcff */
[C---:B------:R-:W-:Y:S01]  /*0880*/  LOP3.LUT R18, R5.reuse, 0xe, RZ, 0xfc, !PT ;  /* 0x0000000e05127812 */ /* 0x040fe200078efcff */
[----:B------:R-:W-:Y:S01]  /*0890*/  IMAD.MOV.U32 R7, RZ, RZ, R2 ;  /* 0x000000ffff077224 */ /* 0x000fe200078e0002 */
[----:B------:R-:W-:Y:S01]  /*08a0*/  IABS R14, R15 ;  /* 0x0000000f000e7213 */ /* 0x000fe20000000000 */
[----:B------:R-:W-:Y:S01]  /*08b0*/  IMAD.HI.U32 R2, R4, R16, RZ ;  /* 0x0000001004027227 */ /* 0x000fe200078e00ff */
[----:B------:R-:W-:-:S02]  /*08c0*/  LOP3.LUT R22, R5, 0x1c, RZ, 0xfc, !PT ;  /* 0x0000001c05167812 */ /* 0x000fc400078efcff */
[C---:B------:R-:W-:Y:S01]  /*08d0*/  LOP3.LUT R24, R5.reuse, 0x20, RZ, 0xfc, !PT ;  /* 0x0000002005187812 */ /* 0x040fe200078efcff */
[----:B------:R-:W-:Y:S01]  /*08e0*/  IMAD.MOV R9, RZ, RZ, -R2 ;  /* 0x000000ffff097224 */ /* 0x000fe200078e0a02 */
[----:B------:R-:W-:Y:S01]  /*08f0*/  LOP3.LUT R25, R5, 0x22, RZ, 0xfc, !PT ;  /* 0x0000002205197812 */ /* 0x000fe200078efcff */
[----:B------:R-:W-:Y:S01]  /*0900*/  IMAD.HI.U32 R6, R6, R7, RZ ;  /* 0x0000000706067227 */ /* 0x000fe200078e00ff */
[----:B------:R-:W-:Y:S02]  /*0910*/  IABS R19, R24 ;  /* 0x0000001800137213 */ /* 0x000fe40000000000 */
[----:B------:R-:W-:Y:S01]  /*0920*/  IABS R20, R25 ;  /* 0x0000001900147213 */ /* 0x000fe20000000000 */
[----:B------:R-:W-:Y:S01]  /*0930*/  IMAD R16, R3, R9, R16 ;  /* 0x0000000903107224 */ /* 0x000fe200078e0210 */
[C---:B------:R-:W-:Y:S01]  /*0940*/  LOP3.LUT R23, R5.reuse, 0x1e, RZ, 0xfc, !PT ;  /* 0x0000001e05177812 */ /* 0x040fe200078efcff */
[----:B------:R-:W-:Y:S01]  /*0950*/  IMAD.HI.U32 R2, R4, R8, RZ ;  /* 0x0000000804027227 */ /* 0x000fe200078e00ff */
[----:B------:R-:W-:-:S02]  /*0960*/  LOP3.LUT R26, R5, 0x24, RZ, 0xfc, !PT ;  /* 0x00000024051a7812 */ /* 0x000fc400078efcff */
[----:B------:R-:W-:Y:S01]  /*0970*/  ISETP.GT.U32.AND P0, PT, R3, R16, PT ;  /* 0x000000100300720c */ /* 0x000fe20003f04070 */
[----:B------:R-:W-:Y:S01]  /*0980*/  IMAD.MOV R6, RZ, RZ, -R6 ;  /* 0x000000ffff067224 */ /* 0x000fe200078e0a06 */
[C---:B------:R-:W-:Y:S01]  /*0990*/  LOP3.LUT R28, R5.reuse, 0x28, RZ, 0xfc, !PT ;  /* 0x00000028051c7812 */ /* 0x040fe200078efcff */
[----:B------:R-:W-:Y:S01]  /*09a0*/  IMAD.MOV R9, RZ, RZ, -R2 ;  /* 0x000000ffff097224 */ /* 0x000fe200078e0a02 */
[----:B------:R-:W-:Y:S01]  /*09b0*/  LOP3.LUT R27, R5, 0x26, RZ, 0xfc, !PT ;  /* 0x00000026051b7812 */ /* 0x000fe200078efcff */
[----:B------:R-:W-:Y:S01]  /*09c0*/  IMAD R2, R11, R6, R7 ;  /* 0x000000060b027224 */ /* 0x000fe200078e0207 */
[----:B-1----:R-:W-:Y:S01]  /*09d0*/  LOP3.LUT R13, R0, 0x1f, RZ, 0xc0, !PT ;  /* 0x0000001f000d7812 */ /* 0x002fe200078ec0ff */
[----:B------:R-:W-:Y:S01]  /*09e0*/  IMAD.U32 R7, RZ, RZ, UR4 ;  /* 0x00000004ff077e24 */ /* 0x000fe2000f8e00ff */
[----:B------:R-:W-:Y:S01]  /*09f0*/  STL [R1+0x19e8], R0 ;  /* 0x0019e80001007387 */ /* 0x000fe20000100800 */
[----:B------:R-:W-:Y:S01]  /*0a00*/  IMAD R6, R3, R9, R8 ;  /* 0x0000000903067224 */ /* 0x000fe200078e0208 */
[----:B------:R-:W-:Y:S01]  /*0a10*/  ISETP.GE.AND P2, PT, R13, UR5, PT ;  /* 0x000000050d007c0c */ /* 0x000fe2000bf46270 */
[----:B------:R-:W1:Y:S01]  /*0a20*/  LDCU.128 UR4, c[0x0][0x380] ;  /* 0x00007000ff0477ac */ /* 0x000e620008000c00 */
[----:B------:R-:W-:Y:S01]  /*0a30*/  ISETP.GT.U32.AND P1, PT, R11, R2, PT ;  /* 0x000000020b00720c */ /* 0x000fe20003f24070 */
[----:B------:R-:W-:Y:S01]  /*0a40*/  @!P0 IMAD.IADD R16, R16, 0x1, -R3 ;  /* 0x0000000110108824 */ /* 0x000fe200078e0a03 */
[----:B------:R-:W-:-:S02]  /*0a50*/  SEL R7, R7, RZ, !P2 ;  /* 0x000000ff07077207 */ /* 0x000fc40005000000 */
[----:B------:R-:W-:Y:S02]  /*0a60*/  ISETP.GT.U32.AND P2, PT, R3, R6, PT ;  /* 0x000000060300720c */ /* 0x000fe40003f44070 */
[----:B------:R-:W-:Y:S02]  /*0a70*/  IABS R8, R10 ;  /* 0x0000000a00087213 */ /* 0x000fe40000000000 */
[----:B------:R-:W-:Y:S02]  /*0a80*/  ISETP.NE.U32.AND P0, PT, R7, RZ, PT ;  /* 0x000000ff0700720c */ /* 0x000fe40003f05070 */
[----:B------:R-:W-:Y:S01]  /*0a90*/  ISETP.GT.U32.AND P6, PT, R3, R16, PT ;  /* 0x000000100300720c */ /* 0x000fe20003fc4070 */
[----:B------:R-:W-:Y:S01]  /*0aa0*/  IMAD.HI.U32 R7, R4, R8, RZ ;  /* 0x0000000804077227 */ /* 0x000fe200078e00ff */
[C---:B------:R-:W-:Y:S02]  /*0ab0*/  LOP3.LUT R9, R5.reuse, 0x4, RZ, 0xfc, !PT ;  /* 0x0000000405097812 */ /* 0x040fe400078efcff */
[----:B------:R-:W-:Y:S01]  /*0ac0*/  LOP3.LUT R13, R5, 0x6, RZ, 0xfc, !PT ;  /* 0x00000006050d7812 */ /* 0x000fe200078efcff */
[----:B------:R-:W-:Y:S01]  /*0ad0*/  @!P1 IMAD.IADD R2, R2, 0x1, -R11 ;  /* 0x0000000102029824 */ /* 0x000fe200078e0a0b */
[----:B------:R-:W-:Y:S01]  /*0ae0*/  ISETP.GE.AND P1, PT, R10, RZ, PT ;  /* 0x000000ff0a00720c */ /* 0x000fe20003f26270 */
[----:B------:R-:W-:Y:S01]  /*0af0*/  IMAD.MOV R7, RZ, RZ, -R7 ;  /* 0x000000ffff077224 */ /* 0x000fe200078e0a07 */
[----:B------:R-:W-:Y:S01]  /*0b00*/  IABS R10, R9 ;  /* 0x00000009000a7213 */ /* 0x000fe20000000000 */
[--C-:B------:R-:W-:Y:S01]  /*0b10*/  @!P2 IMAD.IADD R6, R6, 0x1, -R3.reuse ;  /* 0x000000010606a824 */ /* 0x100fe200078e0a03 */
[----:B------:R-:W-:Y:S01]  /*0b20*/  ISETP.GT.U32.AND P4, PT, R11, R2, PT ;  /* 0x000000020b00720c */ /* 0x000fe20003f84070 */
[----:B------:R-:W-:Y:S01]  /*0b30*/  IMAD R8, R3, R7, R8 ;  /* 0x0000000703087224 */ /* 0x000fe200078e0208 */
[----:B------:R-:W-:Y:S01]  /*0b40*/  ISETP.GE.AND P5, PT, R9, RZ, PT ;  /* 0x000000ff0900720c */ /* 0x000fe20003fa6270 */
[----:B------:R-:W-:Y:S01]  /*0b50*/  @!P6 IMAD.IADD R16, R16, 0x1, -R3 ;  /* 0x000000011010e824 */ /* 0x000fe200078e0a03 */
[C---:B------:R-:W-:Y:S01]  /*0b60*/  ISETP.GT.U32.AND P2, PT, R3.reuse, R6, PT ;  /* 0x000000060300720c */ /* 0x040fe20003f44070 */
[----:B------:R-:W-:Y:S01]  /*0b70*/  IMAD.HI.U32 R7, R4, R10, RZ ;  /* 0x0000000a04077227 */ /* 0x000fe200078e00ff */
[----:B------:R-:W-:-:S02]  /*0b80*/  ISETP.GT.U32.AND P6, PT, R3, R8, PT ;  /* 0x000000080300720c */ /* 0x000fc40003fc4070 */
[----:B------:R-:W-:Y:S01]  /*0b90*/  IABS R12, R13 ;  /* 0x0000000d000c7213 */ /* 0x000fe20000000000 */
[----:B------:R-:W-:Y:S01]  /*0ba0*/  IMAD.MOV R9, RZ, RZ, -R7 ;  /* 0x000000ffff097224 */ /* 0x000fe200078e0a07 */
[----:B------:R-:W-:Y:S02]  /*0bb0*/  IABS R21, R28 ;  /* 0x0000001c00157213 */ /* 0x000fe40000000000 */
[C---:B------:R-:W-:Y:S01]  /*0bc0*/  LOP3.LUT R29, R5.reuse, 0x2a, RZ, 0xfc, !PT ;  /* 0x0000002a051d7812 */ /* 0x040fe200078efcff */
[----:B------:R-:W-:Y:S01]  /*0bd0*/  @!P4 IMAD.IADD R2, R2, 0x1, -R11 ;  /* 0x000000010202c824 */ /* 0x000fe200078e0a0b */
[----:B------:R-:W-:Y:S01]  /*0be0*/  ISETP.GE.AND P4, PT, R5, RZ, PT ;  /* 0x000000ff0500720c */ /* 0x000fe20003f86270 */
[----:B------:R-:W-:Y:S01]  /*0bf0*/  IMAD R10, R3, R9, R10 ;  /* 0x00000009030a7224 */ /* 0x000fe200078e020a */
[----:B------:R-:W-:Y:S01]  /*0c00*/  IABS R11, R18 ;  /* 0x00000012000b7213 */ /* 0x000fe20000000000 */
[----:B------:R-:W-:Y:S01]  /*0c10*/  IMAD.HI.U32 R7, R4, R12, RZ ;  /* 0x0000000c04077227 */ /* 0x000fe200078e00ff */
[----:B------:R-:W-:Y:S01]  /*0c20*/  @!P2 IADD3 R6, PT, PT, R6, -R3, RZ ;  /* 0x800000030606a210 */ /* 0x000fe20007ffe0ff */
[----:B------:R-:W-:Y:S01]  /*0c30*/  STL [R1+0x19dc], R2 ;  /* 0x0019dc0201007387 */ /* 0x000fe20000100800 */
[----:B------:R-:W-:Y:S01]  /*0c40*/  ISETP.GE.AND P2, PT, R13, RZ, PT ;  /* 0x000000ff0d00720c */ /* 0x000fe20003f46270 */
[----:B------:R-:W-:Y:S01]  /*0c50*/  @!P6 IMAD.IADD R8, R8, 0x1, -R3 ;  /* 0x000000010808e824 */ /* 0x000fe200078e0a03 */
[C---:B------:R-:W-:Y:S01]  /*0c60*/  LOP3.LUT R13, R5.reuse, 0xa, RZ, 0xfc, !PT ;  /* 0x0000000a050d7812 */ /* 0x040fe200078efcff */
[----:B------:R-:W-:Y:S01]  /*0c70*/  IMAD.MOV.U32 R17, RZ, RZ, R6 ;  /* 0x000000ffff117224 */ /* 0x000fe200078e0006 */
[----:B------:R-:W-:Y:S01]  /*0c80*/  LOP3.LUT R34, R5, 0x34, RZ, 0xfc, !PT ;  /* 0x0000003405227812 */ /* 0x000fe200078efcff */
[----:B------:R-:W-:Y:S01]  /*0c90*/  IMAD.HI.U32 R9, R4, R14, RZ ;  /* 0x0000000e04097227 */ /* 0x000fe200078e00ff */
[----:B------:R-:W-:-:S02]  /*0ca0*/  ISETP.GT.U32.AND P6, PT, R3, R8, PT ;  /* 0x000000080300720c */ /* 0x000fc40003fc4070 */
[----:B------:R-:W-:Y:S01]  /*0cb0*/  IABS R6, R13 ;  /* 0x0000000d00067213 */ /* 0x000fe20000000000 */
[----:B------:R-:W-:Y:S01]  /*0cc0*/  @!P4 IMAD.MOV R17, RZ, RZ, -R17 ;  /* 0x000000ffff11c224 */ /* 0x000fe200078e0a11 */
[----:B------:R-:W-:Y:S01]  /*0cd0*/  ISETP.GT.U32.AND P4, PT, R3, R10, PT ;  /* 0x0000000a0300720c */ /* 0x000fe20003f84070 */
[----:B------:R-:W-:Y:S01]  /*0ce0*/  IMAD.MOV R7, RZ, RZ, -R7 ;  /* 0x000000ffff077224 */ /* 0x000fe200078e0a07 */
[----:B------:R-:W-:Y:S01]  /*0cf0*/  LOP3.LUT R35, R5, 0x36, RZ, 0xfc, !PT ;  /* 0x0000003605237812 */ /* 0x000fe200078efcff */
[----:B------:R-:W-:Y:S01]  /*0d00*/  IMAD.MOV R9, RZ, RZ, -R9 ;  /* 0x000000ffff097224 */ /* 0x000fe200078e0a09 */
[----:B------:R2:W-:Y:S01]  /*0d10*/  STL [R1+0x20], R17 ;  /* 0x0000201101007387 */ /* 0x0005e20000100800 */
[----:B------:R-:W-:Y:S01]  /*0d20*/  IMAD R12, R3, R7, R12 ;  /* 0x00000007030c7224 */ /* 0x000fe200078e020c */
[----:B------:R-:W-:Y:S01]  /*0d30*/  LOP3.LUT R36, R5, 0x38, RZ, 0xfc, !PT ;  /* 0x0000003805247812 */ /* 0x000fe200078efcff */
[C---:B------:R-:W-:Y:S01]  /*0d40*/  IMAD R14, R3.reuse, R9, R14 ;  /* 0x00000009030e7224 */ /* 0x040fe200078e020e */
[----:B------:R-:W-:Y:S01]  /*0d50*/  IABS R30, R35 ;  /* 0x00000023001e7213 */ /* 0x000fe20000000000 */
[--C-:B------:R-:W-:Y:S01]  /*0d60*/  @!P6 IMAD.IADD R8, R8, 0x1, -R3.reuse ;  /* 0x000000010808e824 */ /* 0x100fe200078e0a03 */
[----:B------:R-:W-:Y:S01]  /*0d70*/  ISETP.GT.U32.AND P6, PT, R3, R12, PT ;  /* 0x0000000c0300720c */ /* 0x000fe20003fc4070 */
[----:B------:R-:W-:Y:S01]  /*0d80*/  IMAD.MOV.U32 R9, RZ, RZ, R6 ;  /* 0x000000ffff097224 */ /* 0x000fe200078e0006 */
[C---:B------:R-:W-:Y:S01]  /*0d90*/  LOP3.LUT R37, R5.reuse, 0x3a, RZ, 0xfc, !PT ;  /* 0x0000003a05257812 */ /* 0x040fe200078efcff */
[----:B------:R-:W-:Y:S01]  /*0da0*/  IMAD.MOV.U32 R6, RZ, RZ, R16 ;  /* 0x000000ffff067224 */ /* 0x000fe200078e0010 */
[----:B--2---:R-:W-:Y:S01]  /*0db0*/  LOP3.LUT R17, R5, 0xc, RZ, 0xfc, !PT ;  /* 0x0000000c05117812 */ /* 0x004fe200078efcff */
[----:B------:R-:W-:Y:S01]  /*0dc0*/  @!P4 IMAD.IADD R10, R10, 0x1, -R3 ;  /* 0x000000010a0ac824 */ /* 0x000fe200078e0a03 */
[C---:B------:R-:W-:Y:S01]  /*0dd0*/  ISETP.GT.U32.AND P4, PT, R3.reuse, R14, PT ;  /* 0x0000000e0300720c */ /* 0x040fe20003f84070 */
[----:B------:R-:W-:Y:S01]  /*0de0*/  @!P3 IMAD.MOV R6, RZ, RZ, -R6 ;  /* 0x000000ffff06b224 */ /* 0x000fe200078e0a06 */
[----:B------:R-:W-:Y:S01]  /*0df0*/  IABS R7, R17 ;  /* 0x0000001100077213 */ /* 0x000fe20000000000 */
[----:B------:R-:W-:Y:S01]  /*0e00*/  IMAD.MOV.U32 R0, RZ, RZ, R8 ;  /* 0x000000ffff007224 */ /* 0x000fe200078e0008 */
[----:B------:R-:W-:-:S02]  /*0e10*/  ISETP.GT.U32.AND P3, PT, R3, R10, PT ;  /* 0x0000000a0300720c */ /* 0x000fc40003f64070 */
[----:B------:R-:W-:Y:S01]  /*0e20*/  STL [R1+0x19d8], R6 ;  /* 0x0019d80601007387 */ /* 0x000fe20000100800 */
[----:B------:R-:W-:Y:S01]  /*0e30*/  IMAD.MOV.U32 R16, RZ, RZ, R7 ;  /* 0x000000ffff107224 */ /* 0x000fe200078e0007 */
[C---:B------:R-:W-:Y:S01]  /*0e40*/  LOP3.LUT R38, R5.reuse, 0x3c, RZ, 0xfc, !PT ;  /* 0x0000003c05267812 */ /* 0x040fe200078efcff */
[----:B------:R-:W-:Y:S01]  /*0e50*/  IMAD.HI.U32 R7, R4, R9, RZ ;  /* 0x0000000904077227 */ /* 0x000fe200078e00ff */
[C---:B------:R-:W-:Y:S02]  /*0e60*/  LOP3.LUT R40, R5.reuse, 0x40, RZ, 0xfc, !PT ;  /* 0x0000004005287812 */ /* 0x040fe400078efcff */
[----:B------:R-:W-:Y:S01]  /*0e70*/  IABS R31, R38 ;  /* 0x00000026001f7213 */ /* 0x000fe20000000000 */
[----:B------:R-:W-:Y:S01]  /*0e80*/  IMAD.MOV R8, RZ, RZ, -R7 ;  /* 0x000000ffff087224 */ /* 0x000fe200078e0a07 */
[----:B------:R-:W-:Y:S01]  /*0e90*/  LOP3.LUT R39, R5, 0x3e, RZ, 0xfc, !PT ;  /* 0x0000003e05277812 */ /* 0x000fe200078efcff */
[----:B------:R-:W-:Y:S01]  /*0ea0*/  @!P6 IMAD.IADD R12, R12, 0x1, -R3 ;  /* 0x000000010c0ce824 */ /* 0x000fe200078e0a03 */
[----:B------:R-:W-:Y:S01]  /*0eb0*/  IABS R33, R40 ;  /* 0x0000002800217213 */ /* 0x000fe20000000000 */
[C---:B------:R-:W-:Y:S01]  /*0ec0*/  IMAD R8, R3.reuse, R8, R9 ;  /* 0x0000000803087224 */ /* 0x040fe200078e0209 */
[----:B------:R-:W-:Y:S01]  /*0ed0*/  IABS R32, R39 ;  /* 0x0000002700207213 */ /* 0x000fe20000000000 */
[----:B------:R-:W-:Y:S01]  /*0ee0*/  @!P1 IMAD.MOV R0, RZ, RZ, -R0 ;  /* 0x000000ffff009224 */ /* 0x000fe200078e0a00 */
[C---:B------:R-:W-:Y:S01]  /*0ef0*/  ISETP.GT.U32.AND P6, PT, R3.reuse, R12, PT ;  /* 0x0000000c0300720c */ /* 0x040fe20003fc4070 */
[--C-:B------:R-:W-:Y:S01]  /*0f00*/  @!P3 IMAD.IADD R10, R10, 0x1, -R3.reuse ;  /* 0x000000010a0ab824 */ /* 0x100fe200078e0a03 */
[----:B------:R-:W-:Y:S01]  /*0f10*/  ISETP.GT.U32.AND P3, PT, R3, R8, PT ;  /* 0x000000080300720c */ /* 0x000fe20003f64070 */
[----:B------:R-:W-:Y:S01]  /*0f20*/  @!P4 IMAD.IADD R14, R14, 0x1, -R3 ;  /* 0x000000010e0ec824 */ /* 0x000fe200078e0a03 */
[----:B------:R2:W-:Y:S01]  /*0f30*/  STL [R1+0x1c], R0 ;  /* 0x00001c0001007387 */ /* 0x0005e20000100800 */
[----:B------:R-:W-:Y:S01]  /*0f40*/  IMAD.HI.U32 R7, R4, R16, RZ ;  /* 0x0000001004077227 */ /* 0x000fe200078e00ff */
[----:B------:R-:W-:-:S02]  /*0f50*/  ISETP.GE.AND P1, PT, R15, RZ, PT ;  /* 0x000000ff0f00720c */ /* 0x000fc40003f26270 */
[----:B------:R-:W-:Y:S01]  /*0f60*/  ISETP.GT.U32.AND P4, PT, R3, R14, PT ;  /* 0x0000000e0300720c */ /* 0x000fe20003f84070 */
[----:B------:R-:W-:Y:S01]  /*0f70*/  IMAD.MOV R7, RZ, RZ, -R7 ;  /* 0x000000ffff077224 */ /* 0x000fe200078e0a07 */
[C---:B------:R-:W-:Y:S01]  /*0f80*/  LOP3.LUT R15, R5.reuse, 0x10, RZ, 0xfc, !PT ;  /* 0x00000010050f7812 */ /* 0x040fe200078efcff */
[----:B------:R-:W-:Y:S01]  /*0f90*/  IMAD.HI.U32 R9, R4, R11, RZ ;  /* 0x0000000b04097227 */ /* 0x000fe200078e00ff */
[C---:B------:R-:W-:Y:S02]  /*0fa0*/  LOP3.LUT R41, R5.reuse, 0x42, RZ, 0xfc, !PT ;  /* 0x0000004205297812 */ /* 0x040fe400078efcff */
[C---:B------:R-:W-:Y:S01]  /*0fb0*/  LOP3.LUT R42, R5.reuse, 0x44, RZ, 0xfc, !PT ;  /* 0x00000044052a7812 */ /* 0x040fe200078efcff */
[----:B--2---:R-:W-:Y:S01]  /*0fc0*/  IMAD.MOV.U32 R0, RZ, RZ, R10 ;  /* 0x000000ffff007224 */ /* 0x004fe200078e000a */
[C---:B------:R-:W-:Y:S01]  /*0fd0*/  LOP3.LUT R45, R5.reuse, 0x4e, RZ, 0xfc, !PT ;  /* 0x0000004e052d7812 */ /* 0x040fe200078efcff */
[--C-:B------:R-:W-:Y:S01]  /*0fe0*/  @!P6 IMAD.IADD R12, R12, 0x1, -R3.reuse ;  /* 0x000000010c0ce824 */ /* 0x100fe200078e0a03 */
[----:B------:R-:W-:Y:S01]  /*0ff0*/  LOP3.LUT R46, R5, 0x50, RZ, 0xfc, !PT ;  /* 0x00000050052e7812 */ /* 0x000fe200078efcff */
[----:B------:R-:W-:Y:S01]  /*1000*/  @!P5 IMAD.MOV R0, RZ, RZ, -R0 ;  /* 0x000000ffff00d224 */ /* 0x000fe200078e0a00 */
[----:B------:R-:W-:Y:S01]  /*1010*/  ISETP.GE.AND P5, PT, R13, RZ, PT ;  /* 0x000000ff0d00720c */ /* 0x000fe20003fa6270 */
[C---:B------:R-:W-:Y:S01]  /*1020*/  IMAD R16, R3.reuse, R7, R16 ;  /* 0x0000000703107224 */ /* 0x040fe200078e0210 */
[----:B------:R-:W-:Y:S01]  /*1030*/  IABS R7, R15 ;  /* 0x0000000f00077213 */ /* 0x000fe20000000000 */
[--C-:B------:R-:W-:Y:S01]  /*1040*/  @!P3 IMAD.IADD R8, R8, 0x1, -R3.reuse ;  /* 0x000000010808b824 */ /* 0x100fe200078e0a03 */
[----:B------:R2:W-:Y:S01]  /*1050*/  STL [R1+0x18], R0 ;  /* 0x0000180001007387 */ /* 0x0005e20000100800 */
[----:B------:R-:W-:Y:S01]  /*1060*/  @!P4 IMAD.IADD R14, R14, 0x1, -R3 ;  /* 0x000000010e0ec824 */ /* 0x000fe200078e0a03 */
[C---:B------:R-:W-:Y:S01]  /*1070*/  ISETP.GT.U32.AND P6, PT, R3.reuse, R16, PT ;  /* 0x000000100300720c */ /* 0x040fe20003fc4070 */
[----:B------:R-:W-:Y:S01]  /*1080*/  IMAD.MOV R10, RZ, RZ, -R9 ;  /* 0x000000ffff0a7224 */ /* 0x000fe200078e0a09 */
[----:B------:R-:W-:-:S02]  /*1090*/  ISETP.GT.U32.AND P3, PT, R3, R8, PT ;  /* 0x000000080300720c */ /* 0x000fc40003f64070 */
[----:B------:R-:W-:Y:S01]  /*10a0*/  LOP3.LUT R13, R5, 0x12, RZ, 0xfc, !PT ;  /* 0x00000012050d7812 */ /* 0x000fe200078efcff */
[----:B------:R-:W-:Y:S01]  /*10b0*/  IMAD R10, R3, R10, R11 ;  /* 0x0000000a030a7224 */ /* 0x000fe200078e020b */
[----:B------:R-:W-:Y:S01]  /*10c0*/  LOP3.LUT R48, R5, 0x54, RZ, 0xfc, !PT ;  /* 0x0000005405307812 */ /* 0x000fe200078efcff */
[----:B--2---:R-:W-:Y:S01]  /*10d0*/  IMAD.MOV.U32 R0, RZ, RZ, R12 ;  /* 0x000000ffff007224 */ /* 0x004fe200078e000c */
[----:B------:R-:W-:Y:S01]  /*10e0*/  IABS R11, R13 ;  /* 0x0000000d000b7213 */ /* 0x000fe20000000000 */
[----:B------:R-:W-:Y:S01]  /*10f0*/  IMAD.MOV.U32 R12, RZ, RZ, R7 ;  /* 0x000000ffff0c7224 */ /* 0x000fe200078e0007 */
[----:B------:R-:W-:Y:S01]  /*1100*/  ISETP.GT.U32.AND P4, PT, R3, R10, PT ;  /* 0x0000000a0300720c */ /* 0x000fe20003f84070 */
[----:B------:R-:W-:Y:S01]  /*1110*/  @!P2 IMAD.MOV R0, RZ, RZ, -R0 ;  /* 0x000000ffff00a224 */ /* 0x000fe200078e0a00 */
[----:B------:R-:W-:Y:S01]  /*1120*/  ISETP.GE.AND P2, PT, R17, RZ, PT ;  /* 0x000000ff1100720c */ /* 0x000fe20003f46270 */
[----:B------:R-:W-:Y:S01]  /*1130*/  IMAD.HI.U32 R7, R4, R12, RZ ;  /* 0x0000000c04077227 */ /* 0x000fe200078e00ff */
[----:B------:R-:W-:-:S02]  /*1140*/  LOP3.LUT R17, R5, 0x16, RZ, 0xfc, !PT ;  /* 0x0000001605117812 */ /* 0x000fc400078efcff */
[----:B------:R2:W-:Y:S01]  /*1150*/  STL [R1+0x14], R0 ;  /* 0x0000140001007387 */ /* 0x0005e20000100800 */
[----:B------:R-:W-:Y:S01]  /*1160*/  @!P6 IMAD.IADD R16, R16, 0x1, -R3 ;  /* 0x000000011010e824 */ /* 0x000fe200078e0a03 */
[C---:B------:R-:W-:Y:S01]  /*1170*/  LOP3.LUT R47, R5.reuse, 0x52, RZ, 0xfc, !PT ;  /* 0x00000052052f7812 */ /* 0x040fe200078efcff */
[----:B------:R-:W-:Y:S01]  /*1180*/  IMAD.MOV R9, RZ, RZ, -R7 ;  /* 0x000000ffff097224 */ /* 0x000fe200078e0a07 */
[----:B------:R-:W-:Y:S01]  /*1190*/  LOP3.LUT R49, R5, 0x56, RZ, 0xfc, !PT ;  /* 0x0000005605317812 */ /* 0x000fe200078efcff */
[--C-:B------:R-:W-:Y:S01]  /*11a0*/  @!P3 IMAD.IADD R8, R8, 0x1, -R3.reuse ;  /* 0x000000010808b824 */ /* 0x100fe200078e0a03 */
[C---:B------:R-:W-:Y:S01]  /*11b0*/  ISETP.GT.U32.AND P6, PT, R3.reuse, R16, PT ;  /* 0x000000100300720c */ /* 0x040fe20003fc4070 */
[----:B------:R-:W-:Y:S01]  /*11c0*/  IMAD R12, R3, R9, R12 ;  /* 0x00000009030c7224 */ /* 0x000fe200078e020c */
[----:B------:R-:W-:Y:S01]  /*11d0*/  ISETP.GE.AND P3, PT, R15, RZ, PT ;  /* 0x000000ff0f00720c */ /* 0x000fe20003f66270 */
[----:B------:R-:W-:Y:S01]  /*11e0*/  @!P4 IMAD.IADD R10, R10, 0x1, -R3 ;  /* 0x000000010a0ac824 */ /* 0x000fe200078e0a03 */
[----:B------:R-:W-:Y:S01]  /*11f0*/  IABS R43, R48 ;  /* 0x00000030002b7213 */ /* 0x000fe20000000000 */
[----:B--2---:R-:W-:Y:S01]  /*1200*/  IMAD.MOV.U32 R0, RZ, RZ, R14 ;  /* 0x000000ffff007224 */ /* 0x004fe200078e000e */
[----:B------:R-:W-:Y:S01]  /*1210*/  LOP3.LUT R14, R5, 0x14, RZ, 0xfc, !PT ;  /* 0x00000014050e7812 */ /* 0x000fe200078efcff */
[----:B------:R-:W-:Y:S01]  /*1220*/  IMAD.HI.U32 R7, R4, R11, RZ ;  /* 0x0000000b04077227 */ /* 0x000fe200078e00ff */
[----:B------:R-:W-:-:S02]  /*1230*/  ISETP.GT.U32.AND P4, PT, R3, R10, PT ;  /* 0x0000000a0300720c */ /* 0x000fc40003f84070 */
[----:B------:R-:W-:Y:S01]  /*1240*/  IABS R9, R14 ;  /* 0x0000000e00097213 */ /* 0x000fe20000000000 */
[----:B------:R-:W-:Y:S01]  /*1250*/  @!P1 IMAD.MOV R0, RZ, RZ, -R0 ;  /* 0x000000ffff009224 */ /* 0x000fe200078e0a00 */
[----:B------:R-:W-:Y:S01]  /*1260*/  ISETP.GE.AND P1, PT, R18, RZ, PT ;  /* 0x000000ff1200720c */ /* 0x000fe20003f26270 */
[--C-:B------:R-:W-:Y:S01]  /*1270*/  @!P6 IMAD.IADD R16, R16, 0x1, -R3.reuse ;  /* 0x000000011010e824 */ /* 0x100fe200078e0a03 */
[----:B------:R-:W-:Y:S02]  /*1280*/  ISETP.GE.AND P6, PT, R13, RZ, PT ;  /* 0x000000ff0d00720c */ /* 0x000fe40003fc6270 */
[----:B------:R2:W-:Y:S01]  /*1290*/  STL [R1+0x10], R0 ;  /* 0x0000100001007387 */ /* 0x0005e20000100800 */
[----:B------:R-:W-:Y:S02]  /*12a0*/  IABS R13, R17 ;  /* 0x00000011000d7213 */ /* 0x000fe40000000000 */
[----:B------:R-:W-:Y:S02]  /*12b0*/  LOP3.LUT R18, R5, 0x18, RZ, 0xfc, !PT ;  /* 0x0000001805127812 */ /* 0x000fe400078efcff */
[----:B------:R-:W-:Y:S01]  /*12c0*/  @!P4 IMAD.IADD R10, R10, 0x1, -R3 ;  /* 0x000000010a0ac824 */ /* 0x000fe200078e0a03 */
[----:B------:R-:W-:-:S02]  /*12d0*/  IABS R44, R49 ;  /* 0x00000031002c7213 */ /* 0x000fc40000000000 */
[----:B------:R-:W-:Y:S01]  /*12e0*/  IABS R15, R18 ;  /* 0x00000012000f7213 */ /* 0x000fe20000000000 */
[----:B--2---:R-:W-:Y:S01]  /*12f0*/  IMAD.MOV.U32 R0, RZ, RZ, R8 ;  /* 0x000000ffff007224 */ /* 0x004fe200078e0008 */
[C---:B------:R-:W-:Y:S01]  /*1300*/  LOP3.LUT R52, R5.reuse, 0x5e, RZ, 0xfc, !PT ;  /* 0x0000005e05347812 */ /* 0x040fe200078efcff */
[----:B------:R-:W-:Y:S01]  /*1310*/  IMAD.MOV R8, RZ, RZ, -R7 ;  /* 0x000000ffff087224 */ /* 0x000fe200078e0a07 */
[----:B------:R-:W-:Y:S01]  /*1320*/  LOP3.LUT R54, R5, 0x60, RZ, 0xfc, !PT ;  /* 0x0000006005367812 */ /* 0x000fe200078efcff */
[----:B------:R-:W-:Y:S01]  /*1330*/  @!P5 IMAD.MOV R0, RZ, RZ, -R0 ;  /* 0x000000ffff00d224 */ /* 0x000fe200078e0a00 */
[C---:B------:R-:W-:Y:S01]  /*1340*/  ISETP.GT.U32.AND P5, PT, R3.reuse, R12, PT ;  /* 0x0000000c0300720c */ /* 0x040fe20003fa4070 */
[----:B------:R-:W-:Y:S01]  /*1350*/  IMAD R7, R3, R8, R11 ;  /* 0x0000000803077224 */ /* 0x000fe200078e020b */
[----:B------:R-:W-:Y:S01]  /*1360*/  LOP3.LUT R50, R5, 0x5c, RZ, 0xfc, !PT ;  /* 0x0000005c05327812 */ /* 0x000fe200078efcff */
[----:B------:R-:W-:Y:S01]  /*1370*/  IMAD.MOV.U32 R11, RZ, RZ, R9 ;  /* 0x000000ffff0b7224 */ /* 0x000fe200078e0009 */
[----:B------:R2:W-:Y:S01]  /*1380*/  STL [R1+0xc], R0 ;  /* 0x00000c0001007387 */ /* 0x0005e20000100800 */
[----:B------:R-:W-:Y:S01]  /*1390*/  IMAD.HI.U32 R9, R4, R13, RZ ;  /* 0x0000000d04097227 */ /* 0x000fe200078e00ff */
[----:B------:R-:W-:-:S02]  /*13a0*/  ISETP.GT.U32.AND P4, PT, R3, R7, PT ;  /* 0x000000070300720c */ /* 0x000fc40003f84070 */
[C---:B------:R-:W-:Y:S01]  /*13b0*/  LOP3.LUT R56, R5.reuse, 0x64, RZ, 0xfc, !PT ;  /* 0x0000006405387812 */ /* 0x040fe200078efcff */
[----:B------:R-:W-:Y:S01]  /*13c0*/  IMAD.HI.U32 R8, R4, R11, RZ ;  /* 0x0000000b04087227 */ /* 0x000fe200078e00ff */
[C---:B------:R-:W-:Y:S02]  /*13d0*/  LOP3.LUT R55, R5.reuse, 0x62, RZ, 0xfc, !PT ;  /* 0x0000006205377812 */ /* 0x040fe400078efcff */
[----:B------:R-:W-:Y:S01]  /*13e0*/  IABS R51, R56 ;  /* 0x0000003800337213 */ /* 0x000fe20000000000 */
[----:B------:R-:W-:Y:S01]  /*13f0*/  @!P5 IMAD.IADD R12, R12, 0x1, -R3 ;  /* 0x000000010c0cd824 */ /* 0x000fe200078e0a03 */
[----:B------:R-:W-:Y:S01]  /*1400*/  ISETP.GE.AND P5, PT, R14, RZ, PT ;  /* 0x000000ff0e00720c */ /* 0x000fe20003fa6270 */
        /* <DEDUP_REMOVED lines=8> */
[----:B------:R-:W-:Y:S01]  /*1490*/  @!P4 IMAD.IADD R7, R7, 0x1, -R3 ;  /* 0x000000010707c824 */ /* 0x000fe200078e0a03 */
[----:B------:R2:W-:Y:S01]  /*14a0*/  STL [R1+0x8], R0 ;  /* 0x0000080001007387 */ /* 0x0005e20000100800 */
[----:B------:R-:W-:Y:S01]  /*14b0*/  IMAD.MOV R14, RZ, RZ, -R9 ;  /* 0x000000ffff0e7224 */ /* 0x000fe200078e0a09 */
[----:B------:R-:W-:-:S02]  /*14c0*/  IABS R53, R58 ;  /* 0x0000003a00357213 */ /* 0x000fc40000000000 */
[C---:B------:R-:W-:Y:S01]  /*14d0*/  ISETP.GT.U32.AND P4, PT, R3.reuse, R7, PT ;  /* 0x000000070300720c */ /* 0x040fe20003f84070 */
[----:B------:R-:W-:Y:S01]  /*14e0*/  IMAD R9, R3, R14, R13 ;  /* 0x0000000e03097224 */ /* 0x000fe200078e020d */
[C---:B------:R-:W-:Y:S01]  /*14f0*/  LOP3.LUT R59, R5.reuse, 0x6a, RZ, 0xfc, !PT ;  /* 0x0000006a053b7812 */ /* 0x040fe200078efcff */
[----:B------:R-:W-:Y:S01]  /*1500*/  IMAD.HI.U32 R14, R4, R19, RZ ;  /* 0x00000013040e7227 */ /* 0x000fe200078e00ff */
[C---:B------:R-:W-:Y:S02]  /*1510*/  LOP3.LUT R60, R5.reuse, 0x70, RZ, 0xfc, !PT ;  /* 0x00000070053c7812 */ /* 0x040fe400078efcff */
[C---:B------:R-:W-:Y:S01]  /*1520*/  LOP3.LUT R62, R5.reuse, 0x72, RZ, 0xfc, !PT ;  /* 0x00000072053e7812 */ /* 0x040fe200078efcff */
[----:B--2---:R-:W-:Y:S01]  /*1530*/  IMAD.MOV.U32 R0, RZ, RZ, R10 ;  /* 0x000000ffff007224 */ /* 0x004fe200078e000a */
[----:B------:R-:W-:Y:S01]  /*1540*/  LOP3.LUT R63, R5, 0x74, RZ, 0xfc, !PT ;  /* 0x00000074053f7812 */ /* 0x000fe200078efcff */
[--C-:B------:R-:W-:Y:S01]  /*1550*/  @!P2 IMAD.IADD R12, R12, 0x1, -R3.reuse ;  /* 0x000000010c0ca824 */ /* 0x100fe200078e0a03 */
[----:B------:R-:W-:Y:S01]  /*1560*/  ISETP.GE.AND P2, PT, R18, RZ, PT ;  /* 0x000000ff1200720c */ /* 0x000fe20003f46270 */
[----:B------:R-:W-:Y:S01]  /*1570*/  @!P1 IMAD.MOV R0, RZ, RZ, -R0 ;  /* 0x000000ffff009224 */ /* 0x000fe200078e0a00 */
[----:B------:R-:W-:Y:S01]  /*1580*/  ISETP.GE.AND P1, PT, R17, RZ, PT ;  /* 0x000000ff1100720c */ /* 0x000fe20003f26270 */
[----:B------:R-:W-:Y:S01]  /*1590*/  @!P4 IMAD.IADD R7, R7, 0x1, -R3 ;  /* 0x000000010707c824 */ /* 0x000fe200078e0a03 */
[----:B------:R-:W-:Y:S01]  /*15a0*/  ISETP.GE.AND P4, PT, R11, RZ, PT ;  /* 0x000000ff0b00720c */ /* 0x000fe20003f86270 */
[----:B------:R-:W-:Y:S01]  /*15b0*/  IMAD.HI.U32 R10, R4, R15, RZ ;  /* 0x0000000f040a7227 */ /* 0x000fe200078e00ff */
[----:B------:R2:W-:Y:S01]  /*15c0*/  STL [R1+0x4], R0 ;  /* 0x0000040001007387 */ /* 0x0005e20000100800 */
[----:B------:R-:W-:-:S02]  /*15d0*/  IABS R17, R22 ;  /* 0x0000001600117213 */ /* 0x000fc40000000000 */
[----:B------:R-:W-:Y:S01]  /*15e0*/  @!P6 IMAD.MOV R7, RZ, RZ, -R7 ;  /* 0x000000ffff07e224 */ /* 0x000fe200078e0a07 */
[----:B------:R-:W-:Y:S01]  /*15f0*/  ISETP.GT.U32.AND P6, PT, R3, R9, PT ;  /* 0x000000090300720c */ /* 0x000fe20003fc4070 */
[----:B------:R-:W-:Y:S01]  /*1600*/  IMAD.MOV R10, RZ, RZ, -R10 ;  /* 0x000000ffff0a7224 */ /* 0x000fe200078e0a0a */
[----:B------:R-:W-:Y:S01]  /*1610*/  IABS R18, R23 ;  /* 0x0000001700127213 */ /* 0x000fe20000000000 */
[----:B------:R-:W-:Y:S01]  /*1620*/  IMAD.MOV R14, RZ, RZ, -R14 ;  /* 0x000000ffff0e7224 */ /* 0x000fe200078e0a0e */
[----:B------:R-:W-:Y:S01]  /*1630*/  LOP3.LUT R64, R5, 0x76, RZ, 0xfc, !PT ;  /* 0x0000007605407812 */ /* 0x000fe200078efcff */
[----:B------:R-:W-:Y:S01]  /*1640*/  IMAD R10, R3, R10, R15 ;  /* 0x0000000a030a7224 */ /* 0x000fe200078e020f */
[----:B--2---:R-:W-:Y:S01]  /*1650*/  MOV R0, R12 ;  /* 0x0000000c00007202 */ /* 0x004fe20000000f00 */
[C---:B------:R-:W-:Y:S01]  /*1660*/  IMAD.HI.U32 R12, R4.reuse, R17, RZ ;  /* 0x00000011040c7227 */ /* 0x040fe200078e00ff */
[----:B------:R-:W-:Y:S02]  /*1670*/  IABS R15, R11 ;  /* 0x0000000b000f7213 */ /* 0x000fe40000000000 */
[----:B------:R-:W-:Y:S01]  /*1680*/  LOP3.LUT R65, R5, 0x78, RZ, 0xfc, !PT ;  /* 0x0000007805417812 */ /* 0x000fe200078efcff */
[----:B------:R-:W-:Y:S01]  /*1690*/  @!P3 IMAD.MOV R0, RZ, RZ, -R0 ;  /* 0x000000ffff00b224 */ /* 0x000fe200078e0a00 */
[----:B------:R-:W-:Y:S01]  /*16a0*/  ISETP.GT.U32.AND P3, PT, R3, R8, PT ;  /* 0x000000080300720c */ /* 0x000fe20003f64070 */
[----:B------:R-:W-:Y:S01]  /*16b0*/  @!P6 IMAD.IADD R9, R9, 0x1, -R3 ;  /* 0x000000010909e824 */ /* 0x000fe200078e0a03 */
[----:B------:R-:W-:Y:S01]  /*16c0*/  IABS R61, R65 ;  /* 0x00000041003d7213 */ /* 0x000fe20000000000 */
[----:B------:R-:W-:Y:S01]  /*16d0*/  IMAD.HI.U32 R11, R4, R15, RZ ;  /* 0x0000000f040b7227 */ /* 0x000fe200078e00ff */
[----:B------:R-:W-:Y:S01]  /*16e0*/  LOP3.LUT R66, R5, 0x7a, RZ, 0xfc, !PT ;  /* 0x0000007a05427812 */ /* 0x000fe200078efcff */
[----:B------:R2:W-:Y:S01]  /*16f0*/  STL [R1], R0 ;  /* 0x0000000001007387 */ /* 0x0005e20000100800 */
[----:B------:R-:W-:Y:S01]  /*1700*/  ISETP.GT.U32.AND P6, PT, R3, R9, PT ;  /* 0x000000090300720c */ /* 0x000fe20003fc4070 */
[----:B------:R-:W-:Y:S01]  /*1710*/  IMAD.MOV R16, RZ, RZ, -R11 ;  /* 0x000000ffff107224 */ /* 0x000fe200078e0a0b */
[C---:B------:R-:W-:Y:S01]  /*1720*/  LOP3.LUT R67, R5.reuse, 0x7c, RZ, 0xfc, !PT ;  /* 0x0000007c05437812 */ /* 0x040fe200078efcff */
[----:B------:R-:W-:Y:S01]  /*1730*/  IMAD.MOV R12, RZ, RZ, -R12 ;  /* 0x000000ffff0c7224 */ /* 0x000fe200078e0a0c */
[----:B------:R-:W-:Y:S01]  /*1740*/  LOP3.LUT R68, R5, 0x7e, RZ, 0xfc, !PT ;  /* 0x0000007e05447812 */ /* 0x000fe200078efcff */
[----:B------:R-:W-:Y:S01]  /*1750*/  IMAD R11, R3, R16, R15 ;  /* 0x00000010030b7224 */ /* 0x000fe200078e020f */
[C---:B------:R-:W-:Y:S01]  /*1760*/  LOP3.LUT R69, R5.reuse, 0x80, RZ, 0xfc, !PT ;  /* 0x0000008005457812 */ /* 0x040fe200078efcff */
[--C-:B------:R-:W-:Y:S01]  /*1770*/  @!P3 IMAD.IADD R8, R8, 0x1, -R3.reuse ;  /* 0x000000010808b824 */ /* 0x100fe200078e0a03 */
[C---:B------:R-:W-:Y:S01]  /*1780*/  LOP3.LUT R70, R5.reuse, 0x82, RZ, 0xfc, !PT ;  /* 0x0000008205467812 */ /* 0x040fe200078efcff */
[C---:B------:R-:W-:Y:S01]  /*1790*/  IMAD.HI.U32 R15, R4.reuse, R20, RZ ;  /* 0x00000014040f7227 */ /* 0x040fe200078e00ff */
[----:B------:R-:W-:Y:S01]  /*17a0*/  LOP3.LUT R71, R5, 0x84, RZ, 0xfc, !PT ;  /* 0x0000008405477812 */ /* 0x000fe200078efcff */
[----:B------:R-:W-:Y:S01]  /*17b0*/  STL [R1+0x19c4], R7 ;  /* 0x0019c40701007387 */ /* 0x000fe20000100800 */
[----:B------:R-:W-:Y:S01]  /*17c0*/  ISETP.GT.U32.AND P3, PT, R3, R8, PT ;  /* 0x000000080300720c */ /* 0x000fe20003f64070 */
[----:B------:R-:W-:Y:S01]  /*17d0*/  @!P6 IMAD.IADD R9, R9, 0x1, -R3 ;  /* 0x000000010909e824 */ /* 0x000fe200078e0a03 */
[C---:B------:R-:W-:Y:S01]  /*17e0*/  ISETP.GT.U32.AND P6, PT, R3.reuse, R11, PT ;  /* 0x0000000b0300720c */ /* 0x040fe20003fc4070 */
[----:B------:R-:W-:Y:S01]  /*17f0*/  IMAD R12, R3, R12, R17 ;  /* 0x0000000c030c7224 */ /* 0x000fe200078e0211 */
[C---:B------:R-:W-:Y:S01]  /*1800*/  LOP3.LUT R74, R5.reuse, 0x88, RZ, 0xfc, !PT ;  /* 0x00000088054a7812 */ /* 0x040fe200078efcff */
[----:B------:R-:W-:Y:S01]  /*1810*/  IMAD.MOV R15, RZ, RZ, -R15 ;  /* 0x000000ffff0f7224 */ /* 0x000fe200078e0a0f */
[----:B------:R-:W-:Y:S01]  /*1820*/  LOP3.LUT R73, R5, 0x86, RZ, 0xfc, !PT ;  /* 0x0000008605497812 */ /* 0x000fe200078efcff */
[C---:B------:R-:W-:Y:S01]  /*1830*/  IMAD R14, R3.reuse, R14, R19 ;  /* 0x0000000e030e7224 */ /* 0x040fe200078e0213 */
[----:B------:R-:W-:Y:S01]  /*1840*/  IABS R19, R26 ;  /* 0x0000001a00137213 */ /* 0x000fe20000000000 */
[----:B------:R-:W-:Y:S01]  /*1850*/  IMAD R15, R3, R15, R20 ;  /* 0x0000000f030f7224 */ /* 0x000fe200078e0214 */
[----:B------:R-:W-:Y:S01]  /*1860*/  IABS R20, R27 ;  /* 0x0000001b00147213 */ /* 0x000fe20000000000 */
[----:B------:R-:W-:Y:S01]  /*1870*/  IMAD.HI.U32 R13, R4, R18, RZ ;  /* 0x00000012040d7227 */ /* 0x000fe200078e00ff */
[----:B------:R-:W-:-:S02]  /*1880*/  LOP3.LUT R75, R5, 0x8a, RZ, 0xfc, !PT ;  /* 0x0000008a054b7812 */ /* 0x000fc400078efcff */
[----:B------:R-:W-:Y:S01]  /*1890*/  LOP3.LUT R76, R5, 0x8c, RZ, 0xfc, !PT ;  /* 0x0000008c054c7812 */ /* 0x000fe200078efcff */
[--C-:B------:R-:W-:Y:S01]  /*18a0*/  @!P3 IMAD.IADD R8, R8, 0x1, -R3.reuse ;  /* 0x000000010808b824 */ /* 0x100fe200078e0a03 */
[----:B------:R-:W-:Y:S01]  /*18b0*/  ISETP.GT.U32.AND P3, PT, R3, R10, PT ;  /* 0x0000000a0300720c */ /* 0x000fe20003f64070 */
[----:B------:R-:W-:Y:S01]  /*18c0*/  @!P6 IMAD.IADD R11, R11, 0x1, -R3 ;  /* 0x000000010b0be824 */ /* 0x000fe200078e0a03 */
[C---:B------:R-:W-:Y:S01]  /*18d0*/  ISETP.GT.U32.AND P6, PT, R3.reuse, R15, PT ;  /* 0x0000000f0300720c */ /* 0x040fe20003fc4070 */
[----:B------:R-:W-:Y:S01]  /*18e0*/  @!P5 IMAD.MOV R8, RZ, RZ, -R8 ;  /* 0x000000ffff08d224 */ /* 0x000fe200078e0a08 */
[----:B------:R-:W-:Y:S01]  /*18f0*/  ISETP.GT.U32.AND P5, PT, R3, R12, PT ;  /* 0x0000000c0300720c */ /* 0x000fe20003fa4070 */
[----:B------:R-:W-:Y:S01]  /*1900*/  IMAD.MOV R13, RZ, RZ, -R13 ;  /* 0x000000ffff0d7224 */ /* 0x000fe200078e0a0d */
[C---:B------:R-:W-:Y:S01]  /*1910*/  LOP3.LUT R77, R5.reuse, 0x8e, RZ, 0xfc, !PT ;  /* 0x0000008e054d7812 */ /* 0x040fe200078efcff */
[----:B------:R-:W-:Y:S01]  /*1920*/  IMAD.HI.U32 R16, R4, R19, RZ ;  /* 0x0000001304107227 */ /* 0x000fe200078e00ff */
[----:B------:R-:W-:Y:S01]  /*1930*/  LOP3.LUT R78, R5, 0x90, RZ, 0xfc, !PT ;  /* 0x00000090054e7812 */ /* 0x000fe200078efcff */
[----:B------:R-:W-:Y:S01]  /*1940*/  STL [R1+0x19c8], R8 ;  /* 0x0019c80801007387 */ /* 0x000fe20000100800 */
[----:B------:R-:W-:Y:S01]  /*1950*/  IABS R72, R77 ;  /* 0x0000004d00487213 */ /* 0x000fe20000000000 */
[----:B------:R-:W-:Y:S01]  /*1960*/  IMAD R13, R3, R13, R18 ;  /* 0x0000000d030d7224 */ /* 0x000fe200078e0212 */
[C---:B------:R-:W-:Y:S01]  /*1970*/  LOP3.LUT R79, R5.reuse, 0x92, RZ, 0xfc, !PT ;  /* 0x00000092054f7812 */ /* 0x040fe200078efcff */
[--C-:B------:R-:W-:Y:S01]  /*1980*/  @!P3 IMAD.IADD R10, R10, 0x1, -R3.reuse ;  /* 0x000000010a0ab824 */ /* 0x100fe200078e0a03 */
[----:B------:R-:W-:Y:S01]  /*1990*/  LOP3.LUT R80, R5, 0x94, RZ, 0xfc, !PT ;  /* 0x0000009405507812 */ /* 0x000fe200078efcff */
[--C-:B------:R-:W-:Y:S01]  /*19a0*/  @!P6 IMAD.IADD R15, R15, 0x1, -R3.reuse ;  /* 0x000000010f0fe824 */ /* 0x100fe200078e0a03 */
[----:B------:R-:W-:Y:S01]  /*19b0*/  LOP3.LUT R82, R5, 0x9c, RZ, 0xfc, !PT ;  /* 0x0000009c05527812 */ /* 0x000fe200078efcff */
[----:B------:R-:W-:Y:S01]  /*19c0*/  @!P5 IMAD.IADD R12, R12, 0x1, -R3 ;  /* 0x000000010c0cd824 */ /* 0x000fe200078e0a03 */
[C---:B------:R-:W-:Y:S01]  /*19d0*/  ISETP.GT.U32.AND P3, PT, R3.reuse, R10, PT ;  /* 0x0000000a0300720c */ /* 0x040fe20003f64070 */
[----:B------:R-:W-:Y:S01]  /*19e0*/  @!P1 IMAD.MOV R9, RZ, RZ, -R9 ;  /* 0x000000ffff099224 */ /* 0x000fe200078e0a09 */
[C---:B------:R-:W-:Y:S01]  /*19f0*/  ISETP.GT.U32.AND P5, PT, R3.reuse, R11, PT ;  /* 0x0000000b0300720c */ /* 0x040fe20003fa4070 */
[----:B------:R-:W-:Y:S01]  /*1a00*/  IMAD.MOV R16, RZ, RZ, -R16 ;  /* 0x000000ffff107224 */ /* 0x000fe200078e0a10 */
[----:B------:R-:W-:Y:S01]  /*1a10*/  ISETP.GT.U32.AND P1, PT, R3, R13, PT ;  /* 0x0000000d0300720c */ /* 0x000fe20003f24070 */
[----:B------:R-:W-:Y:S01]  /*1a20*/  IMAD.HI.U32 R18, R4, R21, RZ ;  /* 0x0000001504127227 */ /* 0x000fe200078e00ff */
[C---:B------:R-:W-:Y:S01]  /*1a30*/  LOP3.LUT R83, R5.reuse, 0x9e, RZ, 0xfc, !PT ;  /* 0x0000009e05537812 */ /* 0x040fe200078efcff */
[----:B------:R-:W-:Y:S01]  /*1a40*/  STL [R1+0x19cc], R9 ;  /* 0x0019cc0901007387 */ /* 0x000fe20000100800 */
[----:B------:R-:W-:Y:S01]  /*1a50*/  LOP3.LUT R84, R5, 0xa0, RZ, 0xfc, !PT ;  /* 0x000000a005547812 */ /* 0x000fe200078efcff */
[----:B------:R-:W-:Y:S01]  /*1a60*/  IMAD R16, R3, R16, R19 ;  /* 0x0000001003107224 */ /* 0x000fe200078e0213 */
[----:B------:R-:W-:Y:S01]  /*1a70*/  LOP3.LUT R85, R5, 0xa4, RZ, 0xfc, !PT ;  /* 0x000000a405557812 */ /* 0x000fe200078efcff */
[----:B------:R-:W-:Y:S01]  /*1a80*/  IMAD.MOV R18, RZ, RZ, -R18 ;  /* 0x000000ffff127224 */ /* 0x000fe200078e0a12 */
[----:B------:R-:W-:Y:S01]  /*1a90*/  IABS R81, R84 ;  /* 0x0000005400517213 */ /* 0x000fe20000000000 */
[----:B------:R-:W-:Y:S01]  /*1aa0*/  @!P3 IMAD.IADD R10, R10, 0x1, -R3 ;  /* 0x000000010a0ab824 */ /* 0x000fe200078e0a03 */
[C---:B------:R-:W-:Y:S01]  /*1ab0*/  ISETP.GT.U32.AND P3, PT, R3.reuse, R14, PT ;  /* 0x0000000e0300720c */ /* 0x040fe20003f64070 */
[----:B------:R-:W-:Y:S01]  /*1ac0*/  IMAD R18, R3, R18, R21 ;  /* 0x0000001203127224 */ /* 0x000fe200078e0215 */
[----:B------:R-:W-:Y:S01]  /*1ad0*/  LOP3.LUT R87, R5, 0xa8, RZ, 0xfc, !PT ;  /* 0x000000a805577812 */ /* 0x000fe200078efcff */
[--C-:B------:R-:W-:Y:S01]  /*1ae0*/  @!P5 IMAD.IADD R11, R11, 0x1, -R3.reuse ;  /* 0x000000010b0bd824 */ /* 0x100fe200078e0a03 */
[----:B------:R-:W-:Y:S01]  /*1af0*/  ISETP.GT.U32.AND P5, PT, R3, R16, PT ;  /* 0x000000100300720c */ /* 0x000fe20003fa4070 */
[----:B------:R-:W-:Y:S01]  /*1b00*/  @!P1 IMAD.IADD R13, R13, 0x1, -R3 ;  /* 0x000000010d0d9824 */ /* 0x000fe200078e0a03 */
[----:B------:R-:W-:Y:S01]  /*1b10*/  ISETP.GT.U32.AND P1, PT, R3, R12, PT ;  /* 0x0000000c0300720c */ /* 0x000fe20003f24070 */
[----:B------:R-:W-:Y:S01]  /*1b20*/  IMAD.HI.U32 R17, R4, R20, RZ ;  /* 0x0000001404117227 */ /* 0x000fe200078e00ff */
[----:B------:R-:W-:-:S02]  /*1b30*/  LOP3.LUT R88, R5, 0xaa, RZ, 0xfc, !PT ;  /* 0x000000aa05587812 */ /* 0x000fc400078efcff */
[----:B------:R-:W-:Y:S01]  /*1b40*/  LOP3.LUT R95, R5, 0xae, RZ, 0xfc, !PT ;  /* 0x000000ae055f7812 */ /* 0x000fe200078efcff */
[----:B------:R-:W-:Y:S01]  /*1b50*/  IMAD.MOV R17, RZ, RZ, -R17 ;  /* 0x000000ffff117224 */ /* 0x000fe200078e0a11 */
[----:B------:R-:W-:Y:S01]  /*1b60*/  IABS R86, R88 ;  /* 0x0000005800567213 */ /* 0x000fe20000000000 */
[--C-:B------:R-:W-:Y:S01]  /*1b70*/  @!P3 IMAD.IADD R14, R14, 0x1, -R3.reuse ;  /* 0x000000010e0eb824 */ /* 0x100fe200078e0a03 */
[C---:B------:R-:W-:Y:S01]  /*1b80*/  ISETP.GT.U32.AND P3, PT, R3.reuse, R13, PT ;  /* 0x0000000d0300720c */ /* 0x040fe20003f64070 */
[----:B------:R-:W-:Y:S01]  /*1b90*/  @!P2 IMAD.MOV R10, RZ, RZ, -R10 ;  /* 0x000000ffff0aa224 */ /* 0x000fe200078e0a0a */
[C---:B------:R-:W-:Y:S01]  /*1ba0*/  ISETP.GT.U32.AND P2, PT, R3.reuse, R15, PT ;  /* 0x0000000f0300720c */ /* 0x040fe20003f44070 */
[--C-:B------:R-:W-:Y:S01]  /*1bb0*/  @!P5 IMAD.IADD R16, R16, 0x1, -R3.reuse ;  /* 0x000000011010d824 */ /* 0x100fe200078e0a03 */
[C---:B------:R-:W-:Y:S01]  /*1bc0*/  ISETP.GT.U32.AND P6, PT, R3.reuse, R14, PT ;  /* 0x0000000e0300720c */ /* 0x040fe20003fc4070 */
[C---:B------:R-:W-:Y:S01]  /*1bd0*/  IMAD R17, R3.reuse, R17, R20 ;  /* 0x0000001103117224 */ /* 0x040fe200078e0214 */
[----:B------:R-:W-:Y:S01]  /*1be0*/  IABS R20, R29 ;  /* 0x0000001d00147213 */ /* 0x000fe20000000000 */
[----:B------:R-:W-:Y:S01]  /*1bf0*/  @!P1 IMAD.IADD R12, R12, 0x1, -R3 ;  /* 0x000000010c0c9824 */ /* 0x000fe200078e0a03 */
[----:B------:R-:W-:Y:S01]  /*1c00*/  ISETP.GE.AND P5, PT, R24, RZ, PT ;  /* 0x000000ff1800720c */ /* 0x000fe20003fa6270 */
[----:B------:R-:W-:Y:S01]  /*1c10*/  @!P4 IMAD.MOV R11, RZ, RZ, -R11 ;  /* 0x000000ffff0bc224 */ /* 0x000fe200078e0a0b */
[----:B------:R-:W-:Y:S01]  /*1c20*/  ISETP.GT.U32.AND P1, PT, R3, R17, PT ;  /* 0x000000110300720c */ /* 0x000fe20003f24070 */
[----:B------:R-:W-:Y:S01]  /*1c30*/  IMAD.HI.U32 R19, R4, R20, RZ ;  /* 0x0000001404137227 */ /* 0x000fe200078e00ff */
[C---:B------:R-:W-:Y:S01]  /*1c40*/  LOP3.LUT R24, R5.reuse, 0x32, RZ, 0xfc, !PT ;  /* 0x0000003205187812 */ /* 0x040fe200078efcff */
[----:B------:R-:W-:Y:S01]  /*1c50*/  STL [R1+0x19d0], R10 ;  /* 0x0019d00a01007387 */ /* 0x000fe20000100800 */
[----:B------:R-:W-:Y:S01]  /*1c60*/  LOP3.LUT R97, R5, 0xb2, RZ, 0xfc, !PT ;  /* 0x000000b205617812 */ /* 0x000fe200078efcff */
[--C-:B------:R-:W-:Y:S01]  /*1c70*/  @!P3 IMAD.IADD R13, R13, 0x1, -R3.reuse ;  /* 0x000000010d0db824 */ /* 0x100fe200078e0a03 */
[----:B------:R-:W-:Y:S01]  /*1c80*/  ISETP.GE.AND P3, PT, R22, RZ, PT ;  /* 0x000000ff1600720c */ /* 0x000fe20003f66270 */
[----:B------:R-:W-:Y:S01]  /*1c90*/  @!P6 IMAD.IADD R14, R14, 0x1, -R3 ;  /* 0x000000010e0ee824 */ /* 0x000fe200078e0a03 */
[----:B------:R-:W-:Y:S01]  /*1ca0*/  ISETP.GT.U32.AND P6, PT, R3, R18, PT ;  /* 0x000000120300720c */ /* 0x000fe20003fc4070 */
[----:B------:R-:W-:Y:S01]  /*1cb0*/  IMAD.MOV R19, RZ, RZ, -R19 ;  /* 0x000000ffff137224 */ /* 0x000fe200078e0a13 */
[----:B------:R-:W-:Y:S01]  /*1cc0*/  LOP3.LUT R22, R5, 0x2c, RZ, 0xfc, !PT ;  /* 0x0000002c05167812 */ /* 0x000fe200078efcff */
[--C-:B------:R-:W-:Y:S01]  /*1cd0*/  @!P2 IMAD.IADD R15, R15, 0x1, -R3.reuse ;  /* 0x000000010f0fa824 */ /* 0x100fe200078e0a03 */
[----:B------:R-:W-:Y:S01]  /*1ce0*/  ISETP.GE.AND P2, PT, R23, RZ, PT ;  /* 0x000000ff1700720c */ /* 0x000fe20003f46270 */
[----:B------:R-:W-:Y:S01]  /*1cf0*/  IMAD R19, R3, R19, R20 ;  /* 0x0000001303137224 */ /* 0x000fe200078e0214 */
[----:B------:R-:W-:Y:S01]  /*1d00*/  IABS R21, R22 ;  /* 0x0000001600157213 */ /* 0x000fe20000000000 */
[----:B------:R-:W-:Y:S01]  /*1d10*/  @!P5 IMAD.MOV R14, RZ, RZ, -R14 ;  /* 0x000000ffff0ed224 */ /* 0x000fe200078e0a0e */
[----:B------:R-:W-:Y:S01]  /*1d20*/  LOP3.LUT R23, R5, 0x30, RZ, 0xfc, !PT ;  /* 0x0000003005177812 */ /* 0x000fe200078efcff */
[--C-:B------:R-:W-:Y:S01]  /*1d30*/  @!P1 IMAD.IADD R17, R17, 0x1, -R3.reuse ;  /* 0x0000000111119824 */ /* 0x100fe200078e0a03 */
[----:B------:R-:W-:Y:S01]  /*1d40*/  ISETP.GT.U32.AND P5, PT, R3, R19, PT ;  /* 0x000000130300720c */ /* 0x000fe20003fa4070 */
[----:B------:R-:W-:Y:S01]  /*1d50*/  IMAD.HI.U32 R20, R4, R21, RZ ;  /* 0x0000001504147227 */ /* 0x000fe200078e00ff */
[----:B------:R-:W-:Y:S01]  /*1d60*/  ISETP.GE.AND P1, PT, R25, RZ, PT ;  /* 0x000000ff1900720c */ /* 0x000fe20003f26270 */
[----:B------:R-:W-:Y:S01]  /*1d70*/  STL [R1+0x19d4], R11 ;  /* 0x0019d40b01007387 */ /* 0x000fe20000100800 */
[----:B------:R-:W-:Y:S01]  /*1d80*/  LOP3.LUT R98, R5, 0xb4, RZ, 0xfc, !PT ;  /* 0x000000b405627812 */ /* 0x000fe200078efcff */
[----:B------:R-:W-:Y:S01]  /*1d90*/  @!P6 IMAD.IADD R18, R18, 0x1, -R3 ;  /* 0x000000011212e824 */ /* 0x000fe200078e0a03 */
[C---:B------:R-:W-:Y:S01]  /*1da0*/  ISETP.GT.U32.AND P6, PT, R3.reuse, R16, PT ;  /* 0x000000100300720c */ /* 0x040fe20003fc4070 */
[----:B------:R-:W-:Y:S01]  /*1db0*/  IMAD.MOV R20, RZ, RZ, -R20 ;  /* 0x000000ffff147224 */ /* 0x000fe200078e0a14 */
[----:B------:R-:W-:Y:S01]  /*1dc0*/  IABS R89, R95 ;  /* 0x0000005f00597213 */ /* 0x000fe20000000000 */
[----:B------:R-:W-:Y:S01]  /*1dd0*/  @!P2 IMAD.MOV R13, RZ, RZ, -R13 ;  /* 0x000000ffff0da224 */ /* 0x000fe200078e0a0d */
[C---:B------:R-:W-:Y:S01]  /*1de0*/  ISETP.GT.U32.AND P4, PT, R3.reuse, R18, PT ;  /* 0x000000120300720c */ /* 0x040fe20003f84070 */
[----:B------:R-:W-:Y:S01]  /*1df0*/  @!P3 IMAD.MOV R12, RZ, RZ, -R12 ;  /* 0x000000ffff0cb224 */ /* 0x000fe200078e0a0c */
[----:B------:R-:W-:Y:S01]  /*1e00*/  ISETP.GE.AND P2, PT, R26, RZ, PT ;  /* 0x000000ff1a00720c */ /* 0x000fe20003f46270 */
[C---:B------:R-:W-:Y:S01]  /*1e10*/  IMAD R20, R3.reuse, R20, R21 ;  /* 0x0000001403147224 */ /* 0x040fe200078e0215 */
[----:B------:R-:W-:Y:S01]  /*1e20*/  ISETP.GT.U32.AND P3, PT, R3, R17, PT ;  /* 0x000000110300720c */ /* 0x000fe20003f64070 */
[----:B------:R-:W-:Y:S01]  /*1e30*/  @!P5 IMAD.IADD R19, R19, 0x1, -R3 ;  /* 0x000000011313d824 */ /* 0x000fe200078e0a03 */
[----:B------:R-:W-:Y:S01]  /*1e40*/  LOP3.LUT R21, R5, 0x2e, RZ, 0xfc, !PT ;  /* 0x0000002e05157812 */ /* 0x000fe200078efcff */
[----:B------:R-:W-:Y:S01]  /*1e50*/  @!P1 IMAD.MOV R15, RZ, RZ, -R15 ;  /* 0x000000ffff0f9224 */ /* 0x000fe200078e0a0f */
[----:B------:R-:W-:Y:S01]  /*1e60*/  ISETP.GE.AND P1, PT, R27, RZ, PT ;  /* 0x000000ff1b00720c */ /* 0x000fe20003f26270 */
[--C-:B------:R-:W-:Y:S01]  /*1e70*/  @!P6 IMAD.IADD R16, R16, 0x1, -R3.reuse ;  /* 0x000000011010e824 */ /* 0x100fe200078e0a03 */
[----:B------:R-:W-:Y:S01]  /*1e80*/  ISETP.GE.AND P6, PT, R28, RZ, PT ;  /* 0x000000ff1c00720c */ /* 0x000fe20003fc6270 */
[----:B------:R-:W-:Y:S01]  /*1e90*/  IMAD.HI.U32 R25, R4, R30, RZ ;  /* 0x0000001e04197227 */ /* 0x000fe200078e00ff */
[----:B------:R-:W-:Y:S01]  /*1ea0*/  ISETP.GT.U32.AND P5, PT, R3, R19, PT ;  /* 0x000000130300720c */ /* 0x000fe20003fa4070 */
[----:B------:R-:W-:Y:S01]  /*1eb0*/  STL [R1+0x19e0], R12 ;  /* 0x0019e00c01007387 */ /* 0x000fe20000100800 */
[----:B------:R-:W-:Y:S01]  /*1ec0*/  IABS R26, R23 ;  /* 0x00000017001a7213 */ /* 0x000fe20000000000 */
[--C-:B------:R-:W-:Y:S01]  /*1ed0*/  @!P4 IMAD.IADD R18, R18, 0x1, -R3.reuse ;  /* 0x000000011212c824 */ /* 0x100fe200078e0a03 */
[----:B------:R-:W-:Y:S01]  /*1ee0*/  ISETP.GE.AND P4, PT, R22, RZ, PT ;  /* 0x000000ff1600720c */ /* 0x000fe20003f86270 */
[----:B------:R-:W-:Y:S01]  /*1ef0*/  @!P2 IMAD.MOV R16, RZ, RZ, -R16 ;  /* 0x000000ffff10a224 */ /* 0x000fe200078e0a10 */
[----:B------:R-:W-:Y:S01]  /*1f00*/  IABS R22, R21 ;  /* 0x0000001500167213 */ /* 0x000fe20000000000 */
[----:B------:R-:W-:Y:S01]  /*1f10*/  @!P3 IMAD.IADD R17, R17, 0x1, -R3 ;  /* 0x000000011111b824 */ /* 0x000fe200078e0a03 */
[----:B------:R-:W-:Y:S01]  /*1f20*/  ISETP.GE.AND P2, PT, R21, RZ, PT ;  /* 0x000000ff1500720c */ /* 0x000fe20003f46270 */
[----:B------:R-:W-:Y:S01]  /*1f30*/  IMAD.MOV R25, RZ, RZ, -R25 ;  /* 0x000000ffff197224 */ /* 0x000fe200078e0a19 */
[----:B------:R-:W-:Y:S01]  /*1f40*/  ISETP.GE.AND P3, PT, R29, RZ, PT ;  /* 0x000000ff1d00720c */ /* 0x000fe20003f66270 */
[----:B------:R-:W-:Y:S01]  /*1f50*/  @!P6 IMAD.MOV R18, RZ, RZ, -R18 ;  /* 0x000000ffff12e224 */ /* 0x000fe200078e0a12 */
[----:B------:R-:W-:Y:S01]  /*1f60*/  ISETP.GT.U32.AND P6, PT, R3, R20, PT ;  /* 0x000000140300720c */ /* 0x000fe20003fc4070 */
[----:B------:R-:W-:Y:S01]  /*1f70*/  IMAD.HI.U32 R21, R4, R22, RZ ;  /* 0x0000001604157227 */ /* 0x000fe200078e00ff */
[----:B------:R-:W-:Y:S01]  /*1f80*/  IABS R27, R24 ;  /* 0x00000018001b7213 */ /* 0x000fe20000000000 */
[----:B------:R4:W-:Y:S01]  /*1f90*/  STL [R1+0x19e4], R13 ;  /* 0x0019e40d01007387 */ /* 0x0009e20000100800 */
[----:B------:R-:W-:Y:S01]  /*1fa0*/  IABS R29, R34 ;  /* 0x00000022001d7213 */ /* 0x000fe20000000000 */
[----:B------:R-:W-:Y:S01]  /*1fb0*/  IMAD.MOV R21, RZ, RZ, -R21 ;  /* 0x000000ffff157224 */ /* 0x000fe200078e0a15 */
[----:B------:R-:W-:Y:S01]  /*1fc0*/  IABS R92, R97 ;  /* 0x00000061005c7213 */ /* 0x000fe20000000000 */
[----:B------:R-:W-:Y:S01]  /*1fd0*/  @!P5 IMAD.IADD R19, R19, 0x1, -R3 ;  /* 0x000000011313d824 */ /* 0x000fe200078e0a03 */
[----:B------:R-:W-:Y:S01]  /*1fe0*/  ISETP.GE.AND P5, PT, R24, RZ, PT ;  /* 0x000000ff1800720c */ /* 0x000fe20003fa6270 */
[----:B------:R-:W-:Y:S01]  /*1ff0*/  IMAD R21, R3, R21, R22 ;  /* 0x0000001503157224 */ /* 0x000fe200078e0216 */
[----:B------:R-:W-:Y:S01]  /*2000*/  IABS R93, R98 ;  /* 0x00000062005d7213 */ /* 0x000fe20000000000 */
[----:B------:R-:W-:Y:S01]  /*2010*/  IMAD.HI.U32 R22, R4, R26, RZ ;  /* 0x0000001a04167227 */ /* 0x000fe200078e00ff */
[----:B------:R-:W-:Y:S01]  /*2020*/  LOP3.LUT R96, R5, 0xb0, RZ, 0xfc, !PT ;  /* 0x000000b005607812 */ /* 0x000fe200078efcff */
[----:B------:R-:W-:Y:S01]  /*2030*/  STL [R1+0x19ec], R14 ;  /* 0x0019ec0e01007387 */ /* 0x000fe20000100800 */
[----:B------:R-:W-:Y:S01]  /*2040*/  @!P6 IADD3 R20, PT, PT, R20, -R3, RZ ;  /* 0x800000031414e210 */ /* 0x000fe20007ffe0ff */
[----:B------:R-:W-:Y:S01]  /*2050*/  @!P1 IMAD.MOV R17, RZ, RZ, -R17 ;  /* 0x000000ffff119224 */ /* 0x000fe200078e0a11 */
[----:B------:R-:W-:Y:S01]  /*2060*/  ISETP.GE.AND P1, PT, R23, RZ, PT ;  /* 0x000000ff1700720c */ /* 0x000fe20003f26270 */
[----:B------:R-:W-:Y:S01]  /*2070*/  IMAD.MOV R22, RZ, RZ, -R22 ;  /* 0x000000ffff167224 */ /* 0x000fe200078e0a16 */
[C---:B------:R-:W-:Y:S01]  /*2080*/  ISETP.GT.U32.AND P6, PT, R3.reuse, R20, PT ;  /* 0x000000140300720c */ /* 0x040fe20003fc4070 */
[----:B------:R-:W-:Y:S01]  /*2090*/  @!P3 IMAD.MOV R19, RZ, RZ, -R19 ;  /* 0x000000ffff13b224 */ /* 0x000fe200078e0a13 */
[----:B------:R-:W-:Y:S01]  /*20a0*/  ISETP.GT.U32.AND P3, PT, R3, R21, PT ;  /* 0x000000150300720c */ /* 0x000fe20003f64070 */
[C---:B------:R-:W-:Y:S01]  /*20b0*/  IMAD.HI.U32 R23, R4.reuse, R27, RZ ;  /* 0x0000001b04177227 */ /* 0x040fe200078e00ff */
[----:B------:R-:W-:Y:S01]  /*20c0*/  IABS R91, R96 ;  /* 0x00000060005b7213 */ /* 0x000fe20000000000 */
[----:B------:R1:W-:Y:S01]  /*20d0*/  STL [R1+0x19f0], R15 ;  /* 0x0019f00f01007387 */ /* 0x0003e20000100800 */
[----:B------:R-:W-:Y:S01]  /*20e0*/  LOP3.LUT R99, R5, 0xb6, RZ, 0xfc, !PT ;  /* 0x000000b605637812 */ /* 0x000fe200078efcff */
[----:B------:R-:W-:Y:S01]  /*20f0*/  IMAD R22, R3, R22, R26 ;  /* 0x0000001603167224 */ /* 0x000fe200078e021a */
[C---:B------:R-:W-:Y:S01]  /*2100*/  LOP3.LUT R101, R5.reuse, 0xba, RZ, 0xfc, !PT ;  /* 0x000000ba05657812 */ /* 0x040fe200078efcff */
[----:B------:R-:W-:Y:S01]  /*2110*/  IMAD.MOV R28, RZ, RZ, -R23 ;  /* 0x000000ffff1c7224 */ /* 0x000fe200078e0a17 */
[----:B------:R-:W-:Y:S01]  /*2120*/  LOP3.LUT R100, R5, 0xb8, RZ, 0xfc, !PT ;  /* 0x000000b805647812 */ /* 0x000fe200078efcff */
[----:B------:R-:W-:Y:S01]  /*2130*/  IMAD.HI.U32 R24, R4, R29, RZ ;  /* 0x0000001d04187227 */ /* 0x000fe200078e00ff */
[----:B------:R-:W-:-:S02]  /*2140*/  IABS R94, R101 ;  /* 0x00000065005e7213 */ /* 0x000fc40000000000 */
[----:B------:R-:W-:Y:S01]  /*2150*/  LOP3.LUT R102, R5, 0xbc, RZ, 0xfc, !PT ;  /* 0x000000bc05667812 */ /* 0x000fe200078efcff */
[----:B------:R-:W-:Y:S01]  /*2160*/  @!P6 IMAD.IADD R20, R20, 0x1, -R3 ;  /* 0x000000011414e824 */ /* 0x000fe200078e0a03 */
[C---:B------:R-:W-:Y:S01]  /*2170*/  ISETP.GT.U32.AND P6, PT, R3.reuse, R22, PT ;  /* 0x000000160300720c */ /* 0x040fe20003fc4070 */
[----:B------:R-:W-:Y:S01]  /*2180*/  IMAD R23, R3, R28, R27 ;  /* 0x0000001c03177224 */ /* 0x000fe200078e021b */
[----:B------:R-:W-:Y:S01]  /*2190*/  IABS R28, R36 ;  /* 0x00000024001c7213 */ /* 0x000fe20000000000 */
[----:B------:R-:W-:Y:S01]  /*21a0*/  @!P3 IMAD.IADD R21, R21, 0x1, -R3 ;  /* 0x000000011515b824 */ /* 0x000fe200078e0a03 */
[----:B------:R-:W-:Y:S01]  /*21b0*/  LOP3.LUT R107, R5, 0xc6, RZ, 0xfc, !PT ;  /* 0x000000c6056b7812 */ /* 0x000fe200078efcff */
[----:B------:R-:W-:Y:S01]  /*21c0*/  IMAD.MOV R24, RZ, RZ, -R24 ;  /* 0x000000ffff187224 */ /* 0x000fe200078e0a18 */
[----:B------:R-:W-:Y:S01]  /*21d0*/  ISETP.GT.U32.AND P3, PT, R3, R23, PT ;  /* 0x000000170300720c */ /* 0x000fe20003f64070 */
[----:B------:R-:W-:Y:S01]  /*21e0*/  IMAD.HI.U32 R26, R4, R28, RZ ;  /* 0x0000001c041a7227 */ /* 0x000fe200078e00ff */
[----:B------:R-:W-:-:S02]  /*21f0*/  LOP3.LUT R108, R5, 0xc8, RZ, 0xfc, !PT ;  /* 0x000000c8056c7812 */ /* 0x000fc400078efcff */
[----:B------:R-:W-:Y:S01]  /*2200*/  LOP3.LUT R109, R5, 0xca, RZ, 0xfc, !PT ;  /* 0x000000ca056d7812 */ /* 0x000fe200078efcff */
[C---:B------:R-:W-:Y:S01]  /*2210*/  IMAD R24, R3.reuse, R24, R29 ;  /* 0x0000001803187224 */ /* 0x040fe200078e021d */
[----:B------:R-:W-:Y:S01]  /*2220*/  IABS R29, R37 ;  /* 0x00000025001d7213 */ /* 0x000fe20000000000 */
[--C-:B------:R-:W-:Y:S01]  /*2230*/  @!P6 IMAD.IADD R22, R22, 0x1, -R3.reuse ;  /* 0x000000011616e824 */ /* 0x100fe200078e0a03 */
[----:B------:R-:W-:Y:S01]  /*2240*/  ISETP.GT.U32.AND P6, PT, R3, R21, PT ;  /* 0x000000150300720c */ /* 0x000fe20003fc4070 */
[----:B------:R-:W-:Y:S01]  /*2250*/  IMAD.MOV R26, RZ, RZ, -R26 ;  /* 0x000000ffff1a7224 */ /* 0x000fe200078e0a1a */
[----:B------:R-:W-:Y:S01]  /*2260*/  IABS R103, R108 ;  /* 0x0000006c00677213 */ /* 0x000fe20000000000 */
[C---:B------:R-:W-:Y:S01]  /*2270*/  IMAD.HI.U32 R27, R4.reuse, R29, RZ ;  /* 0x0000001d041b7227 */ /* 0x040fe200078e00ff */
[C---:B------:R-:W-:Y:S02]  /*2280*/  LOP3.LUT R110, R5.reuse, 0xcc, RZ, 0xfc, !PT ;  /* 0x000000cc056e7812 */ /* 0x040fe400078efcff */
[----:B------:R-:W-:Y:S01]  /*2290*/  LOP3.LUT R111, R5, 0xce, RZ, 0xfc, !PT ;  /* 0x000000ce056f7812 */ /* 0x000fe200078efcff */
[----:B------:R-:W-:Y:S01]  /*22a0*/  @!P3 IMAD.IADD R23, R23, 0x1, -R3 ;  /* 0x000000011717b824 */ /* 0x000fe200078e0a03 */
[----:B------:R-:W-:Y:S01]  /*22b0*/  LOP3.LUT R112, R5, 0xd0, RZ, 0xfc, !PT ;  /* 0x000000d005707812 */ /* 0x000fe200078efcff */
[C---:B------:R-:W-:Y:S01]  /*22c0*/  IMAD R25, R3.reuse, R25, R30 ;  /* 0x0000001903197224 */ /* 0x040fe200078e021e */
[----:B------:R-:W-:Y:S01]  /*22d0*/  IABS R104, R111 ;  /* 0x0000006f00687213 */ /* 0x000fe20000000000 */
[----:B------:R-:W-:Y:S01]  /*22e0*/  IMAD.MOV R30, RZ, RZ, -R27 ;  /* 0x000000ffff1e7224 */ /* 0x000fe200078e0a1b */
[----:B------:R-:W-:Y:S01]  /*22f0*/  ISETP.GT.U32.AND P3, PT, R3, R23, PT ;  /* 0x000000170300720c */ /* 0x000fe20003f64070 */
[----:B------:R-:W-:Y:S01]  /*2300*/  @!P6 IMAD.IADD R21, R21, 0x1, -R3 ;  /* 0x000000011515e824 */ /* 0x000fe200078e0a03 */
[C---:B------:R-:W-:Y:S01]  /*2310*/  ISETP.GT.U32.AND P6, PT, R3.reuse, R24, PT ;  /* 0x000000180300720c */ /* 0x040fe20003fc4070 */
[----:B------:R-:W-:Y:S01]  /*2320*/  IMAD R26, R3, R26, R28 ;  /* 0x0000001a031a7224 */ /* 0x000fe200078e021c */
[----:B------:R-:W-:Y:S01]  /*2330*/  LOP3.LUT R113, R5, 0xd2, RZ, 0xfc, !PT ;  /* 0x000000d205717812 */ /* 0x000fe200078efcff */
[----:B------:R-:W-:Y:S01]  /*2340*/  @!P4 IMAD.MOV R20, RZ, RZ, -R20 ;  /* 0x000000ffff14c224 */ /* 0x000fe200078e0a14 */
[C---:B------:R-:W-:Y:S01]  /*2350*/  ISETP.GT.U32.AND P4, PT, R3.reuse, R22, PT ;  /* 0x000000160300720c */ /* 0x040fe20003f84070 */
[----:B------:R-:W-:Y:S01]  /*2360*/  IMAD R27, R3, R30, R29 ;  /* 0x0000001e031b7224 */ /* 0x000fe200078e021d */
[----:B------:R-:W-:Y:S01]  /*2370*/  IABS R105, R112 ;  /* 0x0000007000697213 */ /* 0x000fe20000000000 */
[----:B------:R-:W-:Y:S01]  /*2380*/  IMAD.HI.U32 R28, R4, R31, RZ ;  /* 0x0000001f041c7227 */ /* 0x000fe200078e00ff */
[----:B------:R-:W-:-:S02]  /*2390*/  IABS R106, R113 ;  /* 0x00000071006a7213 */ /* 0x000fc40000000000 */
[----:B------:R-:W-:Y:S01]  /*23a0*/  LOP3.LUT R114, R5, 0xd4, RZ, 0xfc, !PT ;  /* 0x000000d405727812 */ /* 0x000fe200078efcff */
[--C-:B------:R-:W-:Y:S01]  /*23b0*/  @!P3 IMAD.IADD R23, R23, 0x1, -R3.reuse ;  /* 0x000000011717b824 */ /* 0x100fe200078e0a03 */
[C---:B------:R-:W-:Y:S01]  /*23c0*/  ISETP.GT.U32.AND P3, PT, R3.reuse, R26, PT ;  /* 0x0000001a0300720c */ /* 0x040fe20003f64070 */
[--C-:B------:R-:W-:Y:S01]  /*23d0*/  @!P6 IMAD.IADD R24, R24, 0x1, -R3.reuse ;  /* 0x000000011818e824 */ /* 0x100fe200078e0a03 */
[----:B------:R-:W-:Y:S01]  /*23e0*/  ISETP.GT.U32.AND P6, PT, R3, R27, PT ;  /* 0x0000001b0300720c */ /* 0x000fe20003fc4070 */
[----:B------:R-:W-:Y:S01]  /*23f0*/  IMAD.MOV R28, RZ, RZ, -R28 ;  /* 0x000000ffff1c7224 */ /* 0x000fe200078e0a1c */
[----:B------:R-:W-:Y:S01]  /*2400*/  LOP3.LUT R115, R5, 0xd6, RZ, 0xfc, !PT ;  /* 0x000000d605737812 */ /* 0x000fe200078efcff */
[----:B------:R-:W-:Y:S01]  /*2410*/  @!P4 IMAD.IADD R22, R22, 0x1, -R3 ;  /* 0x000000011616c824 */ /* 0x000fe200078e0a03 */
[C---:B------:R-:W-:Y:S01]  /*2420*/  ISETP.GT.U32.AND P4, PT, R3.reuse, R25, PT ;  /* 0x000000190300720c */ /* 0x040fe20003f84070 */
[----:B------:R-:W-:Y:S01]  /*2430*/  IMAD R28, R3, R28, R31 ;  /* 0x0000001c031c7224 */ /* 0x000fe200078e021f */
[C---:B------:R-:W-:Y:S01]  /*2440*/  LOP3.LUT R118, R5.reuse, 0xe0, RZ, 0xfc, !PT ;  /* 0x000000e005767812 */ /* 0x040fe200078efcff */
[----:B------:R-:W-:Y:S01]  /*2450*/  @!P5 IMAD.MOV R23, RZ, RZ, -R23 ;  /* 0x000000ffff17d224 */ /* 0x000fe200078e0a17 */
[----:B------:R-:W-:Y:S01]  /*2460*/  LOP3.LUT R119, R5, 0xe2, RZ, 0xfc, !PT ;  /* 0x000000e205777812 */ /* 0x000fe200078efcff */
[----:B------:R-:W-:Y:S01]  /*2470*/  IMAD.HI.U32 R30, R4, R33, RZ ;  /* 0x00000021041e7227 */ /* 0x000fe200078e00ff */
[----:B------:R-:W-:-:S02]  /*2480*/  ISETP.GT.U32.AND P5, PT, R3, R28, PT ;  /* 0x0000001c0300720c */ /* 0x000fc40003fa4070 */
[----:B------:R-:W-:Y:S01]  /*2490*/  LOP3.LUT R121, R5, 0xe6, RZ, 0xfc, !PT ;  /* 0x000000e605797812 */ /* 0x000fe200078efcff */
[--C-:B------:R-:W-:Y:S01]  /*24a0*/  @!P3 IMAD.IADD R26, R26, 0x1, -R3.reuse ;  /* 0x000000011a1ab824 */ /* 0x100fe200078e0a03 */
[----:B------:R-:W-:Y:S01]  /*24b0*/  ISETP.GT.U32.AND P3, PT, R3, R24, PT ;  /* 0x000000180300720c */ /* 0x000fe20003f64070 */
[----:B------:R-:W-:Y:S01]  /*24c0*/  @!P6 IMAD.IADD R27, R27, 0x1, -R3 ;  /* 0x000000011b1be824 */ /* 0x000fe200078e0a03 */
[----:B------:R-:W-:Y:S01]  /*24d0*/  LOP3.LUT R120, R5, 0xe4, RZ, 0xfc, !PT ;  /* 0x000000e405787812 */ /* 0x000fe200078efcff */
[----:B------:R-:W-:Y:S01]  /*24e0*/  IMAD.HI.U32 R29, R4, R32, RZ ;  /* 0x00000020041d7227 */ /* 0x000fe200078e00ff */
[----:B------:R-:W-:Y:S02]  /*24f0*/  ISETP.GT.U32.AND P6, PT, R3, R26, PT ;  /* 0x0000001a0300720c */ /* 0x000fe40003fc4070 */
[----:B------:R-:W-:Y:S01]  /*2500*/  LOP3.LUT R122, R5, 0xe8, RZ, 0xfc, !PT ;  /* 0x000000e8057a7812 */ /* 0x000fe200078efcff */
[----:B------:R-:W-:Y:S01]  /*2510*/  IMAD.MOV R30, RZ, RZ, -R30 ;  /* 0x000000ffff1e7224 */ /* 0x000fe200078e0a1e */
[----:B------:R-:W-:Y:S01]  /*2520*/  IABS R116, R121 ;  /* 0x0000007900747213 */ /* 0x000fe20000000000 */
[----:B------:R-:W-:Y:S01]  /*2530*/  IMAD.MOV R29, RZ, RZ, -R29 ;  /* 0x000000ffff1d7224 */ /* 0x000fe200078e0a1d */
[----:B------:R-:W-:Y:S01]  /*2540*/  IABS R117, R122 ;  /* 0x0000007a00757213 */ /* 0x000fe20000000000 */
[----:B------:R-:W-:Y:S01]  /*2550*/  @!P4 IMAD.IADD R25, R25, 0x1, -R3 ;  /* 0x000000011919c824 */ /* 0x000fe200078e0a03 */
[----:B------:R-:W-:Y:S01]  /*2560*/  ISETP.GE.AND P4, PT, R34, RZ, PT ;  /* 0x000000ff2200720c */ /* 0x000fe20003f86270 */
[C---:B------:R-:W-:Y:S01]  /*2570*/  IMAD R30, R3.reuse, R30, R33 ;  /* 0x0000001e031e7224 */ /* 0x040fe200078e0221 */
[----:B------:R-:W-:Y:S01]  /*2580*/  IABS R33, R41 ;  /* 0x0000002900217213 */ /* 0x000fe20000000000 */
[----:B------:R-:W-:Y:S01]  /*2590*/  @!P1 IMAD.MOV R22, RZ, RZ, -R22 ;  /* 0x000000ffff169224 */ /* 0x000fe200078e0a16 */
[C---:B------:R-:W-:Y:S01]  /*25a0*/  ISETP.GT.U32.AND P1, PT, R3.reuse, R27, PT ;  /* 0x0000001b0300720c */ /* 0x040fe20003f24070 */
[----:B------:R-:W-:Y:S01]  /*25b0*/  IMAD R29, R3, R29, R32 ;  /* 0x0000001d031d7224 */ /* 0x000fe200078e0220 */
[----:B------:R-:W-:Y:S01]  /*25c0*/  LOP3.LUT R124, R5, 0xf0, RZ, 0xfc, !PT ;  /* 0x000000f0057c7812 */ /* 0x000fe200078efcff */
[----:B------:R-:W-:Y:S01]  /*25d0*/  @!P2 IMAD.MOV R21, RZ, RZ, -R21 ;  /* 0x000000ffff15a224 */ /* 0x000fe200078e0a15 */
[C---:B------:R-:W-:Y:S01]  /*25e0*/  ISETP.GT.U32.AND P2, PT, R3.reuse, R25, PT ;  /* 0x000000190300720c */ /* 0x040fe20003f44070 */
[--C-:B------:R-:W-:Y:S01]  /*25f0*/  @!P6 IMAD.IADD R26, R26, 0x1, -R3.reuse ;  /* 0x000000011a1ae824 */ /* 0x100fe200078e0a03 */
[----:B------:R-:W-:Y:S01]  /*2600*/  ISETP.GT.U32.AND P6, PT, R3, R30, PT ;  /* 0x0000001e0300720c */ /* 0x000fe20003fc4070 */
[--C-:B------:R-:W-:Y:S01]  /*2610*/  @!P5 IMAD.IADD R28, R28, 0x1, -R3.reuse ;  /* 0x000000011c1cd824 */ /* 0x100fe200078e0a03 */
[----:B------:R-:W-:Y:S01]  /*2620*/  ISETP.GE.AND P5, PT, R37, RZ, PT ;  /* 0x000000ff2500720c */ /* 0x000fe20003fa6270 */
[----:B------:R-:W-:Y:S01]  /*2630*/  @!P3 IMAD.IADD R24, R24, 0x1, -R3 ;  /* 0x000000011818b824 */ /* 0x000fe200078e0a03 */
[----:B------:R-:W-:Y:S01]  /*2640*/  ISETP.GT.U32.AND P3, PT, R3, R29, PT ;  /* 0x0000001d0300720c */ /* 0x000fe20003f64070 */
[----:B------:R-:W-:Y:S01]  /*2650*/  IMAD.HI.U32 R31, R4, R33, RZ ;  /* 0x00000021041f7227 */ /* 0x000fe200078e00ff */
[----:B------:R-:W-:-:S02]  /*2660*/  LOP3.LUT R126, R5, 0xf2, RZ, 0xfc, !PT ;  /* 0x000000f2057e7812 */ /* 0x000fc400078efcff */
[C---:B------:R-:W-:Y:S01]  /*2670*/  LOP3.LUT R123, R5.reuse, 0xee, RZ, 0xfc, !PT ;  /* 0x000000ee057b7812 */ /* 0x040fe200078efcff */
[----:B------:R-:W-:Y:S01]  /*2680*/  IMAD.MOV R34, RZ, RZ, -R31 ;  /* 0x000000ffff227224 */ /* 0x000fe200078e0a1f */
[----:B------:R-:W-:Y:S01]  /*2690*/  LOP3.LUT R128, R5, 0xf4, RZ, 0xfc, !PT ;  /* 0x000000f405807812 */ /* 0x000fe200078efcff */
[----:B------:R-:W-:Y:S01]  /*26a0*/  @!P1 IMAD.IADD R27, R27, 0x1, -R3 ;  /* 0x000000011b1b9824 */ /* 0x000fe200078e0a03 */
[----:B------:R-:W-:Y:S01]  /*26b0*/  ISETP.GE.AND P1, PT, R36, RZ, PT ;  /* 0x000000ff2400720c */ /* 0x000fe20003f26270 */
[----:B------:R-:W-:Y:S01]  /*26c0*/  IMAD R31, R3, R34, R33 ;  /* 0x00000022031f7224 */ /* 0x000fe200078e0221 */
[----:B------:R-:W-:Y:S01]  /*26d0*/  LOP3.LUT R34, R5, 0x46, RZ, 0xfc, !PT ;  /* 0x0000004605227812 */ /* 0x000fe200078efcff */
[--C-:B------:R-:W-:Y:S01]  /*26e0*/  @!P2 IMAD.IADD R25, R25, 0x1, -R3.reuse ;  /* 0x000000011919a824 */ /* 0x100fe200078e0a03 */
[----:B------:R-:W-:Y:S01]  /*26f0*/  ISETP.GE.AND P2, PT, R35, RZ, PT ;  /* 0x000000ff2300720c */ /* 0x000fe20003f46270 */
[----:B------:R-:W-:Y:S01]  /*2700*/  @!P6 IMAD.IADD R30, R30, 0x1, -R3 ;  /* 0x000000011e1ee824 */ /* 0x000fe200078e0a03 */
[----:B------:R-:W-:Y:S01]  /*2710*/  IABS R35, R42 ;  /* 0x0000002a00237213 */ /* 0x000fe20000000000 */
[----:B------:R-:W-:Y:S01]  /*2720*/  @!P5 IMAD.MOV R27, RZ, RZ, -R27 ;  /* 0x000000ffff1bd224 */ /* 0x000fe200078e0a1b */
[----:B------:R-:W-:Y:S01]  /*2730*/  ISETP.GT.U32.AND P6, PT, R3, R28, PT ;  /* 0x0000001c0300720c */ /* 0x000fe20003fc4070 */
[----:B------:R-:W-:Y:S01]  /*2740*/  @!P3 IMAD.IADD R29, R29, 0x1, -R3 ;  /* 0x000000011d1db824 */ /* 0x000fe200078e0a03 */
[C---:B------:R-:W-:Y:S01]  /*2750*/  ISETP.GT.U32.AND P5, PT, R3.reuse, R31, PT ;  /* 0x0000001f0300720c */ /* 0x040fe20003fa4070 */
[----:B------:R-:W-:Y:S01]  /*2760*/  @!P4 IMAD.MOV R24, RZ, RZ, -R24 ;  /* 0x000000ffff18c224 */ /* 0x000fe200078e0a18 */
[----:B------:R-:W-:Y:S01]  /*2770*/  ISETP.GE.AND P3, PT, R38, RZ, PT ;  /* 0x000000ff2600720c */ /* 0x000fe20003f66270 */
[----:B------:R-:W-:Y:S01]  /*2780*/  IMAD.HI.U32 R32, R4, R35, RZ ;  /* 0x0000002304207227 */ /* 0x000fe200078e00ff */
[----:B------:R-:W-:-:S02]  /*2790*/  ISETP.GT.U32.AND P4, PT, R3, R29, PT ;  /* 0x0000001d0300720c */ /* 0x000fc40003f84070 */
[C---:B------:R-:W-:Y:S01]  /*27a0*/  LOP3.LUT R38, R5.reuse, 0x48, RZ, 0xfc, !PT ;  /* 0x0000004805267812 */ /* 0x040fe200078efcff */
[----:B------:R-:W-:Y:S01]  /*27b0*/  IMAD.MOV R32, RZ, RZ, -R32 ;  /* 0x000000ffff207224 */ /* 0x000fe200078e0a20 */
[----:B------:R-:W-:Y:S01]  /*27c0*/  LOP3.LUT R129, R5, 0xf6, RZ, 0xfc, !PT ;  /* 0x000000f605817812 */ /* 0x000fe200078efcff */
[----:B------:R-:W-:Y:S01]  /*27d0*/  @!P2 IMAD.MOV R25, RZ, RZ, -R25 ;  /* 0x000000ffff19a224 */ /* 0x000fe200078e0a19 */
[C---:B------:R-:W-:Y:S01]  /*27e0*/  ISETP.GT.U32.AND P2, PT, R3.reuse, R30, PT ;  /* 0x0000001e0300720c */ /* 0x040fe20003f44070 */
[----:B------:R-:W-:Y:S01]  /*27f0*/  IMAD R32, R3, R32, R35 ;  /* 0x0000002003207224 */ /* 0x000fe200078e0223 */
[----:B------:R-:W-:Y:S01]  /*2800*/  IABS R35, R34 ;  /* 0x0000002200237213 */ /* 0x000fe20000000000 */
[--C-:B------:R-:W-:Y:S01]  /*2810*/  @!P6 IMAD.IADD R28, R28, 0x1, -R3.reuse ;  /* 0x000000011c1ce824 */ /* 0x100fe200078e0a03 */
[----:B------:R-:W-:Y:S01]  /*2820*/  ISETP.GE.AND P6, PT, R40, RZ, PT ;  /* 0x000000ff2800720c */ /* 0x000fe20003fc6270 */
[--C-:B------:R-:W-:Y:S01]  /*2830*/  @!P5 IMAD.IADD R31, R31, 0x1, -R3.reuse ;  /* 0x000000011f1fd824 */ /* 0x100fe200078e0a03 */
[----:B------:R-:W-:Y:S01]  /*2840*/  IABS R37, R38 ;  /* 0x0000002600257213 */ /* 0x000fe20000000000 */
[----:B------:R-:W-:Y:S01]  /*2850*/  @!P3 IMAD.MOV R28, RZ, RZ, -R28 ;  /* 0x000000ffff1cb224 */ /* 0x000fe200078e0a1c */
[----:B------:R-:W-:Y:S01]  /*2860*/  IABS R40, R45 ;  /* 0x0000002d00287213 */ /* 0x000fe20000000000 */
[----:B------:R-:W-:Y:S01]  /*2870*/  @!P4 IMAD.IADD R29, R29, 0x1, -R3 ;  /* 0x000000011d1dc824 */ /* 0x000fe200078e0a03 */
[C---:B------:R-:W-:Y:S01]  /*2880*/  ISETP.GT.U32.AND P3, PT, R3.reuse, R31, PT ;  /* 0x0000001f0300720c */ /* 0x040fe20003f64070 */
[----:B------:R-:W-:Y:S01]  /*2890*/  IMAD.HI.U32 R33, R4, R35, RZ ;  /* 0x0000002304217227 */ /* 0x000fe200078e00ff */
[----:B------:R-:W-:-:S02]  /*28a0*/  ISETP.GT.U32.AND P4, PT, R3, R32, PT ;  /* 0x000000200300720c */ /* 0x000fc40003f84070 */
[----:B------:R-:W-:Y:S01]  /*28b0*/  ISETP.GE.AND P5, PT, R42, RZ, PT ;  /* 0x000000ff2a00720c */ /* 0x000fe20003fa6270 */
[----:B------:R-:W-:Y:S01]  /*28c0*/  @!P1 IMAD.MOV R26, RZ, RZ, -R26 ;  /* 0x000000ffff1a9224 */ /* 0x000fe200078e0a1a */
[----:B------:R-:W-:Y:S01]  /*28d0*/  ISETP.GE.AND P1, PT, R39, RZ, PT ;  /* 0x000000ff2700720c */ /* 0x000fe20003f26270 */
[----:B------:R-:W-:Y:S01]  /*28e0*/  IMAD.MOV R36, RZ, RZ, -R33 ;  /* 0x000000ffff247224 */ /* 0x000fe200078e0a21 */
[----:B------:R-:W-:Y:S01]  /*28f0*/  IABS R42, R47 ;  /* 0x0000002f002a7213 */ /* 0x000fe20000000000 */
[----:B------:R-:W-:Y:S01]  /*2900*/  @!P2 IMAD.IADD R30, R30, 0x1, -R3 ;  /* 0x000000011e1ea824 */ /* 0x000fe200078e0a03 */
[----:B------:R-:W-:Y:S01]  /*2910*/  ISETP.GE.AND P2, PT, R41, RZ, PT ;  /* 0x000000ff2900720c */ /* 0x000fe20003f46270 */
[----:B------:R-:W-:Y:S01]  /*2920*/  IMAD R33, R3, R36, R35 ;  /* 0x0000002403217224 */ /* 0x000fe200078e0223 */
[----:B------:R-:W-:Y:S01]  /*2930*/  LOP3.LUT R35, R5, 0x4a, RZ, 0xfc, !PT ;  /* 0x0000004a05237812 */ /* 0x000fe200078efcff */
[--C-:B------:R-:W-:Y:S01]  /*2940*/  @!P3 IMAD.IADD R31, R31, 0x1, -R3.reuse ;  /* 0x000000011f1fb824 */ /* 0x100fe200078e0a03 */
[----:B------:R-:W-:Y:S01]  /*2950*/  LOP3.LUT R41, R5, 0x4c, RZ, 0xfc, !PT ;  /* 0x0000004c05297812 */ /* 0x000fe200078efcff */
[----:B------:R-:W-:Y:S01]  /*2960*/  @!P4 IMAD.IADD R32, R32, 0x1, -R3 ;  /* 0x000000012020c824 */ /* 0x000fe200078e0a03 */
[C---:B------:R-:W-:Y:S01]  /*2970*/  ISETP.GT.U32.AND P3, PT, R3.reuse, R33, PT ;  /* 0x000000210300720c */ /* 0x040fe20003f64070 */
[----:B------:R-:W-:Y:S01]  /*2980*/  @!P6 IMAD.MOV R30, RZ, RZ, -R30 ;  /* 0x000000ffff1ee224 */ /* 0x000fe200078e0a1e */
[----:B------:R-:W-:Y:S01]  /*2990*/  ISETP.GE.AND P6, PT, R38, RZ, PT ;  /* 0x000000ff2600720c */ /* 0x000fe20003fc6270 */
[----:B------:R-:W-:Y:S01]  /*29a0*/  @!P1 IMAD.MOV R29, RZ, RZ, -R29 ;  /* 0x000000ffff1d9224 */ /* 0x000fe200078e0a1d */
[----:B------:R-:W-:Y:S01]  /*29b0*/  ISETP.GE.AND P1, PT, R34, RZ, PT ;  /* 0x000000ff2200720c */ /* 0x000fe20003f26270 */
[----:B------:R-:W-:Y:S01]  /*29c0*/  IMAD.HI.U32 R34, R4, R37, RZ ;  /* 0x0000002504227227 */ /* 0x000fe200078e00ff */
[----:B------:R-:W-:-:S02]  /*29d0*/  ISETP.GT.U32.AND P4, PT, R3, R32, PT ;  /* 0x000000200300720c */ /* 0x000fc40003f84070 */
[----:B------:R-:W-:Y:S01]  /*29e0*/  IABS R38, R35 ;  /* 0x0000002300267213 */ /* 0x000fe20000000000 */
[----:B------:R-:W-:Y:S01]  /*29f0*/  IMAD.MOV R34, RZ, RZ, -R34 ;  /* 0x000000ffff227224 */ /* 0x000fe200078e0a22 */
[----:B------:R-:W-:Y:S01]  /*2a00*/  IABS R39, R41 ;  /* 0x0000002900277213 */ /* 0x000fe20000000000 */
[----:B------:R-:W-:Y:S01]  /*2a10*/  @!P2 IMAD.MOV R31, RZ, RZ, -R31 ;  /* 0x000000ffff1fa224 */ /* 0x000fe200078e0a1f */
[----:B------:R-:W-:Y:S01]  /*2a20*/  ISETP.GE.AND P2, PT, R35, RZ, PT ;  /* 0x000000ff2300720c */ /* 0x000fe20003f46270 */
[----:B------:R-:W-:Y:S01]  /*2a30*/  @!P3 IMAD.IADD R33, R33, 0x1, -R3 ;  /* 0x000000012121b824 */ /* 0x000fe200078e0a03 */
[----:B------:R-:W-:Y:S01]  /*2a40*/  LOP3.LUT R131, R5, 0xfa, RZ, 0xfc, !PT ;  /* 0x000000fa05837812 */ /* 0x000fe200078efcff */
[----:B------:R-:W-:Y:S01]  /*2a50*/  IMAD R34, R3, R34, R37 ;  /* 0x0000002203227224 */ /* 0x000fe200078e0225 */
[----:B------:R-:W-:Y:S01]  /*2a60*/  LOP3.LUT R130, R5, 0xf8, RZ, 0xfc, !PT ;  /* 0x000000f805827812 */ /* 0x000fe200078efcff */
[----:B------:R-:W-:Y:S01]  /*2a70*/  IMAD.HI.U32 R35, R4, R38, RZ ;  /* 0x0000002604237227 */ /* 0x000fe200078e00ff */
[----:B------:R-:W-:-:S02]  /*2a80*/  ISETP.GT.U32.AND P3, PT, R3, R33, PT ;  /* 0x000000210300720c */ /* 0x000fc40003f64070 */
[----:B------:R-:W-:Y:S01]  /*2a90*/  @!P4 IADD3 R32, PT, PT, R32, -R3, RZ ;  /* 0x800000032020c210 */ /* 0x000fe20007ffe0ff */
[----:B------:R-:W-:Y:S01]  /*2aa0*/  IMAD.MOV R35, RZ, RZ, -R35 ;  /* 0x000000ffff237224 */ /* 0x000fe200078e0a23 */
[----:B------:R-:W-:Y:S01]  /*2ab0*/  ISETP.GT.U32.AND P4, PT, R3, R34, PT ;  /* 0x000000220300720c */ /* 0x000fe20003f84070 */
[C---:B------:R-:W-:Y:S01]  /*2ac0*/  IMAD.HI.U32 R37, R4.reuse, R40, RZ ;  /* 0x0000002804257227 */ /* 0x040fe200078e00ff */
[----:B------:R-:W-:Y:S02]  /*2ad0*/  IABS R125, R131 ;  /* 0x00000083007d7213 */ /* 0x000fe40000000000 */
[----:B------:R-:W-:Y:S01]  /*2ae0*/  LOP3.LUT R132, R5, 0xfc, RZ, 0xfc, !PT ;  /* 0x000000fc05847812 */ /* 0x000fe200078efcff */
[----:B------:R-:W-:Y:S01]  /*2af0*/  IMAD R35, R3, R35, R38 ;  /* 0x0000002303237224 */ /* 0x000fe200078e0226 */
[----:B------:R-:W-:Y:S01]  /*2b00*/  LOP3.LUT R134, R5, 0x104, RZ, 0xfc, !PT ;  /* 0x0000010405867812 */ /* 0x000fe200078efcff */
[----:B------:R-:W-:Y:S01]  /*2b10*/  IMAD.MOV R37, RZ, RZ, -R37 ;  /* 0x000000ffff257224 */ /* 0x000fe200078e0a25 */
[----:B------:R-:W-:Y:S01]  /*2b20*/  IABS R127, R132 ;  /* 0x00000084007f7213 */ /* 0x000fe20000000000 */
[----:B------:R-:W-:Y:S01]  /*2b30*/  @!P3 IMAD.IADD R33, R33, 0x1, -R3 ;  /* 0x000000012121b824 */ /* 0x000fe200078e0a03 */
[----:B------:R-:W-:Y:S01]  /*2b40*/  ISETP.GT.U32.AND P3, PT, R3, R35, PT ;  /* 0x000000230300720c */ /* 0x000fe20003f64070 */
[----:B------:R-:W-:Y:S01]  /*2b50*/  IMAD.HI.U32 R36, R4, R39, RZ ;  /* 0x0000002704247227 */ /* 0x000fe200078e00ff */
[----:B------:R-:W-:-:S02]  /*2b60*/  LOP3.LUT R136, R5, 0x106, RZ, 0xfc, !PT ;  /* 0x0000010605887812 */ /* 0x000fc400078efcff */
[C---:B------:R-:W-:Y:S01]  /*2b70*/  LOP3.LUT R137, R5.reuse, 0x108, RZ, 0xfc, !PT ;  /* 0x0000010805897812 */ /* 0x040fe200078efcff */
[----:B------:R-:W-:Y:S01]  /*2b80*/  @!P4 IMAD.IADD R34, R34, 0x1, -R3 ;  /* 0x000000012222c824 */ /* 0x000fe200078e0a03 */
[----:B------:R-:W-:Y:S01]  /*2b90*/  LOP3.LUT R138, R5, 0x10a, RZ, 0xfc, !PT ;  /* 0x0000010a058a7812 */ /* 0x000fe200078efcff */
[----:B------:R-:W-:Y:S01]  /*2ba0*/  IMAD R37, R3, R37, R40 ;  /* 0x0000002503257224 */ /* 0x000fe200078e0228 */
[----:B------:R-:W-:Y:S01]  /*2bb0*/  LOP3.LUT R139, R5, 0x10c, RZ, 0xfc, !PT ;  /* 0x0000010c058b7812 */ /* 0x000fe200078efcff */
[----:B------:R-:W-:Y:S01]  /*2bc0*/  IMAD.MOV R36, RZ, RZ, -R36 ;  /* 0x000000ffff247224 */ /* 0x000fe200078e0a24 */
[C---:B------:R-:W-:Y:S01]  /*2bd0*/  ISETP.GT.U32.AND P4, PT, R3.reuse, R34, PT ;  /* 0x000000220300720c */ /* 0x040fe20003f84070 */
[----:B------:R-:W-:Y:S01]  /*2be0*/  @!P1 IMAD.MOV R33, RZ, RZ, -R33 ;  /* 0x000000ffff219224 */ /* 0x000fe200078e0a21 */
[C---:B------:R-:W-:Y:S01]  /*2bf0*/  ISETP.GT.U32.AND P1, PT, R3.reuse, R37, PT ;  /* 0x000000250300720c */ /* 0x040fe20003f24070 */
[----:B------:R-:W-:Y:S01]  /*2c00*/  IMAD R36, R3, R36, R39 ;  /* 0x0000002403247224 */ /* 0x000fe200078e0227 */
[----:B------:R-:W-:Y:S01]  /*2c10*/  IABS R39, R46 ;  /* 0x0000002e00277213 */ /* 0x000fe20000000000 */
[----:B------:R-:W-:Y:S01]  /*2c20*/  @!P3 IMAD.IADD R35, R35, 0x1, -R3 ;  /* 0x000000012323b824 */ /* 0x000fe200078e0a03 */
[----:B------:R-:W-:Y:S01]  /*2c30*/  IABS R133, R138 ;  /* 0x0000008a00857213 */ /* 0x000fe20000000000 */
[----:B------:R-:W-:Y:S01]  /*2c40*/  IMAD.HI.U32 R40, R4, R43, RZ ;  /* 0x0000002b04287227 */ /* 0x000fe200078e00ff */
[----:B------:R-:W-:-:S02]  /*2c50*/  IABS R135, R139 ;  /* 0x0000008b00877213 */ /* 0x000fc40000000000 */
[----:B------:R-:W-:Y:S01]  /*2c60*/  ISETP.GT.U32.AND P3, PT, R3, R35, PT ;  /* 0x000000230300720c */ /* 0x000fe20003f64070 */
[----:B------:R-:W-:Y:S01]  /*2c70*/  IMAD.HI.U32 R38, R4, R39, RZ ;  /* 0x0000002704267227 */ /* 0x000fe200078e00ff */
[C---:B------:R-:W-:Y:S02]  /*2c80*/  LOP3.LUT R142, R5.reuse, 0x110, RZ, 0xfc, !PT ;  /* 0x00000110058e7812 */ /* 0x040fe400078efcff */
[----:B------:R-:W-:Y:S01]  /*2c90*/  LOP3.LUT R143, R5, 0x112, RZ, 0xfc, !PT ;  /* 0x00000112058f7812 */ /* 0x000fe200078efcff */
[--C-:B------:R-:W-:Y:S01]  /*2ca0*/  @!P4 IMAD.IADD R34, R34, 0x1, -R3.reuse ;  /* 0x000000012222c824 */ /* 0x100fe200078e0a03 */
[----:B------:R-:W-:Y:S01]  /*2cb0*/  ISETP.GT.U32.AND P4, PT, R3, R36, PT ;  /* 0x000000240300720c */ /* 0x000fe20003f84070 */
[----:B------:R-:W-:Y:S01]  /*2cc0*/  IMAD.MOV R38, RZ, RZ, -R38 ;  /* 0x000000ffff267224 */ /* 0x000fe200078e0a26 */
[----:B------:R-:W-:Y:S01]  /*2cd0*/  LOP3.LUT R144, R5, 0x114, RZ, 0xfc, !PT ;  /* 0x0000011405907812 */ /* 0x000fe200078efcff */
[----:B------:R-:W-:Y:S01]  /*2ce0*/  @!P1 IMAD.IADD R37, R37, 0x1, -R3 ;  /* 0x0000000125259824 */ /* 0x000fe200078e0a03 */
[----:B------:R-:W-:Y:S01]  /*2cf0*/  LOP3.LUT R145, R5, 0x116, RZ, 0xfc, !PT ;  /* 0x0000011605917812 */ /* 0x000fe200078efcff */
[----:B------:R-:W-:Y:S01]  /*2d00*/  IMAD R38, R3, R38, R39 ;  /* 0x0000002603267224 */ /* 0x000fe200078e0227 */
[----:B------:R-:W-:Y:S01]  /*2d10*/  LOP3.LUT R146, R5, 0x118, RZ, 0xfc, !PT ;  /* 0x0000011805927812 */ /* 0x000fe200078efcff */
[----:B------:R-:W-:Y:S01]  /*2d20*/  @!P5 IMAD.MOV R32, RZ, RZ, -R32 ;  /* 0x000000ffff20d224 */ /* 0x000fe200078e0a20 */
[----:B------:R-:W-:Y:S01]  /*2d30*/  ISETP.GT.U32.AND P1, PT, R3, R37, PT ;  /* 0x000000250300720c */ /* 0x000fe20003f24070 */
[----:B------:R-:W-:Y:S01]  /*2d40*/  @!P6 IMAD.MOV R34, RZ, RZ, -R34 ;  /* 0x000000ffff22e224 */ /* 0x000fe200078e0a22 */
[----:B------:R-:W-:Y:S01]  /*2d50*/  ISETP.GE.AND P5, PT, R41, RZ, PT ;  /* 0x000000ff2900720c */ /* 0x000fe20003fa6270 */
[--C-:B------:R-:W-:Y:S01]  /*2d60*/  @!P3 IMAD.IADD R35, R35, 0x1, -R3.reuse ;  /* 0x000000012323b824 */ /* 0x100fe200078e0a03 */
[----:B------:R-:W-:Y:S01]  /*2d70*/  ISETP.GE.AND P6, PT, R45, RZ, PT ;  /* 0x000000ff2d00720c */ /* 0x000fe20003fc6270 */
[----:B------:R-:W-:Y:S01]  /*2d80*/  @!P4 IMAD.IADD R36, R36, 0x1, -R3 ;  /* 0x000000012424c824 */ /* 0x000fe200078e0a03 */
[----:B------:R-:W-:Y:S01]  /*2d90*/  ISETP.GT.U32.AND P3, PT, R3, R38, PT ;  /* 0x000000260300720c */ /* 0x000fe20003f64070 */
[----:B------:R-:W-:Y:S01]  /*2da0*/  IMAD.HI.U32 R39, R4, R42, RZ ;  /* 0x0000002a04277227 */ /* 0x000fe200078e00ff */
[----:B------:R-:W-:-:S02]  /*2db0*/  LOP3.LUT R45, R5, 0x58, RZ, 0xfc, !PT ;  /* 0x00000058052d7812 */ /* 0x000fc400078efcff */
[----:B------:R-:W-:Y:S01]  /*2dc0*/  ISETP.GT.U32.AND P4, PT, R3, R36, PT ;  /* 0x000000240300720c */ /* 0x000fe20003f84070 */
[----:B------:R-:W-:Y:S01]  /*2dd0*/  IMAD.HI.U32 R41, R4, R44, RZ ;  /* 0x0000002c04297227 */ /* 0x000fe200078e00ff */
[----:B------:R-:W-:Y:S02]  /*2de0*/  IABS R141, R146 ;  /* 0x00000092008d7213 */ /* 0x000fe40000000000 */
[C---:B------:R-:W-:Y:S01]  /*2df0*/  LOP3.LUT R147, R5.reuse, 0x11a, RZ, 0xfc, !PT ;  /* 0x0000011a05937812 */ /* 0x040fe200078efcff */
[----:B------:R-:W-:Y:S01]  /*2e00*/  IMAD.MOV R40, RZ, RZ, -R40 ;  /* 0x000000ffff287224 */ /* 0x000fe200078e0a28 */
[C---:B------:R-:W-:Y:S01]  /*2e10*/  LOP3.LUT R148, R5.reuse, 0x11c, RZ, 0xfc, !PT ;  /* 0x0000011c05947812 */ /* 0x040fe200078efcff */
[----:B------:R-:W-:Y:S01]  /*2e20*/  IMAD.MOV R39, RZ, RZ, -R39 ;  /* 0x000000ffff277224 */ /* 0x000fe200078e0a27 */
[C---:B------:R-:W-:Y:S01]  /*2e30*/  LOP3.LUT R149, R5.reuse, 0x120, RZ, 0xfc, !PT ;  /* 0x0000012005957812 */ /* 0x040fe200078efcff */
[----:B------:R-:W-:Y:S01]  /*2e40*/  IMAD.MOV R41, RZ, RZ, -R41 ;  /* 0x000000ffff297224 */ /* 0x000fe200078e0a29 */
[----:B------:R-:W-:Y:S01]  /*2e50*/  LOP3.LUT R151, R5, 0x124, RZ, 0xfc, !PT ;  /* 0x0000012405977812 */ /* 0x000fe200078efcff */
[C---:B------:R-:W-:Y:S01]  /*2e60*/  IMAD R40, R3.reuse, R40, R43 ;  /* 0x0000002803287224 */ /* 0x040fe200078e022b */
[----:B------:R-:W-:Y:S01]  /*2e70*/  IABS R43, R45 ;  /* 0x0000002d002b7213 */ /* 0x000fe20000000000 */
[----:B------:R-:W-:Y:S01]  /*2e80*/  IMAD R39, R3, R39, R42 ;  /* 0x0000002703277224 */ /* 0x000fe200078e022a */
[----:B------:R-:W-:Y:S01]  /*2e90*/  LOP3.LUT R152, R5, 0x126, RZ, 0xfc, !PT ;  /* 0x0000012605987812 */ /* 0x000fe200078efcff */
[----:B------:R-:W-:Y:S01]  /*2ea0*/  IMAD R41, R3, R41, R44 ;  /* 0x0000002903297224 */ /* 0x000fe200078e022c */
[----:B------:R-:W-:Y:S01]  /*2eb0*/  LOP3.LUT R150, R5, 0x122, RZ, 0xfc, !PT ;  /* 0x0000012205967812 */ /* 0x000fe200078efcff */
[--C-:B------:R-:W-:Y:S01]  /*2ec0*/  @!P1 IMAD.IADD R37, R37, 0x1, -R3.reuse ;  /* 0x0000000125259824 */ /* 0x100fe200078e0a03 */
[C---:B------:R-:W-:Y:S01]  /*2ed0*/  ISETP.GT.U32.AND P1, PT, R3.reuse, R40, PT ;  /* 0x000000280300720c */ /* 0x040fe20003f24070 */
[----:B------:R-:W-:Y:S01]  /*2ee0*/  @!P3 IMAD.IADD R38, R38, 0x1, -R3 ;  /* 0x000000012626b824 */ /* 0x000fe200078e0a03 */
[C---:B------:R-:W-:Y:S01]  /*2ef0*/  ISETP.GT.U32.AND P3, PT, R3.reuse, R39, PT ;  /* 0x000000270300720c */ /* 0x040fe20003f64070 */
[----:B------:R-:W-:Y:S01]  /*2f00*/  @!P6 IMAD.MOV R37, RZ, RZ, -R37 ;  /* 0x000000ffff25e224 */ /* 0x000fe200078e0a25 */
[----:B------:R-:W-:Y:S01]  /*2f10*/  ISETP.GT.U32.AND P6, PT, R3, R41, PT ;  /* 0x000000290300720c */ /* 0x000fe20003fc4070 */
[----:B------:R-:W-:Y:S01]  /*2f20*/  @!P4 IMAD.IADD R36, R36, 0x1, -R3 ;  /* 0x000000012424c824 */ /* 0x000fe200078e0a03 */
[----:B------:R-:W-:Y:S01]  /*2f30*/  ISETP.GE.AND P4, PT, R46, RZ, PT ;  /* 0x000000ff2e00720c */ /* 0x000fe20003f86270 */
[----:B------:R-:W-:Y:S01]  /*2f40*/  IMAD.HI.U32 R42, R4, R43, RZ ;  /* 0x0000002b042a7227 */ /* 0x000fe200078e00ff */
[----:B------:R-:W-:-:S02]  /*2f50*/  LOP3.LUT R46, R5, 0x5a, RZ, 0xfc, !PT ;  /* 0x0000005a052e7812 */ /* 0x000fc400078efcff */
[----:B------:R-:W-:Y:S01]  /*2f60*/  LOP3.LUT R154, R5, 0x12a, RZ, 0xfc, !PT ;  /* 0x0000012a059a7812 */ /* 0x000fe200078efcff */
[----:B------:R-:W-:Y:S01]  /*2f70*/  @!P2 IMAD.MOV R35, RZ, RZ, -R35 ;  /* 0x000000ffff23a224 */ /* 0x000fe200078e0a23 */
[----:B------:R-:W-:Y:S01]  /*2f80*/  ISETP.GT.U32.AND P2, PT, R3, R38, PT ;  /* 0x000000260300720c */ /* 0x000fe20003f44070 */
[--C-:B------:R-:W-:Y:S01]  /*2f90*/  @!P1 IMAD.IADD R40, R40, 0x1, -R3.reuse ;  /* 0x0000000128289824 */ /* 0x100fe200078e0a03 */
[----:B------:R-:W-:Y:S01]  /*2fa0*/  IABS R44, R46 ;  /* 0x0000002e002c7213 */ /* 0x000fe20000000000 */
[----:B------:R-:W-:Y:S01]  /*2fb0*/  IMAD.MOV R42, RZ, RZ, -R42 ;  /* 0x000000ffff2a7224 */ /* 0x000fe200078e0a2a */
[----:B------:R-:W-:Y:S01]  /*2fc0*/  LOP3.LUT R155, R5, 0x12c, RZ, 0xfc, !PT ;  /* 0x0000012c059b7812 */ /* 0x000fe200078efcff */
[--C-:B------:R-:W-:Y:S01]  /*2fd0*/  @!P3 IMAD.IADD R39, R39, 0x1, -R3.reuse ;  /* 0x000000012727b824 */ /* 0x100fe200078e0a03 */
[----:B------:R-:W-:Y:S01]  /*2fe0*/  ISETP.GE.AND P3, PT, R49, RZ, PT ;  /* 0x000000ff3100720c */ /* 0x000fe20003f66270 */
[----:B------:R-:W-:Y:S01]  /*2ff0*/  @!P6 IMAD.IADD R41, R41, 0x1, -R3 ;  /* 0x000000012929e824 */ /* 0x000fe200078e0a03 */
[C---:B------:R-:W-:Y:S01]  /*3000*/  ISETP.GT.U32.AND P6, PT, R3.reuse, R40, PT ;  /* 0x000000280300720c */ /* 0x040fe20003fc4070 */
[C---:B------:R-:W-:Y:S01]  /*3010*/  IMAD R42, R3.reuse, R42, R43 ;  /* 0x0000002a032a7224 */ /* 0x040fe200078e022b */
[----:B------:R-:W-:Y:S01]  /*3020*/  ISETP.GT.U32.AND P1, PT, R3, R39, PT ;  /* 0x000000270300720c */ /* 0x000fe20003f24070 */
[----:B------:R-:W-:Y:S01]  /*3030*/  IMAD.HI.U32 R43, R4, R44, RZ ;  /* 0x0000002c042b7227 */ /* 0x000fe200078e00ff */
[----:B------:R-:W-:-:S02]  /*3040*/  IABS R49, R54 ;  /* 0x0000003600317213 */ /* 0x000fc40000000000 */
[C---:B------:R-:W-:Y:S01]  /*3050*/  LOP3.LUT R157, R5.reuse, 0x130, RZ, 0xfc, !PT ;  /* 0x00000130059d7812 */ /* 0x040fe200078efcff */
[----:B------:R-:W-:Y:S01]  /*3060*/  IMAD.MOV R43, RZ, RZ, -R43 ;  /* 0x000000ffff2b7224 */ /* 0x000fe200078e0a2b */
[----:B------:R-:W-:Y:S01]  /*3070*/  LOP3.LUT R156, R5, 0x12e, RZ, 0xfc, !PT ;  /* 0x0000012e059c7812 */ /* 0x000fe200078efcff */
[--C-:B------:R-:W-:Y:S01]  /*3080*/  @!P2 IMAD.IADD R38, R38, 0x1, -R3.reuse ;  /* 0x000000012626a824 */ /* 0x100fe200078e0a03 */
[----:B------:R-:W-:Y:S01]  /*3090*/  ISETP.GE.AND P2, PT, R48, RZ, PT ;  /* 0x000000ff3000720c */ /* 0x000fe20003f46270 */
[C---:B------:R-:W-:Y:S01]  /*30a0*/  IMAD R43, R3.reuse, R43, R44 ;  /* 0x0000002b032b7224 */ /* 0x040fe200078e022c */
[----:B------:R-:W-:Y:S01]  /*30b0*/  IABS R48, R52 ;  /* 0x0000003400307213 */ /* 0x000fe20000000000 */
[----:B------:R-:W-:Y:S01]  /*30c0*/  @!P4 IMAD.MOV R38, RZ, RZ, -R38 ;  /* 0x000000ffff26c224 */ /* 0x000fe200078e0a26 */
[C---:B------:R-:W-:Y:S01]  /*30d0*/  ISETP.GT.U32.AND P4, PT, R3.reuse, R41, PT ;  /* 0x000000290300720c */ /* 0x040fe20003f84070 */
[--C-:B------:R-:W-:Y:S01]  /*30e0*/  @!P6 IMAD.IADD R40, R40, 0x1, -R3.reuse ;  /* 0x000000012828e824 */ /* 0x100fe200078e0a03 */
[----:B------:R-:W-:Y:S01]  /*30f0*/  ISETP.GT.U32.AND P6, PT, R3, R43, PT ;  /* 0x0000002b0300720c */ /* 0x000fe20003fc4070 */
[----:B------:R-:W-:Y:S01]  /*3100*/  @!P1 IMAD.IADD R39, R39, 0x1, -R3 ;  /* 0x0000000127279824 */ /* 0x000fe200078e0a03 */
[----:B------:R-:W-:Y:S01]  /*3110*/  ISETP.GT.U32.AND P1, PT, R3, R42, PT ;  /* 0x0000002a0300720c */ /* 0x000fe20003f24070 */
[----:B------:R-:W-:Y:S01]  /*3120*/  @!P5 IMAD.MOV R36, RZ, RZ, -R36 ;  /* 0x000000ffff24d224 */ /* 0x000fe200078e0a24 */
[----:B------:R-:W-:-:S02]  /*3130*/  ISETP.GE.AND P5, PT, R47, RZ, PT ;  /* 0x000000ff2f00720c */ /* 0x000fc40003fa6270 */
[----:B------:R-:W-:Y:S01]  /*3140*/  IABS R47, R50 ;  /* 0x00000032002f7213 */ /* 0x000fe20000000000 */
[----:B------:R-:W-:Y:S01]  /*3150*/  @!P2 IMAD.MOV R40, RZ, RZ, -R40 ;  /* 0x000000ffff28a224 */ /* 0x000fe200078e0a28 */
[----:B------:R-:W-:Y:S02]  /*3160*/  IABS R153, R157 ;  /* 0x0000009d00997213 */ /* 0x000fe40000000000 */
[----:B------:R-:W-:Y:S01]  /*3170*/  LOP3.LUT R159, R5, 0x134, RZ, 0xfc, !PT ;  /* 0x00000134059f7812 */ /* 0x000fe200078efcff */
[--C-:B------:R-:W-:Y:S01]  /*3180*/  @!P4 IMAD.IADD R41, R41, 0x1, -R3.reuse ;  /* 0x000000012929c824 */ /* 0x100fe200078e0a03 */
[----:B------:R-:W-:Y:S01]  /*3190*/  ISETP.GE.AND P4, PT, R45, RZ, PT ;  /* 0x000000ff2d00720c */ /* 0x000fe20003f86270 */
[----:B------:R-:W-:Y:S01]  /*31a0*/  @!P6 IMAD.IADD R43, R43, 0x1, -R3 ;  /* 0x000000012b2be824 */ /* 0x000fe200078e0a03 */
[C---:B------:R-:W-:Y:S01]  /*31b0*/  LOP3.LUT R158, R5.reuse, 0x132, RZ, 0xfc, !PT ;  /* 0x00000132059e7812 */ /* 0x040fe200078efcff */
[----:B------:R-:W-:Y:S01]  /*31c0*/  IMAD.HI.U32 R45, R4, R48, RZ ;  /* 0x00000030042d7227 */ /* 0x000fe200078e00ff */
[----:B------:R-:W-:-:S02]  /*31d0*/  LOP3.LUT R162, R5, 0x13a, RZ, 0xfc, !PT ;  /* 0x0000013a05a27812 */ /* 0x000fc400078efcff */
[----:B------:R-:W-:Y:S01]  /*31e0*/  ISETP.GT.U32.AND P6, PT, R3, R43, PT ;  /* 0x0000002b0300720c */ /* 0x000fe20003fc4070 */
[----:B------:R-:W-:Y:S01]  /*31f0*/  @!P1 IMAD.IADD R42, R42, 0x1, -R3 ;  /* 0x000000012a2a9824 */ /* 0x000fe200078e0a03 */
[----:B------:R-:W-:Y:S01]  /*3200*/  ISETP.GE.AND P1, PT, R46, RZ, PT ;  /* 0x000000ff2e00720c */ /* 0x000fe20003f26270 */
[C---:B------:R-:W-:Y:S01]  /*3210*/  IMAD.HI.U32 R46, R4.reuse, R49, RZ ;  /* 0x00000031042e7227 */ /* 0x040fe200078e00ff */
[C---:B------:R-:W-:Y:S02]  /*3220*/  LOP3.LUT R160, R5.reuse, 0x136, RZ, 0xfc, !PT ;  /* 0x0000013605a07812 */ /* 0x040fe400078efcff */
[C---:B------:R-:W-:Y:S01]  /*3230*/  LOP3.LUT R161, R5.reuse, 0x138, RZ, 0xfc, !PT ;  /* 0x0000013805a17812 */ /* 0x040fe200078efcff */
[----:B------:R-:W-:Y:S01]  /*3240*/  IMAD.MOV R45, RZ, RZ, -R45 ;  /* 0x000000ffff2d7224 */ /* 0x000fe200078e0a2d */
[C---:B------:R-:W-:Y:S01]  /*3250*/  LOP3.LUT R164, R5.reuse, 0x13e, RZ, 0xfc, !PT ;  /* 0x0000013e05a47812 */ /* 0x040fe200078efcff */
[----:B------:R-:W-:Y:S01]  /*3260*/  IMAD.MOV R46, RZ, RZ, -R46 ;  /* 0x000000ffff2e7224 */ /* 0x000fe200078e0a2e */
[----:B------:R-:W-:Y:S01]  /*3270*/  LOP3.LUT R163, R5, 0x13c, RZ, 0xfc, !PT ;  /* 0x0000013c05a37812 */ /* 0x000fe200078efcff */
[----:B------:R-:W-:Y:S01]  /*3280*/  IMAD R45, R3, R45, R48 ;  /* 0x0000002d032d7224 */ /* 0x000fe200078e0230 */
[----:B------:R-:W-:Y:S01]  /*3290*/  LOP3.LUT R166, R5, 0x140, RZ, 0xfc, !PT ;  /* 0x0000014005a67812 */ /* 0x000fe200078efcff */
[C---:B------:R-:W-:Y:S01]  /*32a0*/  IMAD R46, R3.reuse, R46, R49 ;  /* 0x0000002e032e7224 */ /* 0x040fe200078e0231 */
[----:B------:R-:W-:Y:S01]  /*32b0*/  IABS R49, R55 ;  /* 0x0000003700317213 */ /* 0x000fe20000000000 */
[----:B------:R-:W-:Y:S01]  /*32c0*/  @!P3 IMAD.MOV R41, RZ, RZ, -R41 ;  /* 0x000000ffff29b224 */ /* 0x000fe200078e0a29 */
[----:B------:R-:W-:Y:S01]  /*32d0*/  ISETP.GT.U32.AND P3, PT, R3, R45, PT ;  /* 0x0000002d0300720c */ /* 0x000fe20003f64070 */
[----:B------:R-:W-:Y:S01]  /*32e0*/  @!P6 IMAD.IADD R43, R43, 0x1, -R3 ;  /* 0x000000012b2be824 */ /* 0x000fe200078e0a03 */
[----:B------:R-:W-:Y:S01]  /*32f0*/  ISETP.GT.U32.AND P6, PT, R3, R46, PT ;  /* 0x0000002e0300720c */ /* 0x000fe20003fc4070 */
[----:B------:R-:W-:Y:S01]  /*3300*/  IMAD.HI.U32 R44, R4, R47, RZ ;  /* 0x0000002f042c7227 */ /* 0x000fe200078e00ff */
[----:B------:R-:W-:-:S02]  /*3310*/  LOP3.LUT R167, R5, 0x142, RZ, 0xfc, !PT ;  /* 0x0000014205a77812 */ /* 0x000fc400078efcff */
[C---:B------:R-:W-:Y:S01]  /*3320*/  LOP3.LUT R168, R5.reuse, 0x144, RZ, 0xfc, !PT ;  /* 0x0000014405a87812 */ /* 0x040fe200078efcff */
[----:B------:R-:W-:Y:S01]  /*3330*/  IMAD.MOV R44, RZ, RZ, -R44 ;  /* 0x000000ffff2c7224 */ /* 0x000fe200078e0a2c */
[C---:B------:R-:W-:Y:S01]  /*3340*/  LOP3.LUT R169, R5.reuse, 0x146, RZ, 0xfc, !PT ;  /* 0x0000014605a97812 */ /* 0x040fe200078efcff */
[----:B------:R-:W-:Y:S01]  /*3350*/  IMAD.HI.U32 R48, R4, R51, RZ ;  /* 0x0000003304307227 */ /* 0x000fe200078e00ff */
[C---:B------:R-:W-:Y:S02]  /*3360*/  LOP3.LUT R171, R5.reuse, 0x14a, RZ, 0xfc, !PT ;  /* 0x0000014a05ab7812 */ /* 0x040fe400078efcff */
[----:B------:R-:W-:Y:S01]  /*3370*/  LOP3.LUT R170, R5, 0x148, RZ, 0xfc, !PT ;  /* 0x0000014805aa7812 */ /* 0x000fe200078efcff */
[--C-:B------:R-:W-:Y:S01]  /*3380*/  @!P3 IMAD.IADD R45, R45, 0x1, -R3.reuse ;  /* 0x000000012d2db824 */ /* 0x100fe200078e0a03 */
[----:B------:R-:W-:Y:S01]  /*3390*/  LOP3.LUT R176, R5, 0x152, RZ, 0xfc, !PT ;  /* 0x0000015205b07812 */ /* 0x000fe200078efcff */
[----:B------:R-:W-:Y:S01]  /*33a0*/  @!P6 IMAD.IADD R46, R46, 0x1, -R3 ;  /* 0x000000012e2ee824 */ /* 0x000fe200078e0a03 */
[----:B------:R-:W-:Y:S01]  /*33b0*/  IABS R165, R170 ;  /* 0x000000aa00a57213 */ /* 0x000fe20000000000 */
[C---:B------:R-:W-:Y:S01]  /*33c0*/  IMAD R44, R3.reuse, R44, R47 ;  /* 0x0000002c032c7224 */ /* 0x040fe200078e022f */
[----:B------:R-:W-:Y:S01]  /*33d0*/  ISETP.GT.U32.AND P6, PT, R3, R45, PT ;  /* 0x0000002d0300720c */ /* 0x000fe20003fc4070 */
[----:B------:R-:W-:Y:S01]  /*33e0*/  IMAD.MOV R48, RZ, RZ, -R48 ;  /* 0x000000ffff307224 */ /* 0x000fe200078e0a30 */
[----:B------:R-:W-:Y:S01]  /*33f0*/  LOP3.LUT R178, R5, 0x154, RZ, 0xfc, !PT ;  /* 0x0000015405b27812 */ /* 0x000fe200078efcff */
[----:B------:R-:W-:Y:S01]  /*3400*/  @!P5 IMAD.MOV R39, RZ, RZ, -R39 ;  /* 0x000000ffff27d224 */ /* 0x000fe200078e0a27 */
[C---:B------:R-:W-:Y:S01]  /*3410*/  ISETP.GT.U32.AND P2, PT, R3.reuse, R44, PT ;  /* 0x0000002c0300720c */ /* 0x040fe20003f44070 */
[C---:B------:R-:W-:Y:S01]  /*3420*/  IMAD R48, R3.reuse, R48, R51 ;  /* 0x0000003003307224 */ /* 0x040fe200078e0233 */
[----:B------:R-:W-:Y:S01]  /*3430*/  ISETP.GT.U32.AND P5, PT, R3, R42, PT ;  /* 0x0000002a0300720c */ /* 0x000fe20003fa4070 */
[----:B------:R-:W-:Y:S01]  /*3440*/  IMAD.HI.U32 R47, R4, R49, RZ ;  /* 0x00000031042f7227 */ /* 0x000fe200078e00ff */
[----:B------:R-:W-:-:S02]  /*3450*/  IABS R51, R59 ;  /* 0x0000003b00337213 */ /* 0x000fc40000000000 */
[----:B------:R-:W-:Y:S01]  /*3460*/  IABS R173, R178 ;  /* 0x000000b200ad7213 */ /* 0x000fe20000000000 */
[----:B------:R-:W-:Y:S01]  /*3470*/  @!P1 IMAD.MOV R43, RZ, RZ, -R43 ;  /* 0x000000ffff2b9224 */ /* 0x000fe200078e0a2b */
[----:B------:R-:W-:Y:S01]  /*3480*/  LOP3.LUT R180, R5, 0x158, RZ, 0xfc, !PT ;  /* 0x0000015805b47812 */ /* 0x000fe200078efcff */
[--C-:B------:R-:W-:Y:S01]  /*3490*/  @!P6 IMAD.IADD R45, R45, 0x1, -R3.reuse ;  /* 0x000000012d2de824 */ /* 0x100fe200078e0a03 */
[----:B------:R-:W-:Y:S02]  /*34a0*/  ISETP.GT.U32.AND P6, PT, R3, R48, PT ;  /* 0x000000300300720c */ /* 0x000fe40003fc4070 */
[----:B------:R-:W-:Y:S01]  /*34b0*/  LOP3.LUT R179, R5, 0x156, RZ, 0xfc, !PT ;  /* 0x0000015605b37812 */ /* 0x000fe200078efcff */
[--C-:B------:R-:W-:Y:S01]  /*34c0*/  @!P2 IMAD.IADD R44, R44, 0x1, -R3.reuse ;  /* 0x000000012c2ca824 */ /* 0x100fe200078e0a03 */
[----:B------:R-:W-:Y:S01]  /*34d0*/  ISETP.GE.AND P2, PT, R52, RZ, PT ;  /* 0x000000ff3400720c */ /* 0x000fe20003f46270 */
[----:B------:R-:W-:Y:S01]  /*34e0*/  @!P5 IMAD.IADD R42, R42, 0x1, -R3 ;  /* 0x000000012a2ad824 */ /* 0x000fe200078e0a03 */
[----:B------:R-:W-:Y:S01]  /*34f0*/  ISETP.GE.AND P5, PT, R50, RZ, PT ;  /* 0x000000ff3200720c */ /* 0x000fe20003fa6270 */
[----:B------:R-:W-:Y:S01]  /*3500*/  IMAD.MOV R50, RZ, RZ, -R47 ;  /* 0x000000ffff327224 */ /* 0x000fe200078e0a2f */
[----:B------:R-:W-:-:S02]  /*3510*/  ISETP.GT.U32.AND P3, PT, R3, R44, PT ;  /* 0x0000002c0300720c */ /* 0x000fc40003f64070 */
[----:B------:R-:W-:Y:S01]  /*3520*/  IABS R52, R57 ;  /* 0x0000003900347213 */ /* 0x000fe20000000000 */
[C---:B------:R-:W-:Y:S01]  /*3530*/  IMAD R47, R3.reuse, R50, R49 ;  /* 0x00000032032f7224 */ /* 0x040fe200078e0231 */
[----:B------:R-:W-:Y:S01]  /*3540*/  @!P4 IADD3 R42, PT, PT, -R42, RZ, RZ ;  /* 0x000000ff2a2ac210 */ /* 0x000fe20007ffe1ff */
[----:B------:R-:W-:Y:S01]  /*3550*/  @!P6 IMAD.IADD R48, R48, 0x1, -R3 ;  /* 0x000000013030e824 */ /* 0x000fe200078e0a03 */
[C---:B------:R-:W-:Y:S01]  /*3560*/  ISETP.GT.U32.AND P4, PT, R3.reuse, R46, PT ;  /* 0x0000002e0300720c */ /* 0x040fe20003f84070 */
[C---:B------:R-:W-:Y:S01]  /*3570*/  IMAD.HI.U32 R50, R4.reuse, R53, RZ ;  /* 0x0000003504327227 */ /* 0x040fe200078e00ff */
[----:B------:R-:W-:Y:S02]  /*3580*/  IABS R175, R180 ;  /* 0x000000b400af7213 */ /* 0x000fe40000000000 */
[----:B------:R-:W-:Y:S01]  /*3590*/  ISETP.GT.U32.AND P6, PT, R3, R48, PT ;  /* 0x000000300300720c */ /* 0x000fe20003fc4070 */
[----:B------:R-:W-:Y:S01]  /*35a0*/  IMAD.MOV R50, RZ, RZ, -R50 ;  /* 0x000000ffff327224 */ /* 0x000fe200078e0a32 */
[----:B------:R-:W-:Y:S01]  /*35b0*/  IABS R174, R179 ;  /* 0x000000b300ae7213 */ /* 0x000fe20000000000 */
[----:B------:R-:W-:Y:S01]  /*35c0*/  IMAD.HI.U32 R49, R4, R52, RZ ;  /* 0x0000003404317227 */ /* 0x000fe200078e00ff */
[----:B------:R-:W-:-:S02]  /*35d0*/  LOP3.LUT R182, R5, 0x15c, RZ, 0xfc, !PT ;  /* 0x0000015c05b67812 */ /* 0x000fc400078efcff */
[----:B------:R-:W-:Y:S01]  /*35e0*/  LOP3.LUT R181, R5, 0x15a, RZ, 0xfc, !PT ;  /* 0x0000015a05b57812 */ /* 0x000fe200078efcff */
[----:B------:R-:W-:Y:S01]  /*35f0*/  @!P3 IMAD.IADD R44, R44, 0x1, -R3 ;  /* 0x000000012c2cb824 */ /* 0x000fe200078e0a03 */
[C---:B------:R-:W-:Y:S01]  /*3600*/  ISETP.GT.U32.AND P3, PT, R3.reuse, R47, PT ;  /* 0x0000002f0300720c */ /* 0x040fe20003f64070 */
[----:B------:R-:W-:Y:S01]  /*3610*/  IMAD R50, R3, R50, R53 ;  /* 0x0000003203327224 */ /* 0x000fe200078e0235 */
[C---:B------:R-:W-:Y:S01]  /*3620*/  LOP3.LUT R183, R5.reuse, 0x15e, RZ, 0xfc, !PT ;  /* 0x0000015e05b77812 */ /* 0x040fe200078efcff */
[----:B------:R-:W-:Y:S01]  /*3630*/  IMAD.MOV R49, RZ, RZ, -R49 ;  /* 0x000000ffff317224 */ /* 0x000fe200078e0a31 */
[----:B------:R-:W-:Y:S01]  /*3640*/  LOP3.LUT R184, R5, 0x160, RZ, 0xfc, !PT ;  /* 0x0000016005b87812 */ /* 0x000fe200078efcff */
[----:B------:R-:W-:Y:S01]  /*3650*/  @!P6 IMAD.IADD R48, R48, 0x1, -R3 ;  /* 0x000000013030e824 */ /* 0x000fe200078e0a03 */
[C---:B------:R-:W-:Y:S01]  /*3660*/  ISETP.GT.U32.AND P6, PT, R3.reuse, R50, PT ;  /* 0x000000320300720c */ /* 0x040fe20003fc4070 */
[----:B------:R-:W-:Y:S01]  /*3670*/  IMAD R49, R3, R49, R52 ;  /* 0x0000003103317224 */ /* 0x000fe200078e0234 */
[----:B------:R-:W-:Y:S01]  /*3680*/  IABS R177, R184 ;  /* 0x000000b800b17213 */ /* 0x000fe20000000000 */
[----:B------:R-:W-:Y:S01]  /*3690*/  IMAD.MOV.U32 R52, RZ, RZ, R51 ;  /* 0x000000ffff347224 */ /* 0x000fe200078e0033 */
[C---:B------:R-:W-:Y:S01]  /*36a0*/  LOP3.LUT R186, R5.reuse, 0x164, RZ, 0xfc, !PT ;  /* 0x0000016405ba7812 */ /* 0x040fe200078efcff */
[----:B------:R-:W-:Y:S01]  /*36b0*/  @!P2 IMAD.MOV R45, RZ, RZ, -R45 ;  /* 0x000000ffff2da224 */ /* 0x000fe200078e0a2d */
[----:B------:R-:W-:Y:S01]  /*36c0*/  ISETP.GE.AND P2, PT, R56, RZ, PT ;  /* 0x000000ff3800720c */ /* 0x000fe20003f46270 */
[----:B------:R-:W-:Y:S01]  /*36d0*/  IMAD.HI.U32 R51, R4, R52, RZ ;  /* 0x0000003404337227 */ /* 0x000fe200078e00ff */
[----:B------:R-:W-:-:S02]  /*36e0*/  LOP3.LUT R185, R5, 0x162, RZ, 0xfc, !PT ;  /* 0x0000016205b97812 */ /* 0x000fc400078efcff */
[----:B------:R-:W-:Y:S01]  /*36f0*/  LOP3.LUT R191, R5, 0x172, RZ, 0xfc, !PT ;  /* 0x0000017205bf7812 */ /* 0x000fe200078efcff */
[--C-:B------:R-:W-:Y:S01]  /*3700*/  @!P4 IMAD.IADD R46, R46, 0x1, -R3.reuse ;  /* 0x000000012e2ec824 */ /* 0x100fe200078e0a03 */
[----:B------:R-:W-:Y:S01]  /*3710*/  ISETP.GE.AND P4, PT, R54, RZ, PT ;  /* 0x000000ff3600720c */ /* 0x000fe20003f86270 */
[----:B------:R-:W-:Y:S01]  /*3720*/  @!P3 IMAD.IADD R47, R47, 0x1, -R3 ;  /* 0x000000012f2fb824 */ /* 0x000fe200078e0a03 */
[----:B------:R-:W-:Y:S01]  /*3730*/  LOP3.LUT R54, R5, 0x6c, RZ, 0xfc, !PT ;  /* 0x0000006c05367812 */ /* 0x000fe200078efcff */
[----:B------:R-:W-:Y:S01]  /*3740*/  @!P5 IMAD.MOV R44, RZ, RZ, -R44 ;  /* 0x000000ffff2cd224 */ /* 0x000fe200078e0a2c */
[C---:B------:R-:W-:Y:S01]  /*3750*/  ISETP.GT.U32.AND P5, PT, R3.reuse, R49, PT ;  /* 0x000000310300720c */ /* 0x040fe20003fa4070 */
[----:B------:R-:W-:Y:S01]  /*3760*/  IMAD.MOV R51, RZ, RZ, -R51 ;  /* 0x000000ffff337224 */ /* 0x000fe200078e0a33 */
[C---:B------:R-:W-:Y:S01]  /*3770*/  ISETP.GT.U32.AND P1, PT, R3.reuse, R47, PT ;  /* 0x0000002f0300720c */ /* 0x040fe20003f24070 */
[----:B------:R-:W-:Y:S01]  /*3780*/  @!P6 IMAD.IADD R50, R50, 0x1, -R3 ;  /* 0x000000013232e824 */ /* 0x000fe200078e0a03 */
[----:B------:R-:W-:Y:S01]  /*3790*/  IABS R53, R54 ;  /* 0x0000003600357213 */ /* 0x000fe20000000000 */
[----:B------:R-:W-:Y:S01]  /*37a0*/  IMAD R51, R3, R51, R52 ;  /* 0x0000003303337224 */ /* 0x000fe200078e0234 */
[----:B------:R-:W-:Y:S01]  /*37b0*/  ISETP.GE.AND P3, PT, R55, RZ, PT ;  /* 0x000000ff3700720c */ /* 0x000fe20003f66270 */
[----:B------:R-:W-:Y:S01]  /*37c0*/  @!P2 IMAD.MOV R48, RZ, RZ, -R48 ;  /* 0x000000ffff30a224 */ /* 0x000fe200078e0a30 */
[C---:B------:R-:W-:Y:S01]  /*37d0*/  ISETP.GT.U32.AND P6, PT, R3.reuse, R50, PT ;  /* 0x000000320300720c */ /* 0x040fe20003fc4070 */
[----:B------:R-:W-:Y:S01]  /*37e0*/  IMAD.HI.U32 R52, R4, R53, RZ ;  /* 0x0000003504347227 */ /* 0x000fe200078e00ff */
[----:B------:R-:W-:-:S02]  /*37f0*/  ISETP.GT.U32.AND P2, PT, R3, R51, PT ;  /* 0x000000330300720c */ /* 0x000fc40003f44070 */
[----:B------:R-:W-:Y:S01]  /*3800*/  LOP3.LUT R188, R5, 0x170, RZ, 0xfc, !PT ;  /* 0x0000017005bc7812 */ /* 0x000fe200078efcff */
[--C-:B------:R-:W-:Y:S01]  /*3810*/  @!P5 IMAD.IADD R49, R49, 0x1, -R3.reuse ;  /* 0x000000013131d824 */ /* 0x100fe200078e0a03 */
[C---:B------:R-:W-:Y:S01]  /*3820*/  LOP3.LUT R193, R5.reuse, 0x174, RZ, 0xfc, !PT ;  /* 0x0000017405c17812 */ /* 0x040fe200078efcff */
[----:B------:R-:W-:Y:S01]  /*3830*/  IMAD.MOV R52, RZ, RZ, -R52 ;  /* 0x000000ffff347224 */ /* 0x000fe200078e0a34 */
[----:B------:R-:W-:Y:S01]  /*3840*/  LOP3.LUT R192, R5, 0x176, RZ, 0xfc, !PT ;  /* 0x0000017605c07812 */ /* 0x000fe200078efcff */
[----:B------:R-:W-:Y:S01]  /*3850*/  @!P1 IMAD.IADD R47, R47, 0x1, -R3 ;  /* 0x000000012f2f9824 */ /* 0x000fe200078e0a03 */
[C---:B------:R-:W-:Y:S01]  /*3860*/  ISETP.GT.U32.AND P5, PT, R3.reuse, R49, PT ;  /* 0x000000310300720c */ /* 0x040fe20003fa4070 */
[----:B------:R-:W-:Y:S01]  /*3870*/  IMAD R52, R3, R52, R53 ;  /* 0x0000003403347224 */ /* 0x000fe200078e0235 */
[----:B------:R-:W-:Y:S01]  /*3880*/  ISETP.GE.AND P1, PT, R58, RZ, PT ;  /* 0x000000ff3a00720c */ /* 0x000fe20003f26270 */
[----:B------:R-:W-:Y:S01]  /*3890*/  @!P3 IMAD.MOV R47, RZ, RZ, -R47 ;  /* 0x000000ffff2fb224 */ /* 0x000fe200078e0a2f */
[----:B------:R-:W-:Y:S01]  /*38a0*/  ISETP.GE.AND P3, PT, R59, RZ, PT ;  /* 0x000000ff3b00720c */ /* 0x000fe20003f66270 */
[--C-:B------:R-:W-:Y:S01]  /*38b0*/  @!P6 IMAD.IADD R50, R50, 0x1, -R3.reuse ;  /* 0x000000013232e824 */ /* 0x100fe200078e0a03 */
[----:B------:R-:W-:Y:S01]  /*38c0*/  ISETP.GT.U32.AND P6, PT, R3, R52, PT ;  /* 0x000000340300720c */ /* 0x000fe20003fc4070 */
[----:B------:R-:W-:Y:S01]  /*38d0*/  @!P2 IMAD.IADD R51, R51, 0x1, -R3 ;  /* 0x000000013333a824 */ /* 0x000fe200078e0a03 */
[----:B------:R-:W-:Y:S01]  /*38e0*/  LOP3.LUT R59, R5, 0x6e, RZ, 0xfc, !PT ;  /* 0x0000006e053b7812 */ /* 0x000fe200078efcff */
[----:B------:R-:W-:Y:S01]  /*38f0*/  @!P4 IMAD.MOV R46, RZ, RZ, -R46 ;  /* 0x000000ffff2ec224 */ /* 0x000fe200078e0a2e */
[----:B------:R-:W-:-:S02]  /*3900*/  ISETP.GE.AND P4, PT, R57, RZ, PT ;  /* 0x000000ff3900720c */ /* 0x000fc40003f86270 */
[----:B------:R-:W-:Y:S01]  /*3910*/  IABS R55, R59 ;  /* 0x0000003b00377213 */ /* 0x000fe20000000000 */
[----:B------:R-:W-:Y:S01]  /*3920*/  @!P5 IMAD.IADD R49, R49, 0x1, -R3 ;  /* 0x000000013131d824 */ /* 0x000fe200078e0a03 */
[----:B------:R-:W-:Y:S01]  /*3930*/  IABS R57, R60 ;  /* 0x0000003c00397213 */ /* 0x000fe20000000000 */
[----:B------:R-:W-:Y:S01]  /*3940*/  @!P1 IMAD.MOV R50, RZ, RZ, -R50 ;  /* 0x000000ffff329224 */ /* 0x000fe200078e0a32 */
[----:B------:R-:W-:Y:S01]  /*3950*/  ISETP.GT.U32.AND P2, PT, R3, R51, PT ;  /* 0x000000330300720c */ /* 0x000fe20003f44070 */
[----:B------:R-:W-:Y:S01]  /*3960*/  IMAD.HI.U32 R53, R4, R55, RZ ;  /* 0x0000003704357227 */ /* 0x000fe200078e00ff */
[----:B------:R-:W-:Y:S02]  /*3970*/  ISETP.GE.AND P5, PT, R54, RZ, PT ;  /* 0x000000ff3600720c */ /* 0x000fe40003fa6270 */
[----:B------:R-:W-:Y:S01]  /*3980*/  IABS R58, R62 ;  /* 0x0000003e003a7213 */ /* 0x000fe20000000000 */
[----:B------:R-:W-:Y:S01]  /*3990*/  IMAD.HI.U32 R54, R4, R57, RZ ;  /* 0x0000003904367227 */ /* 0x000fe200078e00ff */
[----:B------:R-:W-:-:S02]  /*39a0*/  ISETP.GE.AND P1, PT, R60, RZ, PT ;  /* 0x000000ff3c00720c */ /* 0x000fc40003f26270 */
[----:B------:R-:W-:Y:S01]  /*39b0*/  IABS R60, R64 ;  /* 0x00000040003c7213 */ /* 0x000fe20000000000 */
[----:B------:R-:W-:Y:S01]  /*39c0*/  @!P6 IMAD.IADD R52, R52, 0x1, -R3 ;  /* 0x000000013434e824 */ /* 0x000fe200078e0a03 */
[----:B------:R-:W-:Y:S01]  /*39d0*/  IABS R187, R193 ;  /* 0x000000c100bb7213 */ /* 0x000fe20000000000 */
[----:B------:R-:W-:Y:S01]  /*39e0*/  IMAD.MOV R56, RZ, RZ, -R53 ;  /* 0x000000ffff387224 */ /* 0x000fe200078e0a35 */
[----:B------:R-:W-:Y:S01]  /*39f0*/  LOP3.LUT R197, R5, 0x178, RZ, 0xfc, !PT ;  /* 0x0000017805c57812 */ /* 0x000fe200078efcff */
[----:B------:R-:W-:Y:S01]  /*3a00*/  IMAD.MOV R54, RZ, RZ, -R54 ;  /* 0x000000ffff367224 */ /* 0x000fe200078e0a36 */
[C---:B------:R-:W-:Y:S01]  /*3a10*/  ISETP.GT.U32.AND P6, PT, R3.reuse, R52, PT ;  /* 0x000000340300720c */ /* 0x040fe20003fc4070 */
[----:B------:R-:W-:Y:S01]  /*3a20*/  IMAD R53, R3, R56, R55 ;  /* 0x0000003803357224 */ /* 0x000fe200078e0237 */
[----:B------:R-:W-:Y:S01]  /*3a30*/  LOP3.LUT R199, R5, 0x17a, RZ, 0xfc, !PT ;  /* 0x0000017a05c77812 */ /* 0x000fe200078efcff */
[----:B------:R-:W-:Y:S01]  /*3a40*/  IMAD R54, R3, R54, R57 ;  /* 0x0000003603367224 */ /* 0x000fe200078e0239 */
[----:B------:R-:W-:Y:S01]  /*3a50*/  IABS R189, R197 ;  /* 0x000000c500bd7213 */ /* 0x000fe20000000000 */
[----:B------:R-:W-:Y:S01]  /*3a60*/  IMAD.HI.U32 R55, R4, R58, RZ ;  /* 0x0000003a04377227 */ /* 0x000fe200078e00ff */
[----:B------:R-:W-:-:S02]  /*3a70*/  IABS R190, R199 ;  /* 0x000000c700be7213 */ /* 0x000fc40000000000 */
[----:B------:R-:W-:Y:S01]  /*3a80*/  LOP3.LUT R198, R5, 0x17c, RZ, 0xfc, !PT ;  /* 0x0000017c05c67812 */ /* 0x000fe200078efcff */
[----:B------:R-:W-:Y:S01]  /*3a90*/  @!P2 IMAD.IADD R51, R51, 0x1, -R3 ;  /* 0x000000013333a824 */ /* 0x000fe200078e0a03 */
[----:B------:R-:W-:Y:S01]  /*3aa0*/  ISETP.GT.U32.AND P2, PT, R3, R53, PT ;  /* 0x000000350300720c */ /* 0x000fe20003f44070 */
[----:B------:R-:W-:Y:S01]  /*3ab0*/  IMAD.MOV R55, RZ, RZ, -R55 ;  /* 0x000000ffff377224 */ /* 0x000fe200078e0a37 */
[----:B------:R-:W-:Y:S01]  /*3ac0*/  LOP3.LUT R200, R5, 0x17e, RZ, 0xfc, !PT ;  /* 0x0000017e05c87812 */ /* 0x000fe200078efcff */
[----:B------:R-:W-:Y:S01]  /*3ad0*/  @!P3 IMAD.MOV R51, RZ, RZ, -R51 ;  /* 0x000000ffff33b224 */ /* 0x000fe200078e0a33 */
[C---:B------:R-:W-:Y:S01]  /*3ae0*/  ISETP.GT.U32.AND P3, PT, R3.reuse, R54, PT ;  /* 0x000000360300720c */ /* 0x040fe20003f64070 */
[----:B------:R-:W-:Y:S01]  /*3af0*/  IMAD R55, R3, R55, R58 ;  /* 0x0000003703377224 */ /* 0x000fe200078e023a */
[C---:B------:R-:W-:Y:S01]  /*3b00*/  LOP3.LUT R201, R5.reuse, 0x180, RZ, 0xfc, !PT ;  /* 0x0000018005c97812 */ /* 0x040fe200078efcff */
[----:B------:R-:W-:Y:S01]  /*3b10*/  @!P6 IMAD.IADD R52, R52, 0x1, -R3 ;  /* 0x000000013434e824 */ /* 0x000fe200078e0a03 */
[----:B------:R-:W-:Y:S01]  /*3b20*/  LOP3.LUT R202, R5, 0x182, RZ, 0xfc, !PT ;  /* 0x0000018205ca7812 */ /* 0x000fe200078efcff */
[----:B------:R-:W-:Y:S01]  /*3b30*/  @!P4 IMAD.MOV R49, RZ, RZ, -R49 ;  /* 0x000000ffff31c224 */ /* 0x000fe200078e0a31 */
[----:B------:R-:W-:Y:S01]  /*3b40*/  ISETP.GT.U32.AND P6, PT, R3, R55, PT ;  /* 0x000000370300720c */ /* 0x000fe20003fc4070 */
[----:B------:R-:W-:Y:S01]  /*3b50*/  IMAD.HI.U32 R57, R4, R60, RZ ;  /* 0x0000003c04397227 */ /* 0x000fe200078e00ff */
[----:B------:R-:W-:-:S02]  /*3b60*/  ISETP.GE.AND P4, PT, R59, RZ, PT ;  /* 0x000000ff3b00720c */ /* 0x000fc40003f86270 */
[----:B------:R-:W-:Y:S01]  /*3b70*/  IABS R59, R63 ;  /* 0x0000003f003b7213 */ /* 0x000fe20000000000 */
[--C-:B------:R-:W-:Y:S01]  /*3b80*/  @!P2 IMAD.IADD R53, R53, 0x1, -R3.reuse ;  /* 0x000000013535a824 */ /* 0x100fe200078e0a03 */
[----:B------:R-:W-:Y:S01]  /*3b90*/  LOP3.LUT R203, R5, 0x184, RZ, 0xfc, !PT ;  /* 0x0000018405cb7812 */ /* 0x000fe200078efcff */
[--C-:B------:R-:W-:Y:S01]  /*3ba0*/  @!P3 IMAD.IADD R54, R54, 0x1, -R3.reuse ;  /* 0x000000013636b824 */ /* 0x100fe200078e0a03 */
[----:B------:R-:W-:Y:S01]  /*3bb0*/  IABS R194, R202 ;  /* 0x000000ca00c27213 */ /* 0x000fe20000000000 */
[C---:B------:R-:W-:Y:S01]  /*3bc0*/  IMAD.HI.U32 R56, R4.reuse, R59, RZ ;  /* 0x0000003b04387227 */ /* 0x040fe200078e00ff */
[C---:B------:R-:W-:Y:S02]  /*3bd0*/  ISETP.GT.U32.AND P2, PT, R3.reuse, R53, PT ;  /* 0x000000350300720c */ /* 0x040fe40003f44070 */
[----:B------:R-:W-:Y:S01]  /*3be0*/  ISETP.GT.U32.AND P3, PT, R3, R54, PT ;  /* 0x000000360300720c */ /* 0x000fe20003f64070 */
[----:B------:R-:W-:Y:S01]  /*3bf0*/  @!P6 IMAD.IADD R55, R55, 0x1, -R3 ;  /* 0x000000013737e824 */ /* 0x000fe200078e0a03 */
[----:B------:R-:W-:Y:S01]  /*3c00*/  IABS R195, R203 ;  /* 0x000000cb00c37213 */ /* 0x000fe20000000000 */
[----:B------:R-:W-:Y:S01]  /*3c10*/  IMAD.MOV R56, RZ, RZ, -R56 ;  /* 0x000000ffff387224 */ /* 0x000fe200078e0a38 */
[----:B------:R-:W-:Y:S01]  /*3c20*/  LOP3.LUT R204, R5, 0x186, RZ, 0xfc, !PT ;  /* 0x0000018605cc7812 */ /* 0x000fe200078efcff */
[----:B------:R-:W-:Y:S01]  /*3c30*/  IMAD.HI.U32 R58, R4, R61, RZ ;  /* 0x0000003d043a7227 */ /* 0x000fe200078e00ff */
[----:B------:R-:W-:-:S02]  /*3c40*/  ISETP.GT.U32.AND P6, PT, R3, R55, PT ;  /* 0x000000370300720c */ /* 0x000fc40003fc4070 */
[----:B------:R-:W-:Y:S01]  /*3c50*/  IABS R196, R204 ;  /* 0x000000cc00c47213 */ /* 0x000fe20000000000 */
[----:B------:R-:W-:Y:S01]  /*3c60*/  IMAD.MOV R57, RZ, RZ, -R57 ;  /* 0x000000ffff397224 */ /* 0x000fe200078e0a39 */
[----:B------:R-:W-:Y:S01]  /*3c70*/  LOP3.LUT R209, R5, 0x190, RZ, 0xfc, !PT ;  /* 0x0000019005d17812 */ /* 0x000fe200078efcff */
[----:B------:R-:W-:Y:S01]  /*3c80*/  IMAD R56, R3, R56, R59 ;  /* 0x0000003803387224 */ /* 0x000fe200078e023b */
[----:B------:R-:W-:Y:S01]  /*3c90*/  LOP3.LUT R207, R5, 0x194, RZ, 0xfc, !PT ;  /* 0x0000019405cf7812 */ /* 0x000fe200078efcff */
[--C-:B------:R-:W-:Y:S01]  /*3ca0*/  @!P2 IMAD.IADD R53, R53, 0x1, -R3.reuse ;  /* 0x000000013535a824 */ /* 0x100fe200078e0a03 */
[----:B------:R-:W-:Y:S01]  /*3cb0*/  ISETP.GE.AND P2, PT, R63, RZ, PT ;  /* 0x000000ff3f00720c */ /* 0x000fe20003f46270 */
[----:B------:R-:W-:Y:S01]  /*3cc0*/  IMAD.MOV R58, RZ, RZ, -R58 ;  /* 0x000000ffff3a7224 */ /* 0x000fe200078e0a3a */
[----:B------:R-:W-:Y:S01]  /*3cd0*/  IABS R63, R67 ;  /* 0x00000043003f7213 */ /* 0x000fe20000000000 */
[----:B------:R-:W-:Y:S01]  /*3ce0*/  IMAD R57, R3, R57, R60 ;  /* 0x0000003903397224 */ /* 0x000fe200078e023c */
[----:B------:R-:W-:Y:S01]  /*3cf0*/  LOP3.LUT R208, R5, 0x192, RZ, 0xfc, !PT ;  /* 0x0000019205d07812 */ /* 0x000fe200078efcff */
[----:B------:R-:W-:Y:S01]  /*3d00*/  @!P3 IMAD.IADD R54, R54, 0x1, -R3 ;  /* 0x000000013636b824 */ /* 0x000fe200078e0a03 */
[C---:B------:R-:W-:Y:S01]  /*3d10*/  ISETP.GT.U32.AND P3, PT, R3.reuse, R56, PT ;  /* 0x000000380300720c */ /* 0x040fe20003f64070 */
        /* <DEDUP_REMOVED lines=8> */
[----:B------:R-:W-:Y:S01]  /*3da0*/  LOP3.LUT R211, R5, 0x198, RZ, 0xfc, !PT ;  /* 0x0000019805d37812 */ /* 0x000fe200078efcff */
[----:B------:R-:W-:Y:S01]  /*3db0*/  @!P5 IMAD.MOV R52, RZ, RZ, -R52 ;  /* 0x000000ffff34d224 */ /* 0x000fe200078e0a34 */
[----:B------:R-:W-:Y:S01]  /*3dc0*/  ISETP.GE.AND P5, PT, R62, RZ, PT ;  /* 0x000000ff3e00720c */ /* 0x000fe20003fa6270 */
[----:B------:R-:W-:Y:S01]  /*3dd0*/  @!P3 IMAD.IADD R56, R56, 0x1, -R3 ;  /* 0x000000013838b824 */ /* 0x000fe200078e0a03 */
[----:B------:R-:W-:Y:S01]  /*3de0*/  ISETP.GE.AND P3, PT, R65, RZ, PT ;  /* 0x000000ff4100720c */ /* 0x000fe20003f66270 */
[----:B------:R-:W-:Y:S01]  /*3df0*/  IMAD.MOV R62, RZ, RZ, -R59 ;  /* 0x000000ffff3e7224 */ /* 0x000fe200078e0a3b */
[----:B------:R-:W-:Y:S01]  /*3e00*/  IABS R65, R69 ;  /* 0x0000004500417213 */ /* 0x000fe20000000000 */
[--C-:B------:R-:W-:Y:S01]  /*3e10*/  @!P4 IMAD.IADD R57, R57, 0x1, -R3.reuse ;  /* 0x000000013939c824 */ /* 0x100fe200078e0a03 */
[C---:B------:R-:W-:Y:S01]  /*3e20*/  ISETP.GT.U32.AND P4, PT, R3.reuse, R56, PT ;  /* 0x000000380300720c */ /* 0x040fe20003f84070 */
[----:B------:R-:W-:Y:S01]  /*3e30*/  @!P6 IMAD.IADD R58, R58, 0x1, -R3 ;  /* 0x000000013a3ae824 */ /* 0x000fe200078e0a03 */
[----:B------:R-:W-:Y:S01]  /*3e40*/  IABS R205, R211 ;  /* 0x000000d300cd7213 */ /* 0x000fe20000000000 */
[----:B------:R-:W-:Y:S01]  /*3e50*/  IMAD.HI.U32 R60, R4, R63, RZ ;  /* 0x0000003f043c7227 */ /* 0x000fe200078e00ff */
[----:B------:R-:W-:-:S02]  /*3e60*/  ISETP.GT.U32.AND P6, PT, R3, R57, PT ;  /* 0x000000390300720c */ /* 0x000fc40003fc4070 */
[----:B------:R-:W-:Y:S01]  /*3e70*/  LOP3.LUT R213, R5, 0x19c, RZ, 0xfc, !PT ;  /* 0x0000019c05d57812 */ /* 0x000fe200078efcff */
[----:B------:R-:W-:Y:S01]  /*3e80*/  IMAD R59, R3, R62, R61 ;  /* 0x0000003e033b7224 */ /* 0x000fe200078e023d */
[----:B------:R-:W-:Y:S01]  /*3e90*/  @!P5 IADD3 R55, PT, PT, -R55, RZ, RZ ;  /* 0x000000ff3737d210 */ /* 0x000fe20007ffe1ff */
[----:B------:R-:W-:Y:S01]  /*3ea0*/  IMAD.MOV R60, RZ, RZ, -R60 ;  /* 0x000000ffff3c7224 */ /* 0x000fe200078e0a3c */
[C---:B------:R-:W-:Y:S01]  /*3eb0*/  ISETP.GT.U32.AND P5, PT, R3.reuse, R58, PT ;  /* 0x0000003a0300720c */ /* 0x040fe20003fa4070 */
[----:B------:R-:W-:Y:S01]  /*3ec0*/  @!P1 IMAD.MOV R54, RZ, RZ, -R54 ;  /* 0x000000ffff369224 */ /* 0x000fe200078e0a36 */
[----:B------:R-:W-:Y:S01]  /*3ed0*/  ISETP.GE.AND P1, PT, R64, RZ, PT ;  /* 0x000000ff4000720c */ /* 0x000fe20003f26270 */
[----:B------:R-:W-:Y:S01]  /*3ee0*/  @!P4 IMAD.IADD R56, R56, 0x1, -R3 ;  /* 0x000000013838c824 */ /* 0x000fe200078e0a03 */
[C---:B------:R-:W-:Y:S01]  /*3ef0*/  ISETP.GT.U32.AND P4, PT, R3.reuse, R59, PT ;  /* 0x0000003b0300720c */ /* 0x040fe20003f84070 */
[----:B------:R-:W-:Y:S01]  /*3f00*/  IMAD R60, R3, R60, R63 ;  /* 0x0000003c033c7224 */ /* 0x000fe200078e023f */
[----:B------:R-:W-:Y:S01]  /*3f10*/  IABS R64, R68 ;  /* 0x0000004400407213 */ /* 0x000fe20000000000 */
[----:B------:R-:W-:Y:S01]  /*3f20*/  @!P6 IMAD.IADD R57, R57, 0x1, -R3 ;  /* 0x000000013939e824 */ /* 0x000fe200078e0a03 */
[----:B------:R-:W-:Y:S01]  /*3f30*/  IABS R63, R70 ;  /* 0x00000046003f7213 */ /* 0x000fe20000000000 */
[----:B------:R-:W-:Y:S01]  /*3f40*/  @!P2 IMAD.MOV R56, RZ, RZ, -R56 ;  /* 0x000000ffff38a224 */ /* 0x000fe200078e0a38 */
[----:B------:R-:W-:Y:S01]  /*3f50*/  ISETP.GT.U32.AND P6, PT, R3, R60, PT ;  /* 0x0000003c0300720c */ /* 0x000fe20003fc4070 */
[----:B------:R-:W-:Y:S01]  /*3f60*/  IMAD.HI.U32 R61, R4, R64, RZ ;  /* 0x00000040043d7227 */ /* 0x000fe200078e00ff */
[----:B------:R-:W-:-:S02]  /*3f70*/  LOP3.LUT R212, R5, 0x19a, RZ, 0xfc, !PT ;  /* 0x0000019a05d47812 */ /* 0x000fc400078efcff */
[----:B------:R-:W-:Y:S01]  /*3f80*/  LOP3.LUT R215, R5, 0x1a6, RZ, 0xfc, !PT ;  /* 0x000001a605d77812 */ /* 0x000fe200078efcff */
[----:B------:R-:W-:Y:S01]  /*3f90*/  IMAD.MOV R61, RZ, RZ, -R61 ;  /* 0x000000ffff3d7224 */ /* 0x000fe200078e0a3d */
[----:B------:R-:W-:Y:S01]  /*3fa0*/  IABS R206, R212 ;  /* 0x000000d400ce7213 */ /* 0x000fe20000000000 */
[--C-:B------:R-:W-:Y:S01]  /*3fb0*/  @!P4 IMAD.IADD R59, R59, 0x1, -R3.reuse ;  /* 0x000000013b3bc824 */ /* 0x100fe200078e0a03 */
[----:B------:R-:W-:Y:S01]  /*3fc0*/  ISETP.GE.AND P4, PT, R67, RZ, PT ;  /* 0x000000ff4300720c */ /* 0x000fe20003f86270 */
[C---:B------:R-:W-:Y:S01]  /*3fd0*/  IMAD R61, R3.reuse, R61, R64 ;  /* 0x0000003d033d7224 */ /* 0x040fe200078e0240 */
[----:B------:R-:W-:Y:S01]  /*3fe0*/  IABS R67, R73 ;  /* 0x0000004900437213 */ /* 0x000fe20000000000 */
[----:B------:R-:W-:Y:S01]  /*3ff0*/  IMAD.HI.U32 R62, R4, R65, RZ ;  /* 0x00000041043e7227 */ /* 0x000fe200078e00ff */
[----:B------:R-:W-:Y:S02]  /*4000*/  ISETP.GT.U32.AND P2, PT, R3, R59, PT ;  /* 0x0000003b0300720c */ /* 0x000fe40003f44070 */
[C---:B------:R-:W-:Y:S01]  /*4010*/  LOP3.LUT R214, R5.reuse, 0x1a4, RZ, 0xfc, !PT ;  /* 0x000001a405d67812 */ /* 0x040fe200078efcff */
[----:B------:R-:W-:Y:S01]  /*4020*/  @!P6 IMAD.IADD R60, R60, 0x1, -R3 ;  /* 0x000000013c3ce824 */ /* 0x000fe200078e0a03 */
[C---:B------:R-:W-:Y:S01]  /*4030*/  LOP3.LUT R216, R5.reuse, 0x1a8, RZ, 0xfc, !PT ;  /* 0x000001a805d87812 */ /* 0x040fe200078efcff */
[----:B------:R-:W-:Y:S01]  /*4040*/  IMAD.MOV.U32 R64, RZ, RZ, R63 ;  /* 0x000000ffff407224 */ /* 0x000fe200078e003f */
[----:B------:R-:W-:Y:S01]  /*4050*/  LOP3.LUT R218, R5, 0x1aa, RZ, 0xfc, !PT ;  /* 0x000001aa05da7812 */ /* 0x000fe200078efcff */
[----:B------:R-:W-:Y:S01]  /*4060*/  IMAD.MOV R62, RZ, RZ, -R62 ;  /* 0x000000ffff3e7224 */ /* 0x000fe200078e0a3e */
[----:B------:R-:W-:Y:S01]  /*4070*/  ISETP.GT.U32.AND P6, PT, R3, R60, PT ;  /* 0x0000003c0300720c */ /* 0x000fe20003fc4070 */
[----:B------:R-:W-:Y:S01]  /*4080*/  IMAD.HI.U32 R63, R4, R64, RZ ;  /* 0x00000040043f7227 */ /* 0x000fe200078e00ff */
[----:B------:R-:W-:-:S02]  /*4090*/  LOP3.LUT R220, R5, 0x1ac, RZ, 0xfc, !PT ;  /* 0x000001ac05dc7812 */ /* 0x000fc400078efcff */
[----:B------:R-:W-:Y:S01]  /*40a0*/  LOP3.LUT R219, R5, 0x1ae, RZ, 0xfc, !PT ;  /* 0x000001ae05db7812 */ /* 0x000fe200078efcff */
[----:B------:R-:W-:Y:S01]  /*40b0*/  IMAD R62, R3, R62, R65 ;  /* 0x0000003e033e7224 */ /* 0x000fe200078e0241 */
[----:B------:R-:W-:Y:S01]  /*40c0*/  LOP3.LUT R221, R5, 0x1b0, RZ, 0xfc, !PT ;  /* 0x000001b005dd7812 */ /* 0x000fe200078efcff */
[----:B------:R-:W-:Y:S01]  /*40d0*/  IMAD.MOV R63, RZ, RZ, -R63 ;  /* 0x000000ffff3f7224 */ /* 0x000fe200078e0a3f */
[----:B------:R-:W-:Y:S01]  /*40e0*/  IABS R217, R219 ;  /* 0x000000db00d97213 */ /* 0x000fe20000000000 */
[--C-:B------:R-:W-:Y:S01]  /*40f0*/  @!P2 IMAD.IADD R59, R59, 0x1, -R3.reuse ;  /* 0x000000013b3ba824 */ /* 0x100fe200078e0a03 */
[C---:B------:R-:W-:Y:S01]  /*4100*/  ISETP.GT.U32.AND P2, PT, R3.reuse, R62, PT ;  /* 0x0000003e0300720c */ /* 0x040fe20003f44070 */
[----:B------:R-:W-:Y:S01]  /*4110*/  IMAD R63, R3, R63, R64 ;  /* 0x0000003f033f7224 */ /* 0x000fe200078e0240 */
[----:B------:R-:W-:Y:S01]  /*4120*/  IABS R223, R221 ;  /* 0x000000dd00df7213 */ /* 0x000fe20000000000 */
[--C-:B------:R-:W-:Y:S01]  /*4130*/  @!P6 IMAD.IADD R60, R60, 0x1, -R3.reuse ;  /* 0x000000013c3ce824 */ /* 0x100fe200078e0a03 */
[----:B------:R-:W-:Y:S01]  /*4140*/  LOP3.LUT R222, R5, 0x1b2, RZ, 0xfc, !PT ;  /* 0x000001b205de7812 */ /* 0x000fe200078efcff */
[----:B------:R-:W-:Y:S01]  /*4150*/  @!P5 IMAD.IADD R58, R58, 0x1, -R3 ;  /* 0x000000013a3ad824 */ /* 0x000fe200078e0a03 */
[C---:B------:R-:W-:Y:S01]  /*4160*/  ISETP.GT.U32.AND P6, PT, R3.reuse, R63, PT ;  /* 0x0000003f0300720c */ /* 0x040fe20003fc4070 */
[----:B------:R-:W-:Y:S01]  /*4170*/  @!P1 IMAD.MOV R57, RZ, RZ, -R57 ;  /* 0x000000ffff399224 */ /* 0x000fe200078e0a39 */
[----:B------:R-:W-:Y:S01]  /*4180*/  ISETP.GE.AND P5, PT, R66, RZ, PT ;  /* 0x000000ff4200720c */ /* 0x000fe20003fa6270 */
[----:B------:R-:W-:Y:S01]  /*4190*/  IMAD.HI.U32 R65, R4, R67, RZ ;  /* 0x0000004304417227 */ /* 0x000fe200078e00ff */
[----:B------:R-:W-:-:S02]  /*41a0*/  ISETP.GT.U32.AND P1, PT, R3, R61, PT ;  /* 0x0000003d0300720c */ /* 0x000fc40003f24070 */
[----:B------:R-:W-:Y:S01]  /*41b0*/  IABS R66, R71 ;  /* 0x0000004700427213 */ /* 0x000fe20000000000 */
[--C-:B------:R-:W-:Y:S01]  /*41c0*/  @!P2 IMAD.IADD R62, R62, 0x1, -R3.reuse ;  /* 0x000000013e3ea824 */ /* 0x100fe200078e0a03 */
[----:B------:R-:W-:Y:S01]  /*41d0*/  IABS R224, R222 ;  /* 0x000000de00e07213 */ /* 0x000fe20000000000 */
[----:B------:R-:W-:Y:S01]  /*41e0*/  @!P3 IMAD.MOV R58, RZ, RZ, -R58 ;  /* 0x000000ffff3ab224 */ /* 0x000fe200078e0a3a */
[----:B------:R-:W-:Y:S01]  /*41f0*/  ISETP.GE.AND P3, PT, R68, RZ, PT ;  /* 0x000000ff4400720c */ /* 0x000fe20003f66270 */
[C---:B------:R-:W-:Y:S01]  /*4200*/  IMAD.HI.U32 R64, R4.reuse, R66, RZ ;  /* 0x0000004204407227 */ /* 0x040fe200078e00ff */
[C---:B------:R-:W-:Y:S02]  /*4210*/  LOP3.LUT R237, R5.reuse, 0x1ba, RZ, 0xfc, !PT ;  /* 0x000001ba05ed7812 */ /* 0x040fe400078efcff */
[----:B------:R-:W-:Y:S01]  /*4220*/  LOP3.LUT R239, R5, 0x1bc, RZ, 0xfc, !PT ;  /* 0x000001bc05ef7812 */ /* 0x000fe200078efcff */
[--C-:B------:R-:W-:Y:S01]  /*4230*/  @!P6 IMAD.IADD R63, R63, 0x1, -R3.reuse ;  /* 0x000000013f3fe824 */ /* 0x100fe200078e0a03 */
[----:B------:R-:W-:Y:S01]  /*4240*/  ISETP.GT.U32.AND P6, PT, R3, R62, PT ;  /* 0x0000003e0300720c */ /* 0x000fe20003fc4070 */
[----:B------:R-:W-:Y:S01]  /*4250*/  IMAD.MOV R64, RZ, RZ, -R64 ;  /* 0x000000ffff407224 */ /* 0x000fe200078e0a40 */
[----:B------:R-:W-:Y:S01]  /*4260*/  LOP3.LUT R232, R5, 0x1be, RZ, 0xfc, !PT ;  /* 0x000001be05e87812 */ /* 0x000fe200078efcff */
[----:B------:R-:W-:Y:S01]  /*4270*/  @!P1 IMAD.IADD R61, R61, 0x1, -R3 ;  /* 0x000000013d3d9824 */ /* 0x000fe200078e0a03 */
[----:B------:R-:W-:Y:S01]  /*4280*/  ISETP.GE.AND P1, PT, R69, RZ, PT ;  /* 0x000000ff4500720c */ /* 0x000fe20003f26270 */
[C---:B------:R-:W-:Y:S01]  /*4290*/  IMAD R64, R3.reuse, R64, R66 ;  /* 0x0000004003407224 */ /* 0x040fe200078e0242 */
[----:B------:R-:W-:Y:S01]  /*42a0*/  IABS R69, R74 ;  /* 0x0000004a00457213 */ /* 0x000fe20000000000 */
[----:B------:R-:W-:Y:S01]  /*42b0*/  @!P5 IMAD.MOV R59, RZ, RZ, -R59 ;  /* 0x000000ffff3bd224 */ /* 0x000fe200078e0a3b */
[C---:B------:R-:W-:Y:S01]  /*42c0*/  ISETP.GT.U32.AND P5, PT, R3.reuse, R63, PT ;  /* 0x0000003f0300720c */ /* 0x040fe20003fa4070 */
[----:B------:R-:W-:Y:S01]  /*42d0*/  IMAD.MOV R68, RZ, RZ, -R65 ;  /* 0x000000ffff447224 */ /* 0x000fe200078e0a41 */
[----:B------:R-:W-:Y:S01]  /*42e0*/  ISETP.GT.U32.AND P2, PT, R3, R61, PT ;  /* 0x0000003d0300720c */ /* 0x000fe20003f44070 */
[----:B------:R-:W-:Y:S01]  /*42f0*/  IMAD.HI.U32 R66, R4, R69, RZ ;  /* 0x0000004504427227 */ /* 0x000fe200078e00ff */
[----:B------:R-:W-:-:S02]  /*4300*/  LOP3.LUT R229, R5, 0x1c0, RZ, 0xfc, !PT ;  /* 0x000001c005e57812 */ /* 0x000fc400078efcff */
[----:B------:R-:W-:Y:S01]  /*4310*/  LOP3.LUT R233, R5, 0x1c2, RZ, 0xfc, !PT ;  /* 0x000001c205e97812 */ /* 0x000fe200078efcff */
[----:B------:R-:W-:Y:S01]  /*4320*/  @!P6 IMAD.IADD R62, R62, 0x1, -R3 ;  /* 0x000000013e3ee824 */ /* 0x000fe200078e0a03 */
[C---:B------:R-:W-:Y:S01]  /*4330*/  ISETP.GT.U32.AND P6, PT, R3.reuse, R64, PT ;  /* 0x000000400300720c */ /* 0x040fe20003fc4070 */
[----:B------:R-:W-:Y:S01]  /*4340*/  IMAD.MOV R66, RZ, RZ, -R66 ;  /* 0x000000ffff427224 */ /* 0x000fe200078e0a42 */
[----:B------:R-:W-:Y:S01]  /*4350*/  IABS R225, R229 ;  /* 0x000000e500e17213 */ /* 0x000fe20000000000 */
[----:B------:R-:W-:Y:S01]  /*4360*/  IMAD R65, R3, R68, R67 ;  /* 0x0000004403417224 */ /* 0x000fe200078e0243 */
[----:B------:R-:W-:Y:S01]  /*4370*/  LOP3.LUT R234, R5, 0x1c4, RZ, 0xfc, !PT ;  /* 0x000001c405ea7812 */ /* 0x000fe200078efcff */
[----:B------:R-:W-:Y:S01]  /*4380*/  IMAD R66, R3, R66, R69 ;  /* 0x0000004203427224 */ /* 0x000fe200078e0245 */
[----:B------:R-:W-:Y:S01]  /*4390*/  LOP3.LUT R235, R5, 0x1c6, RZ, 0xfc, !PT ;  /* 0x000001c605eb7812 */ /* 0x000fe200078efcff */
[--C-:B------:R-:W-:Y:S01]  /*43a0*/  @!P5 IMAD.IADD R63, R63, 0x1, -R3.reuse ;  /* 0x000000013f3fd824 */ /* 0x100fe200078e0a03 */
[----:B------:R-:W-:Y:S01]  /*43b0*/  ISETP.GT.U32.AND P5, PT, R3, R65, PT ;  /* 0x000000410300720c */ /* 0x000fe20003fa4070 */
[----:B------:R-:W-:Y:S01]  /*43c0*/  @!P4 IMAD.MOV R60, RZ, RZ, -R60 ;  /* 0x000000ffff3cc224 */ /* 0x000fe200078e0a3c */
[----:B------:R-:W-:Y:S01]  /*43d0*/  ISETP.GE.AND P4, PT, R70, RZ, PT ;  /* 0x000000ff4600720c */ /* 0x000fe20003f86270 */
[--C-:B------:R-:W-:Y:S01]  /*43e0*/  @!P2 IMAD.IADD R61, R61, 0x1, -R3.reuse ;  /* 0x000000013d3da824 */ /* 0x100fe200078e0a03 */
[----:B------:R-:W-:Y:S01]  /*43f0*/  IABS R70, R75 ;  /* 0x0000004b00467213 */ /* 0x000fe20000000000 */
[----:B------:R-:W-:Y:S01]  /*4400*/  @!P6 IMAD.IADD R64, R64, 0x1, -R3 ;  /* 0x000000014040e824 */ /* 0x000fe200078e0a03 */
[----:B------:R-:W-:Y:S01]  /*4410*/  ISETP.GT.U32.AND P6, PT, R3, R66, PT ;  /* 0x000000420300720c */ /* 0x000fe20003fc4070 */
[----:B------:R-:W-:Y:S01]  /*4420*/  @!P3 IMAD.MOV R61, RZ, RZ, -R61 ;  /* 0x000000ffff3db224 */ /* 0x000fe200078e0a3d */
[----:B------:R-:W-:Y:S01]  /*4430*/  ISETP.GE.AND P2, PT, R71, RZ, PT ;  /* 0x000000ff4700720c */ /* 0x000fe20003f46270 */
[----:B------:R-:W-:Y:S01]  /*4440*/  IMAD.HI.U32 R67, R4, R70, RZ ;  /* 0x0000004604437227 */ /* 0x000fe200078e00ff */
[----:B------:R-:W-:-:S02]  /*4450*/  IABS R71, R76 ;  /* 0x0000004c00477213 */ /* 0x000fc40000000000 */
[----:B------:R-:W-:Y:S01]  /*4460*/  LOP3.LUT R236, R5, 0x1c8, RZ, 0xfc, !PT ;  /* 0x000001c805ec7812 */ /* 0x000fe200078efcff */
[----:B------:R-:W-:Y:S01]  /*4470*/  @!P5 IMAD.IADD R65, R65, 0x1, -R3 ;  /* 0x000000014141d824 */ /* 0x000fe200078e0a03 */
[----:B------:R-:W-:Y:S01]  /*4480*/  ISETP.GE.AND P5, PT, R73, RZ, PT ;  /* 0x000000ff4900720c */ /* 0x000fe20003fa6270 */
[----:B------:R-:W-:Y:S01]  /*4490*/  IMAD.MOV R67, RZ, RZ, -R67 ;  /* 0x000000ffff437224 */ /* 0x000fe200078e0a43 */
[----:B------:R-:W-:Y:S01]  /*44a0*/  IABS R73, R79 ;  /* 0x0000004f00497213 */ /* 0x000fe20000000000 */
[----:B------:R-:W-:Y:S01]  /*44b0*/  IMAD.HI.U32 R68, R4, R71, RZ ;  /* 0x0000004704447227 */ /* 0x000fe200078e00ff */
[----:B------:R-:W-:Y:S02]  /*44c0*/  ISETP.GT.U32.AND P3, PT, R3, R65, PT ;  /* 0x000000410300720c */ /* 0x000fe40003f64070 */
[----:B------:R-:W-:Y:S01]  /*44d0*/  LOP3.LUT R231, R5, 0x1cc, RZ, 0xfc, !PT ;  /* 0x000001cc05e77812 */ /* 0x000fe200078efcff */
[----:B------:R-:W-:Y:S01]  /*44e0*/  @!P6 IMAD.IADD R66, R66, 0x1, -R3 ;  /* 0x000000014242e824 */ /* 0x000fe200078e0a03 */
[C---:B------:R-:W-:Y:S01]  /*44f0*/  ISETP.GT.U32.AND P6, PT, R3.reuse, R64, PT ;  /* 0x000000400300720c */ /* 0x040fe20003fc4070 */
[----:B------:R-:W-:Y:S01]  /*4500*/  IMAD R67, R3, R67, R70 ;  /* 0x0000004303437224 */ /* 0x000fe200078e0246 */
[----:B------:R-:W-:Y:S01]  /*4510*/  IABS R70, R78 ;  /* 0x0000004e00467213 */ /* 0x000fe20000000000 */
[----:B------:R-:W-:Y:S01]  /*4520*/  IMAD.MOV R68, RZ, RZ, -R68 ;  /* 0x000000ffff447224 */ /* 0x000fe200078e0a44 */
[C---:B------:R-:W-:Y:S01]  /*4530*/  LOP3.LUT R241, R5.reuse, 0x1d8, RZ, 0xfc, !PT ;  /* 0x000001d805f17812 */ /* 0x040fe200078efcff */
[----:B------:R-:W-:Y:S01]  /*4540*/  IMAD.HI.U32 R69, R4, R72, RZ ;  /* 0x0000004804457227 */ /* 0x000fe200078e00ff */
[----:B------:R-:W-:-:S02]  /*4550*/  LOP3.LUT R242, R5, 0x1da, RZ, 0xfc, !PT ;  /* 0x000001da05f27812 */ /* 0x000fc400078efcff */
[----:B------:R-:W-:Y:S01]  /*4560*/  LOP3.LUT R244, R5, 0x1de, RZ, 0xfc, !PT ;  /* 0x000001de05f47812 */ /* 0x000fe200078efcff */
[----:B------:R-:W-:Y:S01]  /*4570*/  IMAD R68, R3, R68, R71 ;  /* 0x0000004403447224 */ /* 0x000fe200078e0247 */
[----:B------:R-:W-:Y:S01]  /*4580*/  LOP3.LUT R246, R5, 0x1e2, RZ, 0xfc, !PT ;  /* 0x000001e205f67812 */ /* 0x000fe200078efcff */
[----:B------:R-:W-:Y:S01]  /*4590*/  @!P4 IMAD.MOV R63, RZ, RZ, -R63 ;  /* 0x000000ffff3fc224 */ /* 0x000fe200078e0a3f */
[----:B------:R-:W-:Y:S01]  /*45a0*/  ISETP.GT.U32.AND P4, PT, R3, R67, PT ;  /* 0x000000430300720c */ /* 0x000fe20003f84070 */
[----:B------:R-:W-:Y:S01]  /*45b0*/  IMAD.MOV R69, RZ, RZ, -R69 ;  /* 0x000000ffff457224 */ /* 0x000fe200078e0a45 */
[----:B------:R-:W-:Y:S01]  /*45c0*/  LOP3.LUT R245, R5, 0x1e0, RZ, 0xfc, !PT ;  /* 0x000001e005f57812 */ /* 0x000fe200078efcff */
[--C-:B------:R-:W-:Y:S01]  /*45d0*/  @!P6 IMAD.IADD R64, R64, 0x1, -R3.reuse ;  /* 0x000000014040e824 */ /* 0x100fe200078e0a03 */
[C---:B------:R-:W-:Y:S01]  /*45e0*/  ISETP.GT.U32.AND P6, PT, R3.reuse, R68, PT ;  /* 0x000000440300720c */ /* 0x040fe20003fc4070 */
[----:B------:R-:W-:Y:S01]  /*45f0*/  IMAD R69, R3, R69, R72 ;  /* 0x0000004503457224 */ /* 0x000fe200078e0248 */
[C---:B------:R-:W-:Y:S01]  /*4600*/  LOP3.LUT R248, R5.reuse, 0x1e4, RZ, 0xfc, !PT ;  /* 0x000001e405f87812 */ /* 0x040fe200078efcff */
[----:B------:R-:W-:Y:S01]  /*4610*/  IMAD.MOV.U32 R71, RZ, RZ, R70 ;  /* 0x000000ffff477224 */ /* 0x000fe200078e0046 */
[----:B------:R-:W-:Y:S01]  /*4620*/  LOP3.LUT R2, R5, 0x1e8, RZ, 0xfc, !PT ;  /* 0x000001e805027812 */ /* 0x000fe200078efcff */
[----:B------:R-:W-:Y:S01]  /*4630*/  @!P3 IMAD.IADD R65, R65, 0x1, -R3 ;  /* 0x000000014141b824 */ /* 0x000fe200078e0a03 */
[----:B------:R-:W-:Y:S01]  /*4640*/  ISETP.GT.U32.AND P3, PT, R3, R69, PT ;  /* 0x000000450300720c */ /* 0x000fe20003f64070 */
[----:B------:R-:W-:Y:S01]  /*4650*/  IMAD.HI.U32 R70, R4, R71, RZ ;  /* 0x0000004704467227 */ /* 0x000fe200078e00ff */
[----:B------:R-:W-:-:S02]  /*4660*/  IABS R247, R248 ;  /* 0x000000f800f77213 */ /* 0x000fc40000000000 */
[----:B--2---:R-:W-:Y:S01]  /*4670*/  LOP3.LUT R0, R5, 0x1ea, RZ, 0xfc, !PT ;  /* 0x000001ea05007812 */ /* 0x004fe200078efcff */
[----:B------:R-:W-:Y:S01]  /*4680*/  @!P1 IMAD.MOV R62, RZ, RZ, -R62 ;  /* 0x000000ffff3e9224 */ /* 0x000fe200078e0a3e */
[----:B------:R-:W-:Y:S01]  /*4690*/  ISETP.GT.U32.AND P1, PT, R3, R66, PT ;  /* 0x000000420300720c */ /* 0x000fe20003f24070 */
[--C-:B------:R-:W-:Y:S01]  /*46a0*/  @!P4 IMAD.IADD R67, R67, 0x1, -R3.reuse ;  /* 0x000000014343c824 */ /* 0x100fe200078e0a03 */
[----:B------:R-:W-:Y:S01]  /*46b0*/  ISETP.GE.AND P4, PT, R75, RZ, PT ;  /* 0x000000ff4b00720c */ /* 0x000fe20003f86270 */
[----:B------:R-:W-:Y:S01]  /*46c0*/  IMAD.MOV R70, RZ, RZ, -R70 ;  /* 0x000000ffff467224 */ /* 0x000fe200078e0a46 */
[----:B------:R-:W-:Y:S01]  /*46d0*/  IABS R75, R80 ;  /* 0x00000050004b7213 */ /* 0x000fe20000000000 */
[----:B------:R-:W-:Y:S01]  /*46e0*/  @!P6 IMAD.IADD R68, R68, 0x1, -R3 ;  /* 0x000000014444e824 */ /* 0x000fe200078e0a03 */
[C---:B------:R-:W-:Y:S01]  /*46f0*/  ISETP.GT.U32.AND P6, PT, R3.reuse, R67, PT ;  /* 0x000000430300720c */ /* 0x040fe20003fc4070 */
[----:B------:R-:W-:Y:S01]  /*4700*/  IMAD R70, R3, R70, R71 ;  /* 0x0000004603467224 */ /* 0x000fe200078e0247 */
[----:B----4-:R-:W-:Y:S01]  /*4710*/  LOP3.LUT R13, R5, 0x1ec, RZ, 0xfc, !PT ;  /* 0x000001ec050d7812 */ /* 0x010fe200078efcff */
[----:B------:R-:W-:Y:S01]  /*4720*/  @!P3 IMAD.IADD R69, R69, 0x1, -R3 ;  /* 0x000000014545b824 */ /* 0x000fe200078e0a03 */
[----:B------:R-:W-:Y:S01]  /*4730*/  LOP3.LUT R12, R5, 0x1ee, RZ, 0xfc, !PT ;  /* 0x000001ee050c7812 */ /* 0x000fe200078efcff */
[----:B------:R-:W-:Y:S01]  /*4740*/  @!P5 IMAD.MOV R65, RZ, RZ, -R65 ;  /* 0x000000ffff41d224 */ /* 0x000fe200078e0a41 */
[C---:B------:R-:W-:Y:S01]  /*4750*/  ISETP.GT.U32.AND P5, PT, R3.reuse, R70, PT ;  /* 0x000000460300720c */ /* 0x040fe20003fa4070 */
[----:B------:R-:W-:Y:S01]  /*4760*/  IMAD.HI.U32 R71, R4, R73, RZ ;  /* 0x0000004904477227 */ /* 0x000fe200078e00ff */
[----:B------:R-:W-:-:S02]  /*4770*/  ISETP.GT.U32.AND P3, PT, R3, R69, PT ;  /* 0x000000450300720c */ /* 0x000fc40003f64070 */
[C---:B------:R-:W-:Y:S01]  /*4780*/  LOP3.LUT R11, R5.reuse, 0x1f0, RZ, 0xfc, !PT ;  /* 0x000001f0050b7812 */ /* 0x040fe200078efcff */
[----:B------:R-:W-:Y:S01]  /*4790*/  @!P1 IMAD.IADD R66, R66, 0x1, -R3 ;  /* 0x0000000142429824 */ /* 0x000fe200078e0a03 */
[----:B------:R-:W-:Y:S01]  /*47a0*/  ISETP.GE.AND P1, PT, R74, RZ, PT ;  /* 0x000000ff4a00720c */ /* 0x000fe20003f26270 */
[----:B------:R-:W-:Y:S01]  /*47b0*/  IMAD.MOV R74, RZ, RZ, -R71 ;  /* 0x000000ffff4a7224 */ /* 0x000fe200078e0a47 */
[----:B------:R-:W-:Y:S01]  /*47c0*/  LOP3.LUT R10, R5, 0x1f2, RZ, 0xfc, !PT ;  /* 0x000001f2050a7812 */ /* 0x000fe200078efcff */
[----:B------:R-:W-:Y:S01]  /*47d0*/  @!P6 IMAD.IADD R67, R67, 0x1, -R3 ;  /* 0x000000014343e824 */ /* 0x000fe200078e0a03 */
[----:B------:R-:W-:Y:S01]  /*47e0*/  ISETP.GE.AND P6, PT, R77, RZ, PT ;  /* 0x000000ff4d00720c */ /* 0x000fe20003fc6270 */
[----:B------:R-:W-:Y:S01]  /*47f0*/  IMAD R71, R3, R74, R73 ;  /* 0x0000004a03477224 */ /* 0x000fe200078e0249 */
[C---:B------:R-:W-:Y:S01]  /*4800*/  LOP3.LUT R73, R5.reuse, 0x96, RZ, 0xfc, !PT ;  /* 0x0000009605497812 */ /* 0x040fe200078efcff */
[----:B------:R-:W-:Y:S01]  /*4810*/  @!P5 IMAD.IADD R70, R70, 0x1, -R3 ;  /* 0x000000014646d824 */ /* 0x000fe200078e0a03 */
[----:B------:R-:W-:Y:S01]  /*4820*/  LOP3.LUT R9, R5, 0x1f4, RZ, 0xfc, !PT ;  /* 0x000001f405097812 */ /* 0x000fe200078efcff */
[----:B------:R-:W-:Y:S01]  /*4830*/  @!P4 IMAD.MOV R67, RZ, RZ, -R67 ;  /* 0x000000ffff43c224 */ /* 0x000fe200078e0a43 */
[----:B------:R-:W-:Y:S01]  /*4840*/  ISETP.GT.U32.AND P4, PT, R3, R71, PT ;  /* 0x000000470300720c */ /* 0x000fe20003f84070 */
[----:B------:R-:W-:Y:S01]  /*4850*/  IMAD.HI.U32 R72, R4, R75, RZ ;  /* 0x0000004b04487227 */ /* 0x000fe200078e00ff */
[----:B------:R-:W-:-:S02]  /*4860*/  @!P3 IADD3 R69, PT, PT, R69, -R3, RZ ;  /* 0x800000034545b210 */ /* 0x000fc40007ffe0ff */
[C---:B------:R-:W-:Y:S01]  /*4870*/  ISETP.GT.U32.AND P5, PT, R3.reuse, R70, PT ;  /* 0x000000460300720c */ /* 0x040fe20003fa4070 */
[----:B------:R-:W-:Y:S01]  /*4880*/  @!P2 IMAD.MOV R64, RZ, RZ, -R64 ;  /* 0x000000ffff40a224 */ /* 0x000fe200078e0a40 */
[----:B------:R-:W-:Y:S01]  /*4890*/  ISETP.GT.U32.AND P2, PT, R3, R68, PT ;  /* 0x000000440300720c */ /* 0x000fe20003f44070 */
[----:B------:R-:W-:Y:S01]  /*48a0*/  @!P6 IMAD.MOV R69, RZ, RZ, -R69 ;  /* 0x000000ffff45e224 */ /* 0x000fe200078e0a45 */
[----:B------:R-:W-:Y:S01]  /*48b0*/  ISETP.GE.AND P6, PT, R73, RZ, PT ;  /* 0x000000ff4900720c */ /* 0x000fe20003fc6270 */
[----:B------:R-:W-:Y:S01]  /*48c0*/  IMAD.MOV R72, RZ, RZ, -R72 ;  /* 0x000000ffff487224 */ /* 0x000fe200078e0a48 */
[----:B------:R-:W-:Y:S01]  /*48d0*/  IABS R73, R73 ;  /* 0x0000004900497213 */ /* 0x000fe20000000000 */
[----:B------:R-:W-:Y:S01]  /*48e0*/  @!P1 IMAD.MOV R66, RZ, RZ, -R66 ;  /* 0x000000ffff429224 */ /* 0x000fe200078e0a42 */
[----:B------:R-:W-:Y:S01]  /*48f0*/  ISETP.GE.AND P1, PT, R76, RZ, PT ;  /* 0x000000ff4c00720c */ /* 0x000fe20003f26270 */
[----:B------:R-:W-:Y:S01]  /*4900*/  IMAD R72, R3, R72, R75 ;  /* 0x0000004803487224 */ /* 0x000fe200078e024b */
[----:B------:R-:W-:Y:S01]  /*4910*/  ISETP.GE.AND P3, PT, R79, RZ, PT ;  /* 0x000000ff4f00720c */ /* 0x000fe20003f66270 */
[----:B------:R-:W-:Y:S01]  /*4920*/  @!P4 IMAD.IADD R71, R71, 0x1, -R3 ;  /* 0x000000014747c824 */ /* 0x000fe200078e0a03 */
[----:B------:R-:W-:Y:S01]  /*4930*/  LOP3.LUT R79, R5, 0x98, RZ, 0xfc, !PT ;  /* 0x00000098054f7812 */ /* 0x000fe200078efcff */
[----:B------:R-:W-:Y:S01]  /*4940*/  IMAD.MOV.U32 R75, RZ, RZ, R73 ;  /* 0x000000ffff4b7224 */ /* 0x000fe200078e0049 */
[----:B------:R-:W-:Y:S01]  /*4950*/  IABS R250, R9 ;  /* 0x0000000900fa7213 */ /* 0x000fe20000000000 */
[----:B------:R-:W-:Y:S01]  /*4960*/  @!P5 IMAD.IADD R70, R70, 0x1, -R3 ;  /* 0x000000014646d824 */ /* 0x000fe200078e0a03 */
[C---:B------:R-:W-:Y:S01]  /*4970*/  ISETP.GT.U32.AND P5, PT, R3.reuse, R72, PT ;  /* 0x000000480300720c */ /* 0x040fe20003fa4070 */
[----:B------:R-:W-:Y:S01]  /*4980*/  IMAD.HI.U32 R73, R4, R75, RZ ;  /* 0x0000004b04497227 */ /* 0x000fe200078e00ff */
[----:B------:R-:W-:-:S02]  /*4990*/  ISETP.GT.U32.AND P4, PT, R3, R71, PT ;  /* 0x000000470300720c */ /* 0x000fc40003f84070 */
[----:B------:R-:W-:Y:S01]  /*49a0*/  IABS R77, R79 ;  /* 0x0000004f004d7213 */ /* 0x000fe20000000000 */
[----:B------:R-:W-:Y:S01]  /*49b0*/  @!P2 IMAD.IADD R68, R68, 0x1, -R3 ;  /* 0x000000014444a824 */ /* 0x000fe200078e0a03 */
[----:B------:R-:W-:Y:S01]  /*49c0*/  ISETP.GE.AND P2, PT, R78, RZ, PT ;  /* 0x000000ff4e00720c */ /* 0x000fe20003f46270 */
[----:B------:R-:W-:Y:S01]  /*49d0*/  IMAD.MOV R76, RZ, RZ, -R73 ;  /* 0x000000ffff4c7224 */ /* 0x000fe200078e0a49 */
[----:B------:R-:W-:Y:S01]  /*49e0*/  LOP3.LUT R8, R5, 0x1f6, RZ, 0xfc, !PT ;  /* 0x000001f605087812 */ /* 0x000fe200078efcff */
[----:B------:R-:W-:Y:S01]  /*49f0*/  @!P1 IMAD.MOV R68, RZ, RZ, -R68 ;  /* 0x000000ffff449224 */ /* 0x000fe200078e0a44 */
[----:B------:R-:W-:Y:S01]  /*4a00*/  ISETP.GE.AND P1, PT, R80, RZ, PT ;  /* 0x000000ff5000720c */ /* 0x000fe20003f26270 */
[----:B------:R-:W-:Y:S01]  /*4a10*/  IMAD R73, R3, R76, R75 ;  /* 0x0000004c03497224 */ /* 0x000fe200078e024b */
[----:B------:R-:W-:Y:S01]  /*4a20*/  LOP3.LUT R80, R5, 0x9a, RZ, 0xfc, !PT ;  /* 0x0000009a05507812 */ /* 0x000fe200078efcff */
[--C-:B------:R-:W-:Y:S01]  /*4a30*/  @!P5 IMAD.IADD R72, R72, 0x1, -R3.reuse ;  /* 0x000000014848d824 */ /* 0x100fe200078e0a03 */
[----:B------:R-:W-:Y:S01]  /*4a40*/  IABS R76, R82 ;  /* 0x00000052004c7213 */ /* 0x000fe20000000000 */
[----:B------:R-:W-:Y:S01]  /*4a50*/  @!P4 IMAD.IADD R71, R71, 0x1, -R3 ;  /* 0x000000014747c824 */ /* 0x000fe200078e0a03 */
[----:B------:R-:W-:Y:S01]  /*4a60*/  ISETP.GT.U32.AND P4, PT, R3, R73, PT ;  /* 0x000000490300720c */ /* 0x000fe20003f84070 */
[----:B------:R-:W-:Y:S01]  /*4a70*/  IMAD.HI.U32 R74, R4, R77, RZ ;  /* 0x0000004d044a7227 */ /* 0x000fe200078e00ff */
[----:B------:R-:W-:-:S02]  /*4a80*/  IABS R78, R80 ;  /* 0x00000050004e7213 */ /* 0x000fc40000000000 */
[----:B------:R-:W-:Y:S01]  /*4a90*/  ISETP.GT.U32.AND P5, PT, R3, R72, PT ;  /* 0x000000480300720c */ /* 0x000fe20003fa4070 */
[----:B------:R-:W-:Y:S01]  /*4aa0*/  IMAD.MOV R74, RZ, RZ, -R74 ;  /* 0x000000ffff4a7224 */ /* 0x000fe200078e0a4a */
[C---:B------:R-:W-:Y:S01]  /*4ab0*/  LOP3.LUT R6, R5.reuse, 0x1fa, RZ, 0xfc, !PT ;  /* 0x000001fa05067812 */ /* 0x040fe200078efcff */
[----:B------:R-:W-:Y:S01]  /*4ac0*/  IMAD.HI.U32 R75, R4, R78, RZ ;  /* 0x0000004e044b7227 */ /* 0x000fe200078e00ff */
[----:B------:R-:W-:-:S03]  /*4ad0*/  LOP3.LUT R7, R5, 0x1fc, RZ, 0xfc, !PT ;  /* 0x000001fc05077812 */ /* 0x000fc600078efcff */
[----:B------:R-:W-:Y:S02]  /*4ae0*/  IMAD.MOV R75, RZ, RZ, -R75 ;  /* 0x000000ffff4b7224 */ /* 0x000fe400078e0a4b */
[----:B------:R-:W-:Y:S02]  /*4af0*/  IMAD R74, R3, R74, R77 ;  /* 0x0000004a034a7224 */ /* 0x000fe400078e024d */
[--C-:B------:R-:W-:Y:S02]  /*4b00*/  @!P4 IMAD.IADD R73, R73, 0x1, -R3.reuse ;  /* 0x000000014949c824 */ /* 0x100fe400078e0a03 */
[C---:B------:R-:W-:Y:S02]  /*4b10*/  IMAD R75, R3.reuse, R75, R78 ;  /* 0x0000004b034b7224 */ /* 0x040fe400078e024e */
[----:B------:R-:W-:Y:S02]  /*4b20*/  IMAD.MOV.U32 R78, RZ, RZ, R76 ;  /* 0x000000ffff4e7224 */ /* 0x000fe400078e004c */
[----:B------:R-:W-:Y:S01]  /*4b30*/  @!P5 IMAD.IADD R72, R72, 0x1, -R3 ;  /* 0x000000014848d824 */ /* 0x000fe200078e0a03 */
[C---:B------:R-:W-:Y:S01]  /*4b40*/  ISETP.GT.U32.AND P5, PT, R3.reuse, R74, PT ;  /* 0x0000004a0300720c */ /* 0x040fe20003fa4070 */
[----:B------:R-:W-:Y:S01]  /*4b50*/  @!P3 IMAD.MOV R71, RZ, RZ, -R71 ;  /* 0x000000ffff47b224 */ /* 0x000fe200078e0a47 */
[C---:B------:R-:W-:Y:S01]  /*4b60*/  ISETP.GT.U32.AND P3, PT, R3.reuse, R73, PT ;  /* 0x000000490300720c */ /* 0x040fe20003f64070 */
[----:B------:R-:W-:Y:S01]  /*4b70*/  IMAD.HI.U32 R76, R4, R78, RZ ;  /* 0x0000004e044c7227 */ /* 0x000fe200078e00ff */
[----:B------:R-:W-:-:S03]  /*4b80*/  ISETP.GT.U32.AND P4, PT, R3, R75, PT ;  /* 0x0000004b0300720c */ /* 0x000fc60003f84070 */
[----:B------:R-:W-:Y:S02]  /*4b90*/  IMAD.MOV R76, RZ, RZ, -R76 ;  /* 0x000000ffff4c7224 */ /* 0x000fe400078e0a4c */
[----:B------:R-:W-:Y:S01]  /*4ba0*/  @!P2 IMAD.MOV R70, RZ, RZ, -R70 ;  /* 0x000000ffff46a224 */ /* 0x000fe200078e0a46 */
[----:B------:R-:W-:Y:S01]  /*4bb0*/  ISETP.GE.AND P2, PT, R79, RZ, PT ;  /* 0x000000ff4f00720c */ /* 0x000fe20003f46270 */
[----:B------:R-:W-:Y:S01]  /*4bc0*/  IMAD R76, R3, R76, R78 ;  /* 0x0000004c034c7224 */ /* 0x000fe200078e024e */
[----:B------:R-:W-:Y:S01]  /*4bd0*/  IABS R79, R83 ;  /* 0x00000053004f7213 */ /* 0x000fe20000000000 */
[--C-:B------:R-:W-:Y:S02]  /*4be0*/  @!P5 IMAD.IADD R74, R74, 0x1, -R3.reuse ;  /* 0x000000014a4ad824 */ /* 0x100fe400078e0a03 */
[----:B------:R-:W-:Y:S01]  /*4bf0*/  @!P3 IMAD.IADD R73, R73, 0x1, -R3 ;  /* 0x000000014949b824 */ /* 0x000fe200078e0a03 */
[C---:B------:R-:W-:Y:S01]  /*4c00*/  ISETP.GT.U32.AND P3, PT, R3.reuse, R76, PT ;  /* 0x0000004c0300720c */ /* 0x040fe20003f64070 */
[----:B------:R-:W-:Y:S01]  /*4c10*/  IMAD.HI.U32 R77, R4, R79, RZ ;  /* 0x0000004f044d7227 */ /* 0x000fe200078e00ff */
[----:B------:R-:W-:-:S03]  /*4c20*/  ISETP.GT.U32.AND P5, PT, R3, R74, PT ;  /* 0x0000004a0300720c */ /* 0x000fc60003fa4070 */
[----:B------:R-:W-:Y:S02]  /*4c30*/  @!P4 IMAD.IADD R75, R75, 0x1, -R3 ;  /* 0x000000014b4bc824 */ /* 0x000fe400078e0a03 */
[----:B------:R-:W-:Y:S01]  /*4c40*/  @!P1 IMAD.MOV R72, RZ, RZ, -R72 ;  /* 0x000000ffff489224 */ /* 0x000fe200078e0a48 */
[----:B------:R-:W-:Y:S01]  /*4c50*/  ISETP.GE.AND P1, PT, R80, RZ, PT ;  /* 0x000000ff5000720c */ /* 0x000fe20003f26270 */
[----:B------:R-:W-:Y:S01]  /*4c60*/  IMAD.HI.U32 R78, R4, R81, RZ ;  /* 0x00000051044e7227 */ /* 0x000fe200078e00ff */
[----:B------:R-:W-:-:S03]  /*4c70*/  ISETP.GT.U32.AND P4, PT, R3, R75, PT ;  /* 0x0000004b0300720c */ /* 0x000fc60003f84070 */
[----:B------:R-:W-:Y:S02]  /*4c80*/  IMAD.MOV R80, RZ, RZ, -R77 ;  /* 0x000000ffff507224 */ /* 0x000fe400078e0a4d */
[----:B------:R-:W-:Y:S02]  /*4c90*/  IMAD.MOV R78, RZ, RZ, -R78 ;  /* 0x000000ffff4e7224 */ /* 0x000fe400078e0a4e */
[----:B------:R-:W-:Y:S01]  /*4ca0*/  IMAD R77, R3, R80, R79 ;  /* 0x00000050034d7224 */ /* 0x000fe200078e024f */
[----:B------:R-:W-:Y:S01]  /*4cb0*/  LOP3.LUT R80, R5, 0xa2, RZ, 0xfc, !PT ;  /* 0x000000a205507812 */ /* 0x000fe200078efcff */
[----:B------:R-:W-:Y:S02]  /*4cc0*/  @!P3 IMAD.IADD R76, R76, 0x1, -R3 ;  /* 0x000000014c4cb824 */ /* 0x000fe400078e0a03 */
[C---:B------:R-:W-:Y:S01]  /*4cd0*/  IMAD R78, R3.reuse, R78, R81 ;  /* 0x0000004e034e7224 */ /* 0x040fe200078e0251 */
[----:B------:R-:W-:Y:S01]  /*4ce0*/  IABS R81, R80 ;  /* 0x0000005000517213 */ /* 0x000fe20000000000 */
[----:B------:R-:W-:Y:S01]  /*4cf0*/  @!P5 IMAD.IADD R74, R74, 0x1, -R3 ;  /* 0x000000014a4ad824 */ /* 0x000fe200078e0a03 */
[C---:B------:R-:W-:Y:S01]  /*4d00*/  ISETP.GT.U32.AND P5, PT, R3.reuse, R77, PT ;  /* 0x0000004d0300720c */ /* 0x040fe20003fa4070 */
[----:B------:R-:W-:Y:S01]  /*4d10*/  @!P6 IMAD.MOV R73, RZ, RZ, -R73 ;  /* 0x000000ffff49e224 */ /* 0x000fe200078e0a49 */
[----:B------:R-:W-:Y:S01]  /*4d20*/  ISETP.GT.U32.AND P3, PT, R3, R76, PT ;  /* 0x0000004c0300720c */ /* 0x000fe20003f64070 */
[----:B------:R-:W-:Y:S01]  /*4d30*/  IMAD.HI.U32 R79, R4, R81, RZ ;  /* 0x00000051044f7227 */ /* 0x000fe200078e00ff */
[----:B------:R-:W-:-:S03]  /*4d40*/  ISETP.GE.AND P6, PT, R82, RZ, PT ;  /* 0x000000ff5200720c */ /* 0x000fc60003fc6270 */
[----:B------:R-:W-:Y:S01]  /*4d50*/  @!P4 IMAD.IADD R75, R75, 0x1, -R3 ;  /* 0x000000014b4bc824 */ /* 0x000fe200078e0a03 */
[----:B------:R-:W-:Y:S01]  /*4d60*/  ISETP.GT.U32.AND P4, PT, R3, R78, PT ;  /* 0x0000004e0300720c */ /* 0x000fe20003f84070 */
[----:B------:R-:W-:Y:S02]  /*4d70*/  IMAD.MOV R82, RZ, RZ, -R79 ;  /* 0x000000ffff527224 */ /* 0x000fe400078e0a4f */
[----:B------:R-:W-:Y:S01]  /*4d80*/  @!P2 IMAD.MOV R74, RZ, RZ, -R74 ;  /* 0x000000ffff4aa224 */ /* 0x000fe200078e0a4a */
[----:B------:R-:W-:Y:S01]  /*4d90*/  ISETP.GE.AND P2, PT, R83, RZ, PT ;  /* 0x000000ff5300720c */ /* 0x000fe20003f46270 */
[--C-:B------:R-:W-:Y:S01]  /*4da0*/  @!P5 IMAD.IADD R77, R77, 0x1, -R3.reuse ;  /* 0x000000014d4dd824 */ /* 0x100fe200078e0a03 */
[----:B------:R-:W-:Y:S01]  /*4db0*/  IABS R83, R85 ;  /* 0x0000005500537213 */ /* 0x000fe20000000000 */
[----:B------:R-:W-:Y:S01]  /*4dc0*/  @!P3 IMAD.IADD R76, R76, 0x1, -R3 ;  /* 0x000000014c4cb824 */ /* 0x000fe200078e0a03 */
[----:B------:R-:W-:Y:S01]  /*4dd0*/  ISETP.GE.AND P3, PT, R80, RZ, PT ;  /* 0x000000ff5000720c */ /* 0x000fe20003f66270 */
[C---:B------:R-:W-:Y:S01]  /*4de0*/  IMAD R79, R3.reuse, R82, R81 ;  /* 0x00000052034f7224 */ /* 0x040fe200078e0251 */
[----:B------:R-:W-:Y:S01]  /*4df0*/  ISETP.GT.U32.AND P5, PT, R3, R77, PT ;  /* 0x0000004d0300720c */ /* 0x000fe20003fa4070 */
[----:B------:R-:W-:Y:S01]  /*4e00*/  @!P6 IMAD.MOV R76, RZ, RZ, -R76 ;  /* 0x000000ffff4ce224 */ /* 0x000fe200078e0a4c */
[----:B------:R-:W-:Y:S01]  /*4e10*/  LOP3.LUT R81, R5, 0xa6, RZ, 0xfc, !PT ;  /* 0x000000a605517812 */ /* 0x000fe200078efcff */
[----:B------:R-:W-:Y:S01]  /*4e20*/  @!P4 IMAD.IADD R78, R78, 0x1, -R3 ;  /* 0x000000014e4ec824 */ /* 0x000fe200078e0a03 */
[----:B------:R-:W-:Y:S01]  /*4e30*/  ISETP.GT.U32.AND P6, PT, R3, R79, PT ;  /* 0x0000004f0300720c */ /* 0x000fe20003fc4070 */
[----:B------:R-:W-:-:S03]  /*4e40*/  IMAD.HI.U32 R80, R4, R83, RZ ;  /* 0x0000005304507227 */ /* 0x000fc600078e00ff */
[----:B------:R-:W-:Y:S01]  /*4e50*/  ISETP.GT.U32.AND P4, PT, R3, R78, PT ;  /* 0x0000004e0300720c */ /* 0x000fe20003f84070 */
[----:B------:R-:W-:Y:S02]  /*4e60*/  IMAD.MOV R80, RZ, RZ, -R80 ;  /* 0x000000ffff507224 */ /* 0x000fe400078e0a50 */
[----:B------:R-:W-:Y:S01]  /*4e70*/  @!P1 IMAD.MOV R75, RZ, RZ, -R75 ;  /* 0x000000ffff4b9224 */ /* 0x000fe200078e0a4b */
[----:B------:R-:W-:Y:S01]  /*4e80*/  ISETP.GE.AND P1, PT, R84, RZ, PT ;  /* 0x000000ff5400720c */ /* 0x000fe20003f26270 */
[----:B------:R-:W-:Y:S01]  /*4e90*/  @!P5 IMAD.IADD R77, R77, 0x1, -R3 ;  /* 0x000000014d4dd824 */ /* 0x000fe200078e0a03 */
[----:B------:R-:W-:Y:S01]  /*4ea0*/  IABS R84, R81 ;  /* 0x0000005100547213 */ /* 0x000fe20000000000 */
[----:B------:R-:W-:Y:S01]  /*4eb0*/  IMAD R80, R3, R80, R83 ;  /* 0x0000005003507224 */ /* 0x000fe200078e0253 */
[----:B------:R-:W-:Y:S01]  /*4ec0*/  ISETP.GE.AND P5, PT, R85, RZ, PT ;  /* 0x000000ff5500720c */ /* 0x000fe20003fa6270 */
[----:B------:R-:W-:Y:S01]  /*4ed0*/  @!P6 IMAD.IADD R79, R79, 0x1, -R3 ;  /* 0x000000014f4fe824 */ /* 0x000fe200078e0a03 */
[----:B------:R-:W-:Y:S01]  /*4ee0*/  ISETP.GE.AND P6, PT, R81, RZ, PT ;  /* 0x000000ff5100720c */ /* 0x000fe20003fc6270 */
[----:B------:R-:W-:Y:S01]  /*4ef0*/  @!P2 IMAD.MOV R77, RZ, RZ, -R77 ;  /* 0x000000ffff4da224 */ /* 0x000fe200078e0a4d */
[----:B------:R-:W-:Y:S01]  /*4f00*/  IABS R85, R87 ;  /* 0x0000005700557213 */ /* 0x000fe20000000000 */
[----:B------:R-:W-:Y:S01]  /*4f10*/  @!P4 IMAD.IADD R78, R78, 0x1, -R3 ;  /* 0x000000014e4ec824 */ /* 0x000fe200078e0a03 */
[C---:B------:R-:W-:Y:S01]  /*4f20*/  ISETP.GT.U32.AND P2, PT, R3.reuse, R79, PT ;  /* 0x0000004f0300720c */ /* 0x040fe20003f44070 */
[----:B------:R-:W-:Y:S01]  /*4f30*/  IMAD.HI.U32 R81, R4, R84, RZ ;  /* 0x0000005404517227 */ /* 0x000fe200078e00ff */
[----:B------:R-:W-:-:S03]  /*4f40*/  ISETP.GT.U32.AND P4, PT, R3, R80, PT ;  /* 0x000000500300720c */ /* 0x000fc60003f84070 */
[----:B------:R-:W-:Y:S02]  /*4f50*/  IMAD.MOV R81, RZ, RZ, -R81 ;  /* 0x000000ffff517224 */ /* 0x000fe400078e0a51 */
[----:B------:R-:W-:-:S04]  /*4f60*/  IMAD.HI.U32 R82, R4, R85, RZ ;  /* 0x0000005504527227 */ /* 0x000fc800078e00ff */
[----:B------:R-:W-:Y:S01]  /*4f70*/  IMAD R81, R3, R81, R84 ;  /* 0x0000005103517224 */ /* 0x000fe200078e0254 */
[----:B------:R-:W-:Y:S01]  /*4f80*/  LOP3.LUT R84, R5, 0xac, RZ, 0xfc, !PT ;  /* 0x000000ac05547812 */ /* 0x000fe200078efcff */
[--C-:B------:R-:W-:Y:S01]  /*4f90*/  @!P2 IMAD.IADD R79, R79, 0x1, -R3.reuse ;  /* 0x000000014f4fa824 */ /* 0x100fe200078e0a03 */
[----:B------:R-:W-:Y:S01]  /*4fa0*/  ISETP.GE.AND P2, PT, R88, RZ, PT ;  /* 0x000000ff5800720c */ /* 0x000fe20003f46270 */
[----:B------:R-:W-:Y:S01]  /*4fb0*/  @!P4 IMAD.IADD R80, R80, 0x1, -R3 ;  /* 0x000000015050c824 */ /* 0x000fe200078e0a03 */
[----:B------:R-:W-:Y:S01]  /*4fc0*/  IABS R88, R84 ;  /* 0x0000005400587213 */ /* 0x000fe20000000000 */
[----:B------:R-:W-:Y:S01]  /*4fd0*/  @!P3 IMAD.MOV R79, RZ, RZ, -R79 ;  /* 0x000000ffff4fb224 */ /* 0x000fe200078e0a4f */
[C---:B------:R-:W-:Y:S01]  /*4fe0*/  ISETP.GT.U32.AND P3, PT, R3.reuse, R81, PT ;  /* 0x000000510300720c */ /* 0x040fe20003f64070 */
[----:B------:R-:W-:Y:S01]  /*4ff0*/  IMAD.MOV R82, RZ, RZ, -R82 ;  /* 0x000000ffff527224 */ /* 0x000fe200078e0a52 */
[----:B------:R-:W-:Y:S01]  /*5000*/  ISETP.GT.U32.AND P4, PT, R3, R80, PT ;  /* 0x000000500300720c */ /* 0x000fe20003f84070 */
[----:B------:R-:W-:-:S04]  /*5010*/  IMAD.HI.U32 R83, R4, R86, RZ ;  /* 0x0000005604537227 */ /* 0x000fc800078e00ff */
[----:B------:R-:W-:Y:S02]  /*5020*/  IMAD R82, R3, R82, R85 ;  /* 0x0000005203527224 */ /* 0x000fe400078e0255 */
[----:B------:R-:W-:Y:S02]  /*5030*/  IMAD.MOV R83, RZ, RZ, -R83 ;  /* 0x000000ffff537224 */ /* 0x000fe400078e0a53 */
[----:B------:R-:W-:Y:S01]  /*5040*/  @!P1 IMAD.MOV R78, RZ, RZ, -R78 ;  /* 0x000000ffff4e9224 */ /* 0x000fe200078e0a4e */
[----:B------:R-:W-:Y:S01]  /*5050*/  ISETP.GE.AND P1, PT, R87, RZ, PT ;  /* 0x000000ff5700720c */ /* 0x000fe20003f26270 */
[----:B------:R-:W-:Y:S01]  /*5060*/  IMAD R83, R3, R83, R86 ;  /* 0x0000005303537224 */ /* 0x000fe200078e0256 */
[----:B------:R-:W-:Y:S01]  /*5070*/  @!P3 IADD3 R81, PT, PT, R81, -R3, RZ ;  /* 0x800000035151b210 */ /* 0x000fe20007ffe0ff */
[----:B------:R-:W-:Y:S01]  /*5080*/  @!P4 IMAD.IADD R80, R80, 0x1, -R3 ;  /* 0x000000015050c824 */ /* 0x000fe200078e0a03 */
[----:B------:R-:W-:Y:S01]  /*5090*/  ISETP.GE.AND P4, PT, R84, RZ, PT ;  /* 0x000000ff5400720c */ /* 0x000fe20003f86270 */
[----:B------:R-:W-:Y:S01]  /*50a0*/  IMAD.HI.U32 R84, R4, R88, RZ ;  /* 0x0000005804547227 */ /* 0x000fe200078e00ff */
[----:B------:R-:W-:-:S03]  /*50b0*/  ISETP.GT.U32.AND P3, PT, R3, R81, PT ;  /* 0x000000510300720c */ /* 0x000fc60003f64070 */
[----:B------:R-:W-:Y:S01]  /*50c0*/  @!P5 IMAD.MOV R80, RZ, RZ, -R80 ;  /* 0x000000ffff50d224 */ /* 0x000fe200078e0a50 */
[----:B------:R-:W-:Y:S01]  /*50d0*/  ISETP.GT.U32.AND P5, PT, R3, R82, PT ;  /* 0x000000520300720c */ /* 0x000fe20003fa4070 */
[----:B------:R-:W-:Y:S02]  /*50e0*/  IMAD.MOV R84, RZ, RZ, -R84 ;  /* 0x000000ffff547224 */ /* 0x000fe400078e0a54 */
[----:B------:R-:W-:-:S04]  /*50f0*/  IMAD.HI.U32 R85, R4, R89, RZ ;  /* 0x0000005904557227 */ /* 0x000fc800078e00ff */
[----:B------:R-:W-:Y:S02]  /*5100*/  IMAD R84, R3, R84, R88 ;  /* 0x0000005403547224 */ /* 0x000fe400078e0258 */
[----:B------:R-:W-:Y:S01]  /*5110*/  @!P3 IMAD.IADD R81, R81, 0x1, -R3 ;  /* 0x000000015151b824 */ /* 0x000fe200078e0a03 */
[----:B------:R-:W-:Y:S01]  /*5120*/  ISETP.GT.U32.AND P3, PT, R3, R83, PT ;  /* 0x000000530300720c */ /* 0x000fe20003f64070 */
[----:B------:R-:W-:-:S04]  /*5130*/  IMAD.HI.U32 R87, R4, R92, RZ ;  /* 0x0000005c04577227 */ /* 0x000fc800078e00ff */
[----:B------:R-:W-:Y:S02]  /*5140*/  @!P5 IMAD.IADD R82, R82, 0x1, -R3 ;  /* 0x000000015252d824 */ /* 0x000fe400078e0a03 */
[----:B------:R-:W-:-:S03]  /*5150*/  IMAD.HI.U32 R88, R4, R93, RZ ;  /* 0x0000005d04587227 */ /* 0x000fc600078e00ff */
[----:B------:R-:W-:Y:S01]  /*5160*/  ISETP.GT.U32.AND P5, PT, R3, R82, PT ;  /* 0x000000520300720c */ /* 0x000fe20003fa4070 */
[----:B------:R-:W-:Y:S02]  /*5170*/  IMAD.MOV R90, RZ, RZ, -R85 ;  /* 0x000000ffff5a7224 */ /* 0x000fe400078e0a55 */
[----:B------:R-:W-:Y:S02]  /*5180*/  @!P3 IMAD.IADD R83, R83, 0x1, -R3 ;  /* 0x000000015353b824 */ /* 0x000fe400078e0a03 */
[----:B------:R-:W-:Y:S02]  /*5190*/  IMAD.MOV R87, RZ, RZ, -R87 ;  /* 0x000000ffff577224 */ /* 0x000fe400078e0a57 */
[C---:B------:R-:W-:Y:S01]  /*51a0*/  IMAD R85, R3.reuse, R90, R89 ;  /* 0x0000005a03557224 */ /* 0x040fe200078e0259 */
[C---:B------:R-:W-:Y:S01]  /*51b0*/  ISETP.GT.U32.AND P3, PT, R3.reuse, R83, PT ;  /* 0x000000530300720c */ /* 0x040fe20003f64070 */
[----:B------:R-:W-:Y:S02]  /*51c0*/  IMAD.MOV R88, RZ, RZ, -R88 ;  /* 0x000000ffff587224 */ /* 0x000fe400078e0a58 */
[C---:B------:R-:W-:Y:S01]  /*51d0*/  IMAD R87, R3.reuse, R87, R92 ;  /* 0x0000005703577224 */ /* 0x040fe200078e025c */
[----:B------:R-:W-:Y:S01]  /*51e0*/  IABS R92, R99 ;  /* 0x00000063005c7213 */ /* 0x000fe20000000000 */
[----:B------:R-:W-:Y:S01]  /*51f0*/  @!P5 IMAD.IADD R82, R82, 0x1, -R3 ;  /* 0x000000015252d824 */ /* 0x000fe200078e0a03 */
[----:B------:R-:W-:Y:S01]  /*5200*/  ISETP.GT.U32.AND P5, PT, R3, R84, PT ;  /* 0x000000540300720c */ /* 0x000fe20003fa4070 */
[----:B------:R-:W-:-:S04]  /*5210*/  IMAD.HI.U32 R86, R4, R91, RZ ;  /* 0x0000005b04567227 */ /* 0x000fc800078e00ff */
[C---:B------:R-:W-:Y:S01]  /*5220*/  IMAD R88, R3.reuse, R88, R93 ;  /* 0x0000005803587224 */ /* 0x040fe200078e025d */
[----:B------:R-:W-:Y:S01]  /*5230*/  IABS R93, R100 ;  /* 0x00000064005d7213 */ /* 0x000fe20000000000 */
[----:B------:R-:W-:Y:S01]  /*5240*/  @!P6 IMAD.MOV R81, RZ, RZ, -R81 ;  /* 0x000000ffff51e224 */ /* 0x000fe200078e0a51 */
[----:B------:R-:W-:Y:S01]  /*5250*/  ISETP.GT.U32.AND P6, PT, R3, R85, PT ;  /* 0x000000550300720c */ /* 0x000fe20003fc4070 */
[--C-:B------:R-:W-:Y:S01]  /*5260*/  @!P3 IMAD.IADD R83, R83, 0x1, -R3.reuse ;  /* 0x000000015353b824 */ /* 0x100fe200078e0a03 */
[C---:B------:R-:W-:Y:S01]  /*5270*/  ISETP.GT.U32.AND P3, PT, R3.reuse, R87, PT ;  /* 0x000000570300720c */ /* 0x040fe20003f64070 */
[----:B------:R-:W-:Y:S02]  /*5280*/  IMAD.MOV R86, RZ, RZ, -R86 ;  /* 0x000000ffff567224 */ /* 0x000fe400078e0a56 */
[----:B------:R-:W-:Y:S01]  /*5290*/  @!P5 IMAD.IADD R84, R84, 0x1, -R3 ;  /* 0x000000015454d824 */ /* 0x000fe200078e0a03 */
[C---:B------:R-:W-:Y:S01]  /*52a0*/  ISETP.GT.U32.AND P5, PT, R3.reuse, R88, PT ;  /* 0x000000580300720c */ /* 0x040fe20003fa4070 */
[----:B------:R-:W-:-:S02]  /*52b0*/  IMAD R86, R3, R86, R91 ;  /* 0x0000005603567224 */ /* 0x000fc400078e025b */
[----:B------:R-:W-:Y:S02]  /*52c0*/  @!P1 IMAD.MOV R82, RZ, RZ, -R82 ;  /* 0x000000ffff529224 */ /* 0x000fe400078e0a52 */
[----:B------:R-:W-:Y:S01]  /*52d0*/  IMAD.HI.U32 R89, R4, R92, RZ ;  /* 0x0000005c04597227 */ /* 0x000fe200078e00ff */
[----:B------:R-:W-:-:S03]  /*52e0*/  ISETP.GT.U32.AND P1, PT, R3, R86, PT ;  /* 0x000000560300720c */ /* 0x000fc60003f24070 */
[--C-:B------:R-:W-:Y:S01]  /*52f0*/  @!P6 IMAD.IADD R85, R85, 0x1, -R3.reuse ;  /* 0x000000015555e824 */ /* 0x100fe200078e0a03 */
[----:B------:R-:W-:Y:S01]  /*5300*/  ISETP.GT.U32.AND P6, PT, R3, R84, PT ;  /* 0x000000540300720c */ /* 0x000fe20003fc4070 */
[--C-:B------:R-:W-:Y:S02]  /*5310*/  @!P3 IMAD.IADD R87, R87, 0x1, -R3.reuse ;  /* 0x000000015757b824 */ /* 0x100fe400078e0a03 */
[----:B------:R-:W-:Y:S02]  /*5320*/  @!P5 IMAD.IADD R88, R88, 0x1, -R3 ;  /* 0x000000015858d824 */ /* 0x000fe400078e0a03 */
[----:B------:R-:W-:Y:S01]  /*5330*/  IMAD.MOV R89, RZ, RZ, -R89 ;  /* 0x000000ffff597224 */ /* 0x000fe200078e0a59 */
[----:B------:R-:W-:Y:S01]  /*5340*/  ISETP.GT.U32.AND P5, PT, R3, R87, PT ;  /* 0x000000570300720c */ /* 0x000fe20003fa4070 */
[----:B------:R-:W-:-:S04]  /*5350*/  IMAD.HI.U32 R91, R4, R94, RZ ;  /* 0x0000005e045b7227 */ /* 0x000fc800078e00ff */
[C---:B------:R-:W-:Y:S02]  /*5360*/  IMAD R89, R3.reuse, R89, R92 ;  /* 0x0000005903597224 */ /* 0x040fe400078e025c */
[----:B------:R-:W-:Y:S02]  /*5370*/  IMAD.MOV R91, RZ, RZ, -R91 ;  /* 0x000000ffff5b7224 */ /* 0x000fe400078e0a5b */
[--C-:B------:R-:W-:Y:S01]  /*5380*/  @!P1 IMAD.IADD R86, R86, 0x1, -R3.reuse ;  /* 0x0000000156569824 */ /* 0x100fe200078e0a03 */
[C---:B------:R-:W-:Y:S01]  /*5390*/  ISETP.GT.U32.AND P1, PT, R3.reuse, R85, PT ;  /* 0x000000550300720c */ /* 0x040fe20003f24070 */
[C---:B------:R-:W-:Y:S02]  /*53a0*/  IMAD R91, R3.reuse, R91, R94 ;  /* 0x0000005b035b7224 */ /* 0x040fe400078e025e */
[----:B------:R-:W-:Y:S01]  /*53b0*/  @!P6 IMAD.IADD R84, R84, 0x1, -R3 ;  /* 0x000000015454e824 */ /* 0x000fe200078e0a03 */
[C---:B------:R-:W-:Y:S01]  /*53c0*/  ISETP.GT.U32.AND P3, PT, R3.reuse, R86, PT ;  /* 0x000000560300720c */ /* 0x040fe20003f64070 */
[----:B------:R-:W-:Y:S01]  /*53d0*/  IMAD.HI.U32 R90, R4, R93, RZ ;  /* 0x0000005d045a7227 */ /* 0x000fe200078e00ff */
[----:B------:R-:W-:-:S03]  /*53e0*/  ISETP.GT.U32.AND P6, PT, R3, R89, PT ;  /* 0x000000590300720c */ /* 0x000fc60003fc4070 */
[----:B------:R-:W-:Y:S01]  /*53f0*/  @!P5 IMAD.IADD R87, R87, 0x1, -R3 ;  /* 0x000000015757d824 */ /* 0x000fe200078e0a03 */
[C---:B------:R-:W-:Y:S01]  /*5400*/  ISETP.GT.U32.AND P5, PT, R3.reuse, R91, PT ;  /* 0x0000005b0300720c */ /* 0x040fe20003fa4070 */
[----:B------:R-:W-:Y:S02]  /*5410*/  IMAD.MOV R90, RZ, RZ, -R90 ;  /* 0x000000ffff5a7224 */ /* 0x000fe400078e0a5a */
[----:B------:R-:W-:Y:S01]  /*5420*/  @!P2 IMAD.MOV R83, RZ, RZ, -R83 ;  /* 0x000000ffff53a224 */ /* 0x000fe200078e0a53 */
[C---:B------:R-:W-:Y:S01]  /*5430*/  ISETP.GT.U32.AND P2, PT, R3.reuse, R88, PT ;  /* 0x000000580300720c */ /* 0x040fe20003f44070 */
[----:B------:R-:W-:Y:S01]  /*5440*/  IMAD R90, R3, R90, R93 ;  /* 0x0000005a035a7224 */ /* 0x000fe200078e025d */
[----:B------:R-:W-:Y:S01]  /*5450*/  IABS R93, R102 ;  /* 0x00000066005d7213 */ /* 0x000fe20000000000 */
[--C-:B------:R-:W-:Y:S01]  /*5460*/  @!P3 IMAD.IADD R86, R86, 0x1, -R3.reuse ;  /* 0x000000015656b824 */ /* 0x100fe200078e0a03 */
[----:B------:R-:W-:Y:S01]  /*5470*/  ISETP.GE.AND P3, PT, R95, RZ, PT ;  /* 0x000000ff5f00720c */ /* 0x000fe20003f66270 */
[----:B------:R-:W-:Y:S01]  /*5480*/  @!P6 IMAD.IADD R89, R89, 0x1, -R3 ;  /* 0x000000015959e824 */ /* 0x000fe200078e0a03 */
[----:B------:R-:W-:Y:S01]  /*5490*/  ISETP.GE.AND P6, PT, R97, RZ, PT ;  /* 0x000000ff6100720c */ /* 0x000fe20003fc6270 */
[----:B------:R-:W-:Y:S01]  /*54a0*/  IMAD.HI.U32 R92, R4, R93, RZ ;  /* 0x0000005d045c7227 */ /* 0x000fe200078e00ff */
[----:B------:R-:W-:-:S02]  /*54b0*/  LOP3.LUT R95, R5, 0xbe, RZ, 0xfc, !PT ;  /* 0x000000be055f7812 */ /* 0x000fc400078efcff */
[----:B------:R-:W-:Y:S01]  /*54c0*/  LOP3.LUT R97, R5, 0xc4, RZ, 0xfc, !PT ;  /* 0x000000c405617812 */ /* 0x000fe200078efcff */
[--C-:B------:R-:W-:Y:S01]  /*54d0*/  @!P1 IMAD.IADD R85, R85, 0x1, -R3.reuse ;  /* 0x0000000155559824 */ /* 0x100fe200078e0a03 */
[----:B------:R-:W-:Y:S01]  /*54e0*/  ISETP.GT.U32.AND P1, PT, R3, R90, PT ;  /* 0x0000005a0300720c */ /* 0x000fe20003f24070 */
[--C-:B------:R-:W-:Y:S01]  /*54f0*/  @!P5 IMAD.IADD R91, R91, 0x1, -R3.reuse ;  /* 0x000000015b5bd824 */ /* 0x100fe200078e0a03 */
[C---:B------:R-:W-:Y:S01]  /*5500*/  ISETP.GT.U32.AND P5, PT, R3.reuse, R89, PT ;  /* 0x000000590300720c */ /* 0x040fe20003fa4070 */
[----:B------:R-:W-:Y:S01]  /*5510*/  IMAD.MOV R92, RZ, RZ, -R92 ;  /* 0x000000ffff5c7224 */ /* 0x000fe200078e0a5c */
[----:B------:R-:W-:Y:S01]  /*5520*/  IABS R94, R95 ;  /* 0x0000005f005e7213 */ /* 0x000fe20000000000 */
[----:B------:R-:W-:Y:S01]  /*5530*/  @!P2 IMAD.IADD R88, R88, 0x1, -R3 ;  /* 0x000000015858a824 */ /* 0x000fe200078e0a03 */
[----:B------:R-:W-:Y:S01]  /*5540*/  ISETP.GE.AND P2, PT, R96, RZ, PT ;  /* 0x000000ff6000720c */ /* 0x000fe20003f46270 */
[----:B------:R-:W-:Y:S01]  /*5550*/  IMAD R92, R3, R92, R93 ;  /* 0x0000005c035c7224 */ /* 0x000fe200078e025d */
[----:B------:R-:W-:Y:S01]  /*5560*/  LOP3.LUT R96, R5, 0xc2, RZ, 0xfc, !PT ;  /* 0x000000c205607812 */ /* 0x000fe200078efcff */
[----:B------:R-:W-:Y:S01]  /*5570*/  @!P3 IMAD.MOV R85, RZ, RZ, -R85 ;  /* 0x000000ffff55b224 */ /* 0x000fe200078e0a55 */
[C---:B------:R-:W-:Y:S01]  /*5580*/  ISETP.GT.U32.AND P3, PT, R3.reuse, R91, PT ;  /* 0x0000005b0300720c */ /* 0x040fe20003f64070 */
[----:B------:R-:W-:Y:S01]  /*5590*/  @!P6 IMAD.MOV R87, RZ, RZ, -R87 ;  /* 0x000000ffff57e224 */ /* 0x000fe200078e0a57 */
[----:B------:R-:W-:Y:S01]  /*55a0*/  ISETP.GT.U32.AND P6, PT, R3, R92, PT ;  /* 0x0000005c0300720c */ /* 0x000fe20003fc4070 */
[--C-:B------:R-:W-:Y:S01]  /*55b0*/  @!P1 IMAD.IADD R90, R90, 0x1, -R3.reuse ;  /* 0x000000015a5a9824 */ /* 0x100fe200078e0a03 */
[----:B------:R-:W-:Y:S01]  /*55c0*/  ISETP.GE.AND P1, PT, R98, RZ, PT ;  /* 0x000000ff6200720c */ /* 0x000fe20003f26270 */
[----:B------:R-:W-:Y:S01]  /*55d0*/  @!P5 IMAD.IADD R89, R89, 0x1, -R3 ;  /* 0x000000015959d824 */ /* 0x000fe200078e0a03 */
[----:B------:R-:W-:Y:S01]  /*55e0*/  ISETP.GE.AND P5, PT, R101, RZ, PT ;  /* 0x000000ff6500720c */ /* 0x000fe20003fa6270 */
[----:B------:R-:W-:Y:S01]  /*55f0*/  IMAD.HI.U32 R93, R4, R94, RZ ;  /* 0x0000005e045d7227 */ /* 0x000fe200078e00ff */
[----:B------:R-:W-:-:S03]  /*5600*/  IABS R101, R97 ;  /* 0x0000006100657213 */ /* 0x000fc60000000000 */
[----:B------:R-:W-:Y:S01]  /*5610*/  @!P4 IMAD.MOV R84, RZ, RZ, -R84 ;  /* 0x000000ffff54c224 */ /* 0x000fe200078e0a54 */
[----:B------:R-:W-:Y:S01]  /*5620*/  ISETP.GT.U32.AND P4, PT, R3, R90, PT ;  /* 0x0000005a0300720c */ /* 0x000fe20003f84070 */
[----:B------:R-:W-:Y:S01]  /*5630*/  @!P2 IMAD.MOV R86, RZ, RZ, -R86 ;  /* 0x000000ffff56a224 */ /* 0x000fe200078e0a56 */
[----:B------:R-:W-:Y:S01]  /*5640*/  ISETP.GE.AND P2, PT, R99, RZ, PT ;  /* 0x000000ff6300720c */ /* 0x000fe20003f46270 */
[----:B------:R-:W-:Y:S01]  /*5650*/  IMAD.MOV R93, RZ, RZ, -R93 ;  /* 0x000000ffff5d7224 */ /* 0x000fe200078e0a5d */
[----:B------:R-:W-:Y:S01]  /*5660*/  IABS R99, R96 ;  /* 0x0000006000637213 */ /* 0x000fe20000000000 */
[--C-:B------:R-:W-:Y:S01]  /*5670*/  @!P3 IMAD.IADD R91, R91, 0x1, -R3.reuse ;  /* 0x000000015b5bb824 */ /* 0x100fe200078e0a03 */
[----:B------:R-:W-:Y:S01]  /*5680*/  ISETP.GE.AND P3, PT, R95, RZ, PT ;  /* 0x000000ff5f00720c */ /* 0x000fe20003f66270 */
[----:B------:R-:W-:Y:S01]  /*5690*/  IMAD R93, R3, R93, R94 ;  /* 0x0000005d035d7224 */ /* 0x000fe200078e025e */
[----:B------:R-:W-:Y:S01]  /*56a0*/  LOP3.LUT R94, R5, 0xc0, RZ, 0xfc, !PT ;  /* 0x000000c0055e7812 */ /* 0x000fe200078efcff */
[----:B------:R-:W-:-:S02]  /*56b0*/  @!P6 IMAD.IADD R92, R92, 0x1, -R3 ;  /* 0x000000015c5ce824 */ /* 0x000fc400078e0a03 */
[----:B------:R-:W-:Y:S01]  /*56c0*/  @!P5 IMAD.MOV R91, RZ, RZ, -R91 ;  /* 0x000000ffff5bd224 */ /* 0x000fe200078e0a5b */
[----:B------:R-:W-:Y:S01]  /*56d0*/  IABS R95, R94 ;  /* 0x0000005e005f7213 */ /* 0x000fe20000000000 */
[----:B------:R-:W-:Y:S01]  /*56e0*/  @!P1 IMAD.MOV R88, RZ, RZ, -R88 ;  /* 0x000000ffff589224 */ /* 0x000fe200078e0a58 */
[C---:B------:R-:W-:Y:S01]  /*56f0*/  ISETP.GT.U32.AND P6, PT, R3.reuse, R92, PT ;  /* 0x0000005c0300720c */ /* 0x040fe20003fc4070 */
[----:B------:R-:W-:Y:S01]  /*5700*/  @!P4 IMAD.IADD R90, R90, 0x1, -R3 ;  /* 0x000000015a5ac824 */ /* 0x000fe200078e0a03 */
[----:B------:R-:W-:Y:S01]  /*5710*/  ISETP.GT.U32.AND P5, PT, R3, R93, PT ;  /* 0x0000005d0300720c */ /* 0x000fe20003fa4070 */
[----:B------:R-:W-:Y:S01]  /*5720*/  @!P2 IMAD.MOV R89, RZ, RZ, -R89 ;  /* 0x000000ffff59a224 */ /* 0x000fe200078e0a59 */
[----:B------:R-:W-:Y:S01]  /*5730*/  ISETP.GE.AND P1, PT, R100, RZ, PT ;  /* 0x000000ff6400720c */ /* 0x000fe20003f26270 */
[----:B------:R-:W-:Y:S01]  /*5740*/  IMAD.HI.U32 R98, R4, R103, RZ ;  /* 0x0000006704627227 */ /* 0x000fe200078e00ff */
[----:B------:R-:W-:Y:S02]  /*5750*/  ISETP.GE.AND P4, PT, R102, RZ, PT ;  /* 0x000000ff6600720c */ /* 0x000fe40003f86270 */
[----:B------:R-:W-:Y:S01]  /*5760*/  ISETP.GE.AND P2, PT, R94, RZ, PT ;  /* 0x000000ff5e00720c */ /* 0x000fe20003f46270 */
[----:B------:R-:W-:Y:S01]  /*5770*/  IMAD.HI.U32 R94, R4, R95, RZ ;  /* 0x0000005f045e7227 */ /* 0x000fe200078e00ff */
[----:B------:R-:W-:-:S03]  /*5780*/  IABS R102, R107 ;  /* 0x0000006b00667213 */ /* 0x000fc60000000000 */
[----:B------:R-:W-:Y:S02]  /*5790*/  IMAD.MOV R94, RZ, RZ, -R94 ;  /* 0x000000ffff5e7224 */ /* 0x000fe400078e0a5e */
[----:B------:R-:W-:Y:S01]  /*57a0*/  @!P6 IMAD.IADD R92, R92, 0x1, -R3 ;  /* 0x000000015c5ce824 */ /* 0x000fe200078e0a03 */
[----:B------:R-:W-:Y:S01]  /*57b0*/  ISETP.GE.AND P6, PT, R97, RZ, PT ;  /* 0x000000ff6100720c */ /* 0x000fe20003fc6270 */
[----:B------:R-:W-:Y:S02]  /*57c0*/  IMAD R94, R3, R94, R95 ;  /* 0x0000005e035e7224 */ /* 0x000fe400078e025f */
[----:B------:R-:W-:Y:S02]  /*57d0*/  @!P5 IMAD.IADD R93, R93, 0x1, -R3 ;  /* 0x000000015d5dd824 */ /* 0x000fe400078e0a03 */
[----:B------:R-:W-:Y:S01]  /*57e0*/  @!P1 IMAD.MOV R90, RZ, RZ, -R90 ;  /* 0x000000ffff5a9224 */ /* 0x000fe200078e0a5a */
[----:B------:R-:W-:Y:S01]  /*57f0*/  ISETP.GE.AND P1, PT, R96, RZ, PT ;  /* 0x000000ff6000720c */ /* 0x000fe20003f26270 */
[----:B------:R-:W-:Y:S01]  /*5800*/  @!P4 IMAD.MOV R92, RZ, RZ, -R92 ;  /* 0x000000ffff5cc224 */ /* 0x000fe200078e0a5c */
[C---:B------:R-:W-:Y:S01]  /*5810*/  ISETP.GT.U32.AND P5, PT, R3.reuse, R93, PT ;  /* 0x0000005d0300720c */ /* 0x040fe20003fa4070 */
[----:B------:R-:W-:Y:S01]  /*5820*/  IMAD.HI.U32 R95, R4, R99, RZ ;  /* 0x00000063045f7227 */ /* 0x000fe200078e00ff */
[----:B------:R-:W-:-:S03]  /*5830*/  ISETP.GT.U32.AND P4, PT, R3, R94, PT ;  /* 0x0000005e0300720c */ /* 0x000fc60003f84070 */
[----:B------:R-:W-:-:S04]  /*5840*/  IMAD.HI.U32 R96, R4, R101, RZ ;  /* 0x0000006504607227 */ /* 0x000fc800078e00ff */
[----:B------:R-:W-:Y:S02]  /*5850*/  IMAD.MOV R100, RZ, RZ, -R95 ;  /* 0x000000ffff647224 */ /* 0x000fe400078e0a5f */
[----:B------:R-:W-:Y:S02]  /*5860*/  IMAD.MOV R96, RZ, RZ, -R96 ;  /* 0x000000ffff607224 */ /* 0x000fe400078e0a60 */
[C---:B------:R-:W-:Y:S02]  /*5870*/  IMAD R95, R3.reuse, R100, R99 ;  /* 0x00000064035f7224 */ /* 0x040fe400078e0263 */
[----:B------:R-:W-:Y:S01]  /*5880*/  IMAD R96, R3, R96, R101 ;  /* 0x0000006003607224 */ /* 0x000fe200078e0265 */
[----:B------:R-:W-:Y:S01]  /*5890*/  IABS R101, R109 ;  /* 0x0000006d00657213 */ /* 0x000fe20000000000 */
[--C-:B------:R-:W-:Y:S01]  /*58a0*/  @!P5 IMAD.IADD R93, R93, 0x1, -R3.reuse ;  /* 0x000000015d5dd824 */ /* 0x100fe200078e0a03 */
[C---:B------:R-:W-:Y:S01]  /*58b0*/  ISETP.GT.U32.AND P5, PT, R3.reuse, R95, PT ;  /* 0x0000005f0300720c */ /* 0x040fe20003fa4070 */
[----:B------:R-:W-:Y:S01]  /*58c0*/  @!P4 IMAD.IADD R94, R94, 0x1, -R3 ;  /* 0x000000015e5ec824 */ /* 0x000fe200078e0a03 */
[----:B------:R-:W-:Y:S01]  /*58d0*/  ISETP.GT.U32.AND P4, PT, R3, R96, PT ;  /* 0x000000600300720c */ /* 0x000fe20003f84070 */
[----:B------:R-:W-:-:S04]  /*58e0*/  IMAD.HI.U32 R97, R4, R102, RZ ;  /* 0x0000006604617227 */ /* 0x000fc800078e00ff */
[----:B------:R-:W-:Y:S01]  /*58f0*/  @!P3 IMAD.MOV R93, RZ, RZ, -R93 ;  /* 0x000000ffff5db224 */ /* 0x000fe200078e0a5d */
[----:B------:R-:W-:Y:S01]  /*5900*/  IADD3 R97, PT, PT, -R97, RZ, RZ ;  /* 0x000000ff61617210 */ /* 0x000fe20007ffe1ff */
[----:B------:R-:W-:Y:S02]  /*5910*/  IMAD.MOV R98, RZ, RZ, -R98 ;  /* 0x000000ffff627224 */ /* 0x000fe400078e0a62 */
[----:B------:R-:W-:-:S04]  /*5920*/  IMAD.HI.U32 R99, R4, R101, RZ ;  /* 0x0000006504637227 */ /* 0x000fc800078e00ff */
[--C-:B------:R-:W-:Y:S01]  /*5930*/  @!P5 IMAD.IADD R95, R95, 0x1, -R3.reuse ;  /* 0x000000015f5fd824 */ /* 0x100fe200078e0a03 */
[C---:B------:R-:W-:Y:S01]  /*5940*/  ISETP.GT.U32.AND P5, PT, R3.reuse, R94, PT ;  /* 0x0000005e0300720c */ /* 0x040fe20003fa4070 */
[----:B------:R-:W-:Y:S02]  /*5950*/  @!P4 IMAD.IADD R96, R96, 0x1, -R3 ;  /* 0x000000016060c824 */ /* 0x000fe400078e0a03 */
[C---:B------:R-:W-:Y:S01]  /*5960*/  IMAD R97, R3.reuse, R97, R102 ;  /* 0x0000006103617224 */ /* 0x040fe200078e0266 */
[C---:B------:R-:W-:Y:S01]  /*5970*/  ISETP.GT.U32.AND P3, PT, R3.reuse, R95, PT ;  /* 0x0000005f0300720c */ /* 0x040fe20003f64070 */
[C---:B------:R-:W-:Y:S01]  /*5980*/  IMAD R98, R3.reuse, R98, R103 ;  /* 0x0000006203627224 */ /* 0x040fe200078e0267 */
[----:B------:R-:W-:Y:S01]  /*5990*/  ISETP.GT.U32.AND P4, PT, R3, R96, PT ;  /* 0x000000600300720c */ /* 0x000fe20003f84070 */
[----:B------:R-:W-:Y:S01]  /*59a0*/  IMAD.MOV R102, RZ, RZ, -R99 ;  /* 0x000000ffff667224 */ /* 0x000fe200078e0a63 */
[----:B------:R-:W-:Y:S01]  /*59b0*/  IABS R103, R110 ;  /* 0x0000006e00677213 */ /* 0x000fe20000000000 */
[----:B------:R-:W-:-:S04]  /*59c0*/  IMAD.HI.U32 R252, R4, R250, RZ ;  /* 0x000000fa04fc7227 */ /* 0x000fc800078e00ff */
[----:B------:R-:W-:Y:S01]  /*59d0*/  @!P5 IMAD.IADD R94, R94, 0x1, -R3 ;  /* 0x000000015e5ed824 */ /* 0x000fe200078e0a03 */
[C---:B------:R-:W-:Y:S01]  /*59e0*/  ISETP.GT.U32.AND P5, PT, R3.reuse, R97, PT ;  /* 0x000000610300720c */ /* 0x040fe20003fa4070 */
[----:B------:R-:W-:Y:S02]  /*59f0*/  IMAD R99, R3, R102, R101 ;  /* 0x0000006603637224 */ /* 0x000fe400078e0265 */
[----:B------:R-:W-:-:S04]  /*5a00*/  IMAD.HI.U32 R100, R4, R103, RZ ;  /* 0x0000006704647227 */ /* 0x000fc800078e00ff */
[--C-:B------:R-:W-:Y:S01]  /*5a10*/  @!P3 IMAD.IADD R95, R95, 0x1, -R3.reuse ;  /* 0x000000015f5fb824 */ /* 0x100fe200078e0a03 */
[C---:B------:R-:W-:Y:S01]  /*5a20*/  ISETP.GT.U32.AND P3, PT, R3.reuse, R98, PT ;  /* 0x000000620300720c */ /* 0x040fe20003f64070 */
[----:B------:R-:W-:Y:S01]  /*5a30*/  @!P4 IMAD.IADD R96, R96, 0x1, -R3 ;  /* 0x000000016060c824 */ /* 0x000fe200078e0a03 */
[----:B------:R-:W-:Y:S01]  /*5a40*/  ISETP.GT.U32.AND P4, PT, R3, R99, PT ;  /* 0x000000630300720c */ /* 0x000fe20003f84070 */
[----:B------:R-:W-:Y:S02]  /*5a50*/  IMAD.MOV R100, RZ, RZ, -R100 ;  /* 0x000000ffff647224 */ /* 0x000fe400078e0a64 */
[----:B------:R-:W-:-:S04]  /*5a60*/  IMAD.HI.U32 R101, R4, R104, RZ ;  /* 0x0000006804657227 */ /* 0x000fc800078e00ff */
[----:B------:R-:W-:Y:S02]  /*5a70*/  IMAD R100, R3, R100, R103 ;  /* 0x0000006403647224 */ /* 0x000fe400078e0267 */
[----:B------:R-:W-:Y:S02]  /*5a80*/  IMAD.MOV R101, RZ, RZ, -R101 ;  /* 0x000000ffff657224 */ /* 0x000fe400078e0a65 */
[--C-:B------:R-:W-:Y:S01]  /*5a90*/  @!P5 IMAD.IADD R97, R97, 0x1, -R3.reuse ;  /* 0x000000016161d824 */ /* 0x100fe200078e0a03 */
[----:B------:R-:W-:Y:S01]  /*5aa0*/  ISETP.GT.U32.AND P5, PT, R3, R100, PT ;  /* 0x000000640300720c */ /* 0x000fe20003fa4070 */
[--C-:B------:R-:W-:Y:S01]  /*5ab0*/  @!P3 IMAD.IADD R98, R98, 0x1, -R3.reuse ;  /* 0x000000016262b824 */ /* 0x100fe200078e0a03 */
[----:B------:R-:W-:Y:S01]  /*5ac0*/  ISETP.GE.AND P3, PT, R107, RZ, PT ;  /* 0x000000ff6b00720c */ /* 0x000fe20003f66270 */
[----:B------:R-:W-:Y:S01]  /*5ad0*/  IMAD R101, R3, R101, R104 ;  /* 0x0000006503657224 */ /* 0x000fe200078e0268 */
[----:B------:R-:W-:Y:S01]  /*5ae0*/  IABS R107, R115 ;  /* 0x00000073006b7213 */ /* 0x000fe20000000000 */
[----:B------:R-:W-:Y:S01]  /*5af0*/  @!P4 IMAD.IADD R99, R99, 0x1, -R3 ;  /* 0x000000016363c824 */ /* 0x000fe200078e0a03 */
[----:B------:R-:W-:Y:S01]  /*5b00*/  ISETP.GT.U32.AND P4, PT, R3, R97, PT ;  /* 0x000000610300720c */ /* 0x000fe20003f84070 */
[----:B------:R-:W-:-:S04]  /*5b10*/  IMAD.HI.U32 R102, R4, R105, RZ ;  /* 0x0000006904667227 */ /* 0x000fc800078e00ff */
[----:B------:R-:W-:Y:S01]  /*5b20*/  @!P2 IMAD.MOV R94, RZ, RZ, -R94 ;  /* 0x000000ffff5ea224 */ /* 0x000fe200078e0a5e */
[C---:B------:R-:W-:Y:S01]  /*5b30*/  ISETP.GT.U32.AND P2, PT, R3.reuse, R98, PT ;  /* 0x000000620300720c */ /* 0x040fe20003f44070 */
[----:B------:R-:W-:Y:S01]  /*5b40*/  @!P6 IMAD.MOV R96, RZ, RZ, -R96 ;  /* 0x000000ffff60e224 */ /* 0x000fe200078e0a60 */
[----:B------:R-:W-:Y:S01]  /*5b50*/  ISETP.GT.U32.AND P6, PT, R3, R101, PT ;  /* 0x000000650300720c */ /* 0x000fe20003fc4070 */
[----:B------:R-:W-:-:S04]  /*5b60*/  IMAD.HI.U32 R103, R4, R106, RZ ;  /* 0x0000006a04677227 */ /* 0x000fc800078e00ff */
[----:B------:R-:W-:Y:S02]  /*5b70*/  IMAD.MOV R102, RZ, RZ, -R102 ;  /* 0x000000ffff667224 */ /* 0x000fe400078e0a66 */
[----:B------:R-:W-:Y:S02]  /*5b80*/  IMAD.MOV R103, RZ, RZ, -R103 ;  /* 0x000000ffff677224 */ /* 0x000fe400078e0a67 */
[C---:B------:R-:W-:Y:S02]  /*5b90*/  IMAD R102, R3.reuse, R102, R105 ;  /* 0x0000006603667224 */ /* 0x040fe400078e0269 */
[----:B------:R-:W-:Y:S01]  /*5ba0*/  @!P5 IMAD.IADD R100, R100, 0x1, -R3 ;  /* 0x000000016464d824 */ /* 0x000fe200078e0a03 */
[C---:B------:R-:W-:Y:S01]  /*5bb0*/  ISETP.GT.U32.AND P5, PT, R3.reuse, R99, PT ;  /* 0x000000630300720c */ /* 0x040fe20003fa4070 */
[C---:B------:R-:W-:Y:S01]  /*5bc0*/  IMAD R103, R3.reuse, R103, R106 ;  /* 0x0000006703677224 */ /* 0x040fe200078e026a */
[----:B------:R-:W-:Y:S01]  /*5bd0*/  IABS R106, R114 ;  /* 0x00000072006a7213 */ /* 0x000fe20000000000 */
[----:B------:R-:W-:Y:S01]  /*5be0*/  @!P1 IMAD.MOV R95, RZ, RZ, -R95 ;  /* 0x000000ffff5f9224 */ /* 0x000fe200078e0a5f */
[----:B------:R-:W-:Y:S01]  /*5bf0*/  ISETP.GT.U32.AND P1, PT, R3, R100, PT ;  /* 0x000000640300720c */ /* 0x000fe20003f24070 */
[--C-:B------:R-:W-:Y:S01]  /*5c00*/  @!P4 IMAD.IADD R97, R97, 0x1, -R3.reuse ;  /* 0x000000016161c824 */ /* 0x100fe200078e0a03 */
[----:B------:R-:W-:Y:S01]  /*5c10*/  ISETP.GT.U32.AND P4, PT, R3, R102, PT ;  /* 0x000000660300720c */ /* 0x000fe20003f84070 */
[--C-:B------:R-:W-:Y:S01]  /*5c20*/  @!P2 IMAD.IADD R98, R98, 0x1, -R3.reuse ;  /* 0x000000016262a824 */ /* 0x100fe200078e0a03 */
[----:B------:R-:W-:Y:S01]  /*5c30*/  ISETP.GE.AND P2, PT, R108, RZ, PT ;  /* 0x000000ff6c00720c */ /* 0x000fe20003f46270 */
[----:B------:R-:W-:Y:S01]  /*5c40*/  @!P6 IMAD.IADD R101, R101, 0x1, -R3 ;  /* 0x000000016565e824 */ /* 0x000fe200078e0a03 */
[----:B------:R-:W-:Y:S01]  /*5c50*/  ISETP.GE.AND P6, PT, R110, RZ, PT ;  /* 0x000000ff6e00720c */ /* 0x000fe20003fc6270 */
[----:B------:R-:W-:Y:S01]  /*5c60*/  IMAD.HI.U32 R104, R4, R106, RZ ;  /* 0x0000006a04687227 */ /* 0x000fe200078e00ff */
[----:B------:R-:W-:-:S03]  /*5c70*/  LOP3.LUT R110, R5, 0xd8, RZ, 0xfc, !PT ;  /* 0x000000d8056e7812 */ /* 0x000fc600078efcff */
[----:B------:R-:W-:Y:S01]  /*5c80*/  IMAD.MOV R104, RZ, RZ, -R104 ;  /* 0x000000ffff687224 */ /* 0x000fe200078e0a68 */
[----:B------:R-:W-:Y:S01]  /*5c90*/  IABS R108, R110 ;  /* 0x0000006e006c7213 */ /* 0x000fe20000000000 */
[--C-:B------:R-:W-:Y:S01]  /*5ca0*/  @!P1 IMAD.IADD R100, R100, 0x1, -R3.reuse ;  /* 0x0000000164649824 */ /* 0x100fe200078e0a03 */
[----:B------:R-:W-:Y:S01]  /*5cb0*/  ISETP.GE.AND P1, PT, R109, RZ, PT ;  /* 0x000000ff6d00720c */ /* 0x000fe20003f26270 */
        /* <DEDUP_REMOVED lines=8> */
[----:B------:R-:W-:Y:S01]  /*5d40*/  IMAD.HI.U32 R105, R4, R107, RZ ;  /* 0x0000006b04697227 */ /* 0x000fe200078e00ff */
[----:B------:R-:W-:-:S03]  /*5d50*/  IABS R109, R111 ;  /* 0x0000006f006d7213 */ /* 0x000fc60000000000 */
[----:B------:R-:W-:Y:S01]  /*5d60*/  @!P5 IMAD.IADD R99, R99, 0x1, -R3 ;  /* 0x000000016363d824 */ /* 0x000fe200078e0a03 */
[C---:B------:R-:W-:Y:S01]  /*5d70*/  ISETP.GT.U32.AND P5, PT, R3.reuse, R103, PT ;  /* 0x000000670300720c */ /* 0x040fe20003fa4070 */
[----:B------:R-:W-:Y:S02]  /*5d80*/  IMAD.MOV R106, RZ, RZ, -R105 ;  /* 0x000000ffff6a7224 */ /* 0x000fe400078e0a69 */
[----:B------:R-:W-:Y:S01]  /*5d90*/  @!P1 IMAD.MOV R99, RZ, RZ, -R99 ;  /* 0x000000ffff639224 */ /* 0x000fe200078e0a63 */
[----:B------:R-:W-:Y:S01]  /*5da0*/  ISETP.GE.AND P1, PT, R112, RZ, PT ;  /* 0x000000ff7000720c */ /* 0x000fe20003f26270 */
[C---:B------:R-:W-:Y:S02]  /*5db0*/  IMAD R105, R3.reuse, R106, R107 ;  /* 0x0000006a03697224 */ /* 0x040fe400078e026b */
[--C-:B------:R-:W-:Y:S02]  /*5dc0*/  @!P2 IMAD.IADD R102, R102, 0x1, -R3.reuse ;  /* 0x000000016666a824 */ /* 0x100fe400078e0a03 */
[----:B------:R-:W-:Y:S01]  /*5dd0*/  @!P6 IMAD.IADD R104, R104, 0x1, -R3 ;  /* 0x000000016868e824 */ /* 0x000fe200078e0a03 */
[----:B------:R-:W-:Y:S01]  /*5de0*/  ISETP.GT.U32.AND P2, PT, R3, R105, PT ;  /* 0x000000690300720c */ /* 0x000fe20003f44070 */
[----:B------:R-:W-:-:S03]  /*5df0*/  IMAD.HI.U32 R106, R4, R108, RZ ;  /* 0x0000006c046a7227 */ /* 0x000fc600078e00ff */
[----:B------:R-:W-:Y:S01]  /*5e00*/  ISETP.GT.U32.AND P6, PT, R3, R104, PT ;  /* 0x000000680300720c */ /* 0x000fe20003fc4070 */
[----:B------:R-:W-:Y:S01]  /*5e10*/  @!P5 IMAD.IADD R103, R103, 0x1, -R3 ;  /* 0x000000016767d824 */ /* 0x000fe200078e0a03 */
[C---:B------:R-:W-:Y:S01]  /*5e20*/  ISETP.GT.U32.AND P5, PT, R3.reuse, R101, PT ;  /* 0x000000650300720c */ /* 0x040fe20003fa4070 */
[----:B------:R-:W-:Y:S02]  /*5e30*/  IMAD.MOV R106, RZ, RZ, -R106 ;  /* 0x000000ffff6a7224 */ /* 0x000fe400078e0a6a */
[----:B------:R-:W-:Y:S01]  /*5e40*/  @!P3 IMAD.MOV R97, RZ, RZ, -R97 ;  /* 0x000000ffff61b224 */ /* 0x000fe200078e0a61 */
[C---:B------:R-:W-:Y:S01]  /*5e50*/  ISETP.GT.U32.AND P3, PT, R3.reuse, R103, PT ;  /* 0x000000670300720c */ /* 0x040fe20003f64070 */
[----:B------:R-:W-:Y:S02]  /*5e60*/  IMAD R106, R3, R106, R108 ;  /* 0x0000006a036a7224 */ /* 0x000fe400078e026c */
[--C-:B------:R-:W-:Y:S01]  /*5e70*/  @!P2 IMAD.IADD R105, R105, 0x1, -R3.reuse ;  /* 0x000000016969a824 */ /* 0x100fe200078e0a03 */
[----:B------:R-:W-:Y:S01]  /*5e80*/  ISETP.GE.AND P2, PT, R110, RZ, PT ;  /* 0x000000ff6e00720c */ /* 0x000fe20003f46270 */
[----:B------:R-:W-:Y:S01]  /*5e90*/  @!P1 IMAD.MOV R102, RZ, RZ, -R102 ;  /* 0x000000ffff669224 */ /* 0x000fe200078e0a66 */
[----:B------:R-:W-:Y:S01]  /*5ea0*/  LOP3.LUT R110, R5, 0xdc, RZ, 0xfc, !PT ;  /* 0x000000dc056e7812 */ /* 0x000fe200078efcff */
[--C-:B------:R-:W-:Y:S01]  /*5eb0*/  @!P6 IMAD.IADD R104, R104, 0x1, -R3.reuse ;  /* 0x000000016868e824 */ /* 0x100fe200078e0a03 */
[----:B------:R-:W-:Y:S01]  /*5ec0*/  ISETP.GT.U32.AND P1, PT, R3, R105, PT ;  /* 0x000000690300720c */ /* 0x000fe20003f24070 */
[----:B------:R-:W-:Y:S01]  /*5ed0*/  @!P5 IMAD.IADD R101, R101, 0x1, -R3 ;  /* 0x000000016565d824 */ /* 0x000fe200078e0a03 */
[----:B------:R-:W-:Y:S01]  /*5ee0*/  ISETP.GE.AND P5, PT, R113, RZ, PT ;  /* 0x000000ff7100720c */ /* 0x000fe20003fa6270 */
[----:B------:R-:W-:Y:S01]  /*5ef0*/  IMAD.HI.U32 R107, R4, R109, RZ ;  /* 0x0000006d046b7227 */ /* 0x000fe200078e00ff */
[----:B------:R-:W-:-:S02]  /*5f00*/  ISETP.GT.U32.AND P6, PT, R3, R106, PT ;  /* 0x0000006a0300720c */ /* 0x000fc40003fc4070 */
[----:B------:R-:W-:Y:S01]  /*5f10*/  IABS R113, R118 ;  /* 0x0000007600717213 */ /* 0x000fe20000000000 */
[----:B------:R-:W-:Y:S02]  /*5f20*/  IMAD.MOV R108, RZ, RZ, -R107 ;  /* 0x000000ffff6c7224 */ /* 0x000fe400078e0a6b */
[----:B------:R-:W-:Y:S01]  /*5f30*/  @!P3 IMAD.IADD R103, R103, 0x1, -R3 ;  /* 0x000000016767b824 */ /* 0x000fe200078e0a03 */
[----:B------:R-:W-:Y:S01]  /*5f40*/  ISETP.GE.AND P3, PT, R114, RZ, PT ;  /* 0x000000ff7200720c */ /* 0x000fe20003f66270 */
[----:B------:R-:W-:Y:S01]  /*5f50*/  IMAD R107, R3, R108, R109 ;  /* 0x0000006c036b7224 */ /* 0x000fe200078e026d */
[----:B------:R-:W-:Y:S01]  /*5f60*/  LOP3.LUT R114, R5, 0xde, RZ, 0xfc, !PT ;  /* 0x000000de05727812 */ /* 0x000fe200078efcff */
[----:B------:R-:W-:Y:S02]  /*5f70*/  @!P1 IMAD.IADD R105, R105, 0x1, -R3 ;  /* 0x0000000169699824 */ /* 0x000fe400078e0a03 */
[----:B------:R-:W-:Y:S01]  /*5f80*/  @!P5 IMAD.MOV R103, RZ, RZ, -R103 ;  /* 0x000000ffff67d224 */ /* 0x000fe200078e0a67 */
[----:B------:R-:W-:Y:S01]  /*5f90*/  ISETP.GE.AND P5, PT, R111, RZ, PT ;  /* 0x000000ff6f00720c */ /* 0x000fe20003fa6270 */
[----:B------:R-:W-:Y:S01]  /*5fa0*/  @!P6 IMAD.IADD R106, R106, 0x1, -R3 ;  /* 0x000000016a6ae824 */ /* 0x000fe200078e0a03 */
[----:B------:R-:W-:Y:S01]  /*5fb0*/  IABS R111, R110 ;  /* 0x0000006e006f7213 */ /* 0x000fe20000000000 */
[----:B------:R-:W-:Y:S01]  /*5fc0*/  @!P4 IMAD.MOV R101, RZ, RZ, -R101 ;  /* 0x000000ffff65c224 */ /* 0x000fe200078e0a65 */
[----:B------:R-:W-:-:S02]  /*5fd0*/  ISETP.GT.U32.AND P1, PT, R3, R107, PT ;  /* 0x0000006b0300720c */ /* 0x000fc40003f24070 */
[----:B------:R-:W-:Y:S01]  /*5fe0*/  ISETP.GT.U32.AND P6, PT, R3, R106, PT ;  /* 0x0000006a0300720c */ /* 0x000fe20003fc4070 */
[----:B------:R-:W-:Y:S01]  /*5ff0*/  IMAD.HI.U32 R108, R4, R111, RZ ;  /* 0x0000006f046c7227 */ /* 0x000fe200078e00ff */
[----:B------:R-:W-:Y:S02]  /*6000*/  IABS R112, R114 ;  /* 0x0000007200707213 */ /* 0x000fe40000000000 */
[----:B------:R-:W-:Y:S01]  /*6010*/  ISETP.GE.AND P4, PT, R115, RZ, PT ;  /* 0x000000ff7300720c */ /* 0x000fe20003f86270 */
[----:B------:R-:W-:Y:S01]  /*6020*/  @!P3 IMAD.MOV R104, RZ, RZ, -R104 ;  /* 0x000000ffff68b224 */ /* 0x000fe200078e0a68 */
[----:B------:R-:W-:Y:S01]  /*6030*/  ISETP.GE.AND P3, PT, R110, RZ, PT ;  /* 0x000000ff6e00720c */ /* 0x000fe20003f66270 */
[----:B------:R-:W-:Y:S01]  /*6040*/  IMAD.HI.U32 R110, R4, R113, RZ ;  /* 0x00000071046e7227 */ /* 0x000fe200078e00ff */
[----:B------:R-:W-:-:S03]  /*6050*/  IABS R115, R120 ;  /* 0x0000007800737213 */ /* 0x000fc60000000000 */
[----:B------:R-:W-:Y:S01]  /*6060*/  IMAD.MOV R108, RZ, RZ, -R108 ;  /* 0x000000ffff6c7224 */ /* 0x000fe200078e0a6c */
[----:B------:R-:W-:Y:S01]  /*6070*/  @!P1 IADD3 R107, PT, PT, R107, -R3, RZ ;  /* 0x800000036b6b9210 */ /* 0x000fe20007ffe0ff */
[----:B------:R-:W-:Y:S02]  /*6080*/  IMAD.MOV R110, RZ, RZ, -R110 ;  /* 0x000000ffff6e7224 */ /* 0x000fe400078e0a6e */
[C---:B------:R-:W-:Y:S01]  /*6090*/  IMAD R108, R3.reuse, R108, R111 ;  /* 0x0000006c036c7224 */ /* 0x040fe200078e026f */
[C---:B------:R-:W-:Y:S01]  /*60a0*/  ISETP.GT.U32.AND P1, PT, R3.reuse, R107, PT ;  /* 0x0000006b0300720c */ /* 0x040fe20003f24070 */
[----:B------:R-:W-:Y:S02]  /*60b0*/  @!P6 IMAD.IADD R106, R106, 0x1, -R3 ;  /* 0x000000016a6ae824 */ /* 0x000fe400078e0a03 */
[C---:B------:R-:W-:Y:S01]  /*60c0*/  IMAD R110, R3.reuse, R110, R113 ;  /* 0x0000006e036e7224 */ /* 0x040fe200078e0271 */
[----:B------:R-:W-:Y:S01]  /*60d0*/  ISETP.GT.U32.AND P6, PT, R3, R108, PT ;  /* 0x0000006c0300720c */ /* 0x000fe20003fc4070 */
[----:B------:R-:W-:-:S04]  /*60e0*/  IMAD.HI.U32 R109, R4, R112, RZ ;  /* 0x00000070046d7227 */ /* 0x000fc800078e00ff */
[----:B------:R-:W-:Y:S01]  /*60f0*/  @!P2 IMAD.MOV R106, RZ, RZ, -R106 ;  /* 0x000000ffff6aa224 */ /* 0x000fe200078e0a6a */
[----:B------:R-:W-:Y:S01]  /*6100*/  ISETP.GT.U32.AND P2, PT, R3, R110, PT ;  /* 0x0000006e0300720c */ /* 0x000fe20003f44070 */
[----:B------:R-:W-:Y:S02]  /*6110*/  IMAD.MOV R109, RZ, RZ, -R109 ;  /* 0x000000ffff6d7224 */ /* 0x000fe400078e0a6d */
[--C-:B------:R-:W-:Y:S02]  /*6120*/  @!P1 IMAD.IADD R107, R107, 0x1, -R3.reuse ;  /* 0x000000016b6b9824 */ /* 0x100fe400078e0a03 */
[C---:B------:R-:W-:Y:S01]  /*6130*/  IMAD R109, R3.reuse, R109, R112 ;  /* 0x0000006d036d7224 */ /* 0x040fe200078e0270 */
[----:B------:R-:W-:Y:S01]  /*6140*/  IABS R112, R119 ;  /* 0x0000007700707213 */ /* 0x000fe20000000000 */
[----:B------:R-:W-:Y:S02]  /*6150*/  @!P6 IMAD.IADD R108, R108, 0x1, -R3 ;  /* 0x000000016c6ce824 */ /* 0x000fe400078e0a03 */
[----:B------:R-:W-:Y:S01]  /*6160*/  IMAD.HI.U32 R113, R4, R116, RZ ;  /* 0x0000007404717227 */ /* 0x000fe200078e00ff */
[----:B------:R-:W-:-:S02]  /*6170*/  ISETP.GT.U32.AND P1, PT, R3, R109, PT ;  /* 0x0000006d0300720c */ /* 0x000fc40003f24070 */
[----:B------:R-:W-:Y:S01]  /*6180*/  ISETP.GT.U32.AND P6, PT, R3, R108, PT ;  /* 0x0000006c0300720c */ /* 0x000fe20003fc4070 */
[----:B------:R-:W-:Y:S02]  /*6190*/  @!P2 IMAD.IADD R110, R110, 0x1, -R3 ;  /* 0x000000016e6ea824 */ /* 0x000fe400078e0a03 */
[----:B------:R-:W-:-:S03]  /*61a0*/  IMAD.HI.U32 R111, R4, R112, RZ ;  /* 0x00000070046f7227 */ /* 0x000fc600078e00ff */
[----:B------:R-:W-:Y:S01]  /*61b0*/  ISETP.GT.U32.AND P2, PT, R3, R110, PT ;  /* 0x0000006e0300720c */ /* 0x000fe20003f44070 */
[----:B------:R-:W-:Y:S02]  /*61c0*/  IMAD.MOV R111, RZ, RZ, -R111 ;  /* 0x000000ffff6f7224 */ /* 0x000fe400078e0a6f */
[----:B------:R-:W-:Y:S01]  /*61d0*/  @!P4 IMAD.MOV R105, RZ, RZ, -R105 ;  /* 0x000000ffff69c224 */ /* 0x000fe200078e0a69 */
[----:B------:R-:W-:Y:S01]  /*61e0*/  ISETP.GE.AND P4, PT, R114, RZ, PT ;  /* 0x000000ff7200720c */ /* 0x000fe20003f86270 */
[----:B------:R-:W-:Y:S01]  /*61f0*/  @!P5 IMAD.MOV R107, RZ, RZ, -R107 ;  /* 0x000000ffff6bd224 */ /* 0x000fe200078e0a6b */
[----:B------:R-:W-:Y:S01]  /*6200*/  ISETP.GE.AND P5, PT, R118, RZ, PT ;  /* 0x000000ff7600720c */ /* 0x000fe20003fa6270 */
[----:B------:R-:W-:Y:S01]  /*6210*/  @!P1 IMAD.IADD R109, R109, 0x1, -R3 ;  /* 0x000000016d6d9824 */ /* 0x000fe200078e0a03 */
[----:B------:R-:W-:Y:S01]  /*6220*/  LOP3.LUT R118, R5, 0xea, RZ, 0xfc, !PT ;  /* 0x000000ea05767812 */ /* 0x000fe200078efcff */
[C---:B------:R-:W-:Y:S02]  /*6230*/  IMAD R111, R3.reuse, R111, R112 ;  /* 0x0000006f036f7224 */ /* 0x040fe400078e0270 */
[----:B------:R-:W-:Y:S01]  /*6240*/  IMAD.HI.U32 R112, R4, R115, RZ ;  /* 0x0000007304707227 */ /* 0x000fe200078e00ff */
[----:B------:R-:W-:-:S03]  /*6250*/  ISETP.GT.U32.AND P1, PT, R3, R109, PT ;  /* 0x0000006d0300720c */ /* 0x000fc60003f24070 */
[----:B------:R-:W-:-:S04]  /*6260*/  IMAD.HI.U32 R114, R4, R117, RZ ;  /* 0x0000007504727227 */ /* 0x000fc800078e00ff */
[----:B------:R-:W-:Y:S02]  /*6270*/  IMAD.MOV R113, RZ, RZ, -R113 ;  /* 0x000000ffff717224 */ /* 0x000fe400078e0a71 */
[----:B------:R-:W-:Y:S01]  /*6280*/  @!P6 IMAD.IADD R108, R108, 0x1, -R3 ;  /* 0x000000016c6ce824 */ /* 0x000fe200078e0a03 */
[C---:B------:R-:W-:Y:S01]  /*6290*/  ISETP.GT.U32.AND P6, PT, R3.reuse, R111, PT ;  /* 0x0000006f0300720c */ /* 0x040fe20003fc4070 */
[----:B------:R-:W-:Y:S02]  /*62a0*/  IMAD.MOV R112, RZ, RZ, -R112 ;  /* 0x000000ffff707224 */ /* 0x000fe400078e0a70 */
[----:B------:R-:W-:Y:S02]  /*62b0*/  IMAD.MOV R114, RZ, RZ, -R114 ;  /* 0x000000ffff727224 */ /* 0x000fe400078e0a72 */
[C---:B------:R-:W-:Y:S01]  /*62c0*/  IMAD R113, R3.reuse, R113, R116 ;  /* 0x0000007103717224 */ /* 0x040fe200078e0274 */
[----:B------:R-:W-:Y:S01]  /*62d0*/  IABS R116, R118 ;  /* 0x0000007600747213 */ /* 0x000fe20000000000 */
[----:B------:R-:W-:-:S02]  /*62e0*/  IMAD R112, R3, R112, R115 ;  /* 0x0000007003707224 */ /* 0x000fc400078e0273 */
[C---:B------:R-:W-:Y:S02]  /*62f0*/  IMAD R114, R3.reuse, R114, R117 ;  /* 0x0000007203727224 */ /* 0x040fe400078e0275 */
[--C-:B------:R-:W-:Y:S01]  /*6300*/  @!P2 IMAD.IADD R110, R110, 0x1, -R3.reuse ;  /* 0x000000016e6ea824 */ /* 0x100fe200078e0a03 */
[C---:B------:R-:W-:Y:S01]  /*6310*/  ISETP.GT.U32.AND P2, PT, R3.reuse, R113, PT ;  /* 0x000000710300720c */ /* 0x040fe20003f44070 */
[----:B------:R-:W-:Y:S01]  /*6320*/  @!P3 IMAD.MOV R108, RZ, RZ, -R108 ;  /* 0x000000ffff6cb224 */ /* 0x000fe200078e0a6c */
[C---:B------:R-:W-:Y:S01]  /*6330*/  ISETP.GT.U32.AND P3, PT, R3.reuse, R112, PT ;  /* 0x000000700300720c */ /* 0x040fe20003f64070 */
[----:B------:R-:W-:Y:S01]  /*6340*/  @!P5 IMAD.MOV R110, RZ, RZ, -R110 ;  /* 0x000000ffff6ed224 */ /* 0x000fe200078e0a6e */
[----:B------:R-:W-:Y:S01]  /*6350*/  ISETP.GT.U32.AND P5, PT, R3, R114, PT ;  /* 0x000000720300720c */ /* 0x000fe20003fa4070 */
[--C-:B------:R-:W-:Y:S01]  /*6360*/  @!P1 IMAD.IADD R109, R109, 0x1, -R3.reuse ;  /* 0x000000016d6d9824 */ /* 0x100fe200078e0a03 */
[----:B------:R-:W-:Y:S01]  /*6370*/  ISETP.GE.AND P1, PT, R119, RZ, PT ;  /* 0x000000ff7700720c */ /* 0x000fe20003f26270 */
[----:B------:R-:W-:Y:S01]  /*6380*/  @!P6 IMAD.IADD R111, R111, 0x1, -R3 ;  /* 0x000000016f6fe824 */ /* 0x000fe200078e0a03 */
[----:B------:R-:W-:Y:S01]  /*6390*/  LOP3.LUT R119, R5, 0xec, RZ, 0xfc, !PT ;  /* 0x000000ec05777812 */ /* 0x000fe200078efcff */
[----:B------:R-:W-:-:S03]  /*63a0*/  IMAD.HI.U32 R115, R4, R116, RZ ;  /* 0x0000007404737227 */ /* 0x000fc600078e00ff */
[----:B------:R-:W-:Y:S01]  /*63b0*/  ISETP.GT.U32.AND P6, PT, R3, R111, PT ;  /* 0x0000006f0300720c */ /* 0x000fe20003fc4070 */
[----:B------:R-:W-:Y:S01]  /*63c0*/  @!P2 IMAD.IADD R113, R113, 0x1, -R3 ;  /* 0x000000017171a824 */ /* 0x000fe200078e0a03 */
[----:B------:R-:W-:Y:S01]  /*63d0*/  IABS R117, R119 ;  /* 0x0000007700757213 */ /* 0x000fe20000000000 */
[----:B------:R-:W-:Y:S02]  /*63e0*/  IMAD.MOV R115, RZ, RZ, -R115 ;  /* 0x000000ffff737224 */ /* 0x000fe400078e0a73 */
[--C-:B------:R-:W-:Y:S01]  /*63f0*/  @!P3 IMAD.IADD R112, R112, 0x1, -R3.reuse ;  /* 0x000000017070b824 */ /* 0x100fe200078e0a03 */
[----:B------:R-:W-:Y:S01]  /*6400*/  ISETP.GE.AND P3, PT, R122, RZ, PT ;  /* 0x000000ff7a00720c */ /* 0x000fe20003f66270 */
[----:B------:R-:W-:Y:S01]  /*6410*/  @!P5 IMAD.IADD R114, R114, 0x1, -R3 ;  /* 0x000000017272d824 */ /* 0x000fe200078e0a03 */
[C---:B------:R-:W-:Y:S01]  /*6420*/  ISETP.GT.U32.AND P5, PT, R3.reuse, R113, PT ;  /* 0x000000710300720c */ /* 0x040fe20003fa4070 */
[C---:B------:R-:W-:Y:S01]  /*6430*/  IMAD R115, R3.reuse, R115, R116 ;  /* 0x0000007303737224 */ /* 0x040fe200078e0274 */
[----:B------:R-:W-:Y:S01]  /*6440*/  ISETP.GT.U32.AND P2, PT, R3, R112, PT ;  /* 0x000000700300720c */ /* 0x000fe20003f44070 */
[----:B------:R-:W-:Y:S01]  /*6450*/  IMAD.HI.U32 R116, R4, R117, RZ ;  /* 0x0000007504747227 */ /* 0x000fe200078e00ff */
[----:B------:R-:W-:-:S03]  /*6460*/  IABS R122, R126 ;  /* 0x0000007e007a7213 */ /* 0x000fc60000000000 */
[----:B------:R-:W-:Y:S02]  /*6470*/  IMAD.MOV R116, RZ, RZ, -R116 ;  /* 0x000000ffff747224 */ /* 0x000fe400078e0a74 */
[----:B------:R-:W-:Y:S01]  /*6480*/  @!P6 IMAD.IADD R111, R111, 0x1, -R3 ;  /* 0x000000016f6fe824 */ /* 0x000fe200078e0a03 */
[----:B------:R-:W-:Y:S01]  /*6490*/  ISETP.GE.AND P6, PT, R121, RZ, PT ;  /* 0x000000ff7900720c */ /* 0x000fe20003fc6270 */
[C---:B------:R-:W-:Y:S01]  /*64a0*/  IMAD R116, R3.reuse, R116, R117 ;  /* 0x0000007403747224 */ /* 0x040fe200078e0275 */
[----:B------:R-:W-:Y:S01]  /*64b0*/  IABS R121, R124 ;  /* 0x0000007c00797213 */ /* 0x000fe20000000000 */
[----:B------:R-:W-:Y:S01]  /*64c0*/  @!P1 IMAD.MOV R111, RZ, RZ, -R111 ;  /* 0x000000ffff6f9224 */ /* 0x000fe200078e0a6f */
[----:B------:R-:W-:Y:S01]  /*64d0*/  ISETP.GT.U32.AND P1, PT, R3, R114, PT ;  /* 0x000000720300720c */ /* 0x000fe20003f24070 */
[----:B------:R-:W-:Y:S01]  /*64e0*/  @!P5 IMAD.IADD R113, R113, 0x1, -R3 ;  /* 0x000000017171d824 */ /* 0x000fe200078e0a03 */
[C---:B------:R-:W-:Y:S01]  /*64f0*/  ISETP.GT.U32.AND P5, PT, R3.reuse, R116, PT ;  /* 0x000000740300720c */ /* 0x040fe20003fa4070 */
[----:B------:R-:W-:Y:S01]  /*6500*/  @!P4 IMAD.MOV R109, RZ, RZ, -R109 ;  /* 0x000000ffff6dc224 */ /* 0x000fe200078e0a6d */
[----:B------:R-:W-:Y:S01]  /*6510*/  ISETP.GE.AND P4, PT, R120, RZ, PT ;  /* 0x000000ff7800720c */ /* 0x000fe20003f86270 */
[----:B------:R-:W-:Y:S01]  /*6520*/  @!P2 IMAD.IADD R112, R112, 0x1, -R3 ;  /* 0x000000017070a824 */ /* 0x000fe200078e0a03 */
[----:B------:R-:W-:-:S02]  /*6530*/  ISETP.GT.U32.AND P2, PT, R3, R115, PT ;  /* 0x000000730300720c */ /* 0x000fc40003f44070 */
[----:B------:R-:W-:Y:S01]  /*6540*/  IABS R120, R123 ;  /* 0x0000007b00787213 */ /* 0x000fe20000000000 */
[----:B------:R-:W-:-:S04]  /*6550*/  @!P6 IMAD.MOV R113, RZ, RZ, -R113 ;  /* 0x000000ffff71e224 */ /* 0x000fc800078e0a71 */
[--C-:B------:R-:W-:Y:S01]  /*6560*/  @!P1 IMAD.IADD R114, R114, 0x1, -R3.reuse ;  /* 0x0000000172729824 */ /* 0x100fe200078e0a03 */
[----:B------:R-:W-:Y:S01]  /*6570*/  ISETP.GE.AND P1, PT, R118, RZ, PT ;  /* 0x000000ff7600720c */ /* 0x000fe20003f26270 */
[----:B------:R-:W-:Y:S02]  /*6580*/  @!P5 IMAD.IADD R116, R116, 0x1, -R3 ;  /* 0x000000017474d824 */ /* 0x000fe400078e0a03 */
[----:B------:R-:W-:-:S04]  /*6590*/  IMAD.HI.U32 R118, R4, R121, RZ ;  /* 0x0000007904767227 */ /* 0x000fc800078e00ff */
[----:B------:R-:W-:Y:S01]  /*65a0*/  @!P2 IMAD.IADD R115, R115, 0x1, -R3 ;  /* 0x000000017373a824 */ /* 0x000fe200078e0a03 */
[----:B------:R-:W-:Y:S01]  /*65b0*/  ISETP.GE.AND P2, PT, R119, RZ, PT ;  /* 0x000000ff7700720c */ /* 0x000fe20003f46270 */
[----:B------:R-:W-:Y:S01]  /*65c0*/  @!P4 IMAD.MOV R112, RZ, RZ, -R112 ;  /* 0x000000ffff70c224 */ /* 0x000fe200078e0a70 */
[C---:B------:R-:W-:Y:S01]  /*65d0*/  ISETP.GT.U32.AND P4, PT, R3.reuse, R116, PT ;  /* 0x000000740300720c */ /* 0x040fe20003f84070 */
[----:B------:R-:W-:Y:S01]  /*65e0*/  IMAD.HI.U32 R119, R4, R122, RZ ;  /* 0x0000007a04777227 */ /* 0x000fe200078e00ff */
[----:B------:R-:W-:-:S03]  /*65f0*/  ISETP.GT.U32.AND P5, PT, R3, R115, PT ;  /* 0x000000730300720c */ /* 0x000fc60003fa4070 */
[----:B------:R-:W-:Y:S02]  /*6600*/  IMAD.MOV R118, RZ, RZ, -R118 ;  /* 0x000000ffff767224 */ /* 0x000fe400078e0a76 */
[----:B------:R-:W-:Y:S02]  /*6610*/  IMAD.MOV R119, RZ, RZ, -R119 ;  /* 0x000000ffff777224 */ /* 0x000fe400078e0a77 */
[C---:B------:R-:W-:Y:S02]  /*6620*/  IMAD R118, R3.reuse, R118, R121 ;  /* 0x0000007603767224 */ /* 0x040fe400078e0279 */
[C---:B------:R-:W-:Y:S01]  /*6630*/  IMAD R119, R3.reuse, R119, R122 ;  /* 0x0000007703777224 */ /* 0x040fe200078e027a */
[----:B------:R-:W-:Y:S01]  /*6640*/  IABS R122, R128 ;  /* 0x00000080007a7213 */ /* 0x000fe20000000000 */
[----:B------:R-:W-:Y:S01]  /*6650*/  @!P3 IMAD.MOV R114, RZ, RZ, -R114 ;  /* 0x000000ffff72b224 */ /* 0x000fe200078e0a72 */
[C---:B------:R-:W-:Y:S01]  /*6660*/  ISETP.GT.U32.AND P3, PT, R3.reuse, R118, PT ;  /* 0x000000760300720c */ /* 0x040fe20003f64070 */
[----:B------:R-:W-:Y:S01]  /*6670*/  @!P4 IMAD.IADD R116, R116, 0x1, -R3 ;  /* 0x000000017474c824 */ /* 0x000fe200078e0a03 */
[----:B------:R-:W-:Y:S01]  /*6680*/  ISETP.GT.U32.AND P4, PT, R3, R119, PT ;  /* 0x000000770300720c */ /* 0x000fe20003f84070 */
[----:B------:R-:W-:-:S04]  /*6690*/  IMAD.HI.U32 R117, R4, R120, RZ ;  /* 0x0000007804757227 */ /* 0x000fc800078e00ff */
[----:B------:R-:W-:Y:S02]  /*66a0*/  IMAD.MOV R117, RZ, RZ, -R117 ;  /* 0x000000ffff757224 */ /* 0x000fe400078e0a75 */
[--C-:B------:R-:W-:Y:S01]  /*66b0*/  @!P5 IMAD.IADD R115, R115, 0x1, -R3.reuse ;  /* 0x000000017373d824 */ /* 0x100fe200078e0a03 */
[----:B------:R-:W-:Y:S01]  /*66c0*/  ISETP.GE.AND P5, PT, R123, RZ, PT ;  /* 0x000000ff7b00720c */ /* 0x000fe20003fa6270 */
[C---:B------:R-:W-:Y:S01]  /*66d0*/  IMAD R117, R3.reuse, R117, R120 ;  /* 0x0000007503757224 */ /* 0x040fe200078e0278 */
[----:B------:R-:W-:Y:S01]  /*66e0*/  IABS R123, R129 ;  /* 0x00000081007b7213 */ /* 0x000fe20000000000 */
[----:B------:R-:W-:Y:S02]  /*66f0*/  @!P3 IMAD.IADD R118, R118, 0x1, -R3 ;  /* 0x000000017676b824 */ /* 0x000fe400078e0a03 */
[----:B------:R-:W-:Y:S01]  /*6700*/  IMAD.HI.U32 R120, R4, R122, RZ ;  /* 0x0000007a04787227 */ /* 0x000fe200078e00ff */
[----:B------:R-:W-:-:S03]  /*6710*/  ISETP.GT.U32.AND P6, PT, R3, R117, PT ;  /* 0x000000750300720c */ /* 0x000fc60003fc4070 */
[----:B------:R-:W-:Y:S01]  /*6720*/  @!P4 IMAD.IADD R119, R119, 0x1, -R3 ;  /* 0x000000017777c824 */ /* 0x000fe200078e0a03 */
[----:B------:R-:W-:Y:S01]  /*6730*/  ISETP.GT.U32.AND P4, PT, R3, R118, PT ;  /* 0x000000760300720c */ /* 0x000fe20003f84070 */
[----:B------:R-:W-:Y:S02]  /*6740*/  IMAD.MOV R120, RZ, RZ, -R120 ;  /* 0x000000ffff787224 */ /* 0x000fe400078e0a78 */
[----:B------:R-:W-:-:S04]  /*6750*/  IMAD.HI.U32 R121, R4, R123, RZ ;  /* 0x0000007b04797227 */ /* 0x000fc800078e00ff */
[----:B------:R-:W-:Y:S02]  /*6760*/  IMAD R120, R3, R120, R122 ;  /* 0x0000007803787224 */ /* 0x000fe400078e027a */
[----:B------:R-:W-:Y:S02]  /*6770*/  IMAD.MOV R122, RZ, RZ, -R121 ;  /* 0x000000ffff7a7224 */ /* 0x000fe400078e0a79 */
[----:B------:R-:W-:Y:S01]  /*6780*/  @!P6 IMAD.IADD R117, R117, 0x1, -R3 ;  /* 0x000000017575e824 */ /* 0x000fe200078e0a03 */
[----:B------:R-:W-:Y:S01]  /*6790*/  ISETP.GE.AND P6, PT, R124, RZ, PT ;  /* 0x000000ff7c00720c */ /* 0x000fe20003fc6270 */
[C---:B------:R-:W-:Y:S01]  /*67a0*/  IMAD R121, R3.reuse, R122, R123 ;  /* 0x0000007a03797224 */ /* 0x040fe200078e027b */
[----:B------:R-:W-:Y:S01]  /*67b0*/  @!P4 IADD3 R118, PT, PT, R118, -R3, RZ ;  /* 0x800000037676c210 */ /* 0x000fe20007ffe0ff */
[----:B------:R-:W-:Y:S01]  /*67c0*/  @!P1 IMAD.MOV R115, RZ, RZ, -R115 ;  /* 0x000000ffff739224 */ /* 0x000fe200078e0a73 */
[C---:B------:R-:W-:Y:S01]  /*67d0*/  ISETP.GT.U32.AND P3, PT, R3.reuse, R117, PT ;  /* 0x000000750300720c */ /* 0x040fe20003f64070 */
[----:B------:R-:W-:Y:S01]  /*67e0*/  IMAD.HI.U32 R123, R4, R125, RZ ;  /* 0x0000007d047b7227 */ /* 0x000fe200078e00ff */
[----:B------:R-:W-:-:S02]  /*67f0*/  ISETP.GT.U32.AND P4, PT, R3, R121, PT ;  /* 0x000000790300720c */ /* 0x000fc40003f84070 */
[----:B------:R-:W-:Y:S01]  /*6800*/  ISETP.GT.U32.AND P1, PT, R3, R119, PT ;  /* 0x000000770300720c */ /* 0x000fe20003f24070 */
[----:B------:R-:W-:Y:S01]  /*6810*/  @!P2 IMAD.MOV R116, RZ, RZ, -R116 ;  /* 0x000000ffff74a224 */ /* 0x000fe200078e0a74 */
[----:B------:R-:W-:-:S03]  /*6820*/  IABS R124, R130 ;  /* 0x00000082007c7213 */ /* 0x000fc60000000000 */
[----:B------:R-:W-:Y:S01]  /*6830*/  @!P6 IMAD.MOV R118, RZ, RZ, -R118 ;  /* 0x000000ffff76e224 */ /* 0x000fe200078e0a76 */
[----:B------:R-:W-:Y:S01]  /*6840*/  ISETP.GE.AND P6, PT, R129, RZ, PT ;  /* 0x000000ff8100720c */ /* 0x000fe20003fc6270 */
[----:B------:R-:W-:Y:S01]  /*6850*/  IMAD.HI.U32 R122, R4, R124, RZ ;  /* 0x0000007c047a7227 */ /* 0x000fe200078e00ff */
[----:B------:R-:W-:-:S03]  /*6860*/  LOP3.LUT R129, R5, 0xfe, RZ, 0xfc, !PT ;  /* 0x000000fe05817812 */ /* 0x000fc600078efcff */
[--C-:B------:R-:W-:Y:S02]  /*6870*/  @!P4 IMAD.IADD R121, R121, 0x1, -R3.reuse ;  /* 0x000000017979c824 */ /* 0x100fe400078e0a03 */
[--C-:B------:R-:W-:Y:S01]  /*6880*/  @!P3 IMAD.IADD R117, R117, 0x1, -R3.reuse ;  /* 0x000000017575b824 */ /* 0x100fe200078e0a03 */
[----:B------:R-:W-:Y:S01]  /*6890*/  ISETP.GT.U32.AND P3, PT, R3, R120, PT ;  /* 0x000000780300720c */ /* 0x000fe20003f64070 */
[----:B------:R-:W-:Y:S01]  /*68a0*/  @!P1 IMAD.IADD R119, R119, 0x1, -R3 ;  /* 0x0000000177779824 */ /* 0x000fe200078e0a03 */
[C---:B------:R-:W-:Y:S01]  /*68b0*/  ISETP.GT.U32.AND P4, PT, R3.reuse, R121, PT ;  /* 0x000000790300720c */ /* 0x040fe20003f84070 */
[----:B------:R-:W-:Y:S01]  /*68c0*/  IMAD.MOV R122, RZ, RZ, -R122 ;  /* 0x000000ffff7a7224 */ /* 0x000fe200078e0a7a */
[----:B------:R-:W-:Y:S01]  /*68d0*/  ISETP.GE.AND P1, PT, R126, RZ, PT ;  /* 0x000000ff7e00720c */ /* 0x000fe20003f26270 */
[----:B------:R-:W-:Y:S02]  /*68e0*/  IMAD.MOV R126, RZ, RZ, -R123 ;  /* 0x000000ffff7e7224 */ /* 0x000fe400078e0a7b */
[----:B------:R-:W-:-:S02]  /*68f0*/  IMAD R122, R3, R122, R124 ;  /* 0x0000007a037a7224 */ /* 0x000fc400078e027c */
[C---:B------:R-:W-:Y:S01]  /*6900*/  IMAD R123, R3.reuse, R126, R125 ;  /* 0x0000007e037b7224 */ /* 0x040fe200078e027d */
[----:B------:R-:W-:Y:S01]  /*6910*/  IABS R126, R129 ;  /* 0x00000081007e7213 */ /* 0x000fe20000000000 */
[----:B------:R-:W-:Y:S01]  /*6920*/  @!P5 IMAD.MOV R117, RZ, RZ, -R117 ;  /* 0x000000ffff75d224 */ /* 0x000fe200078e0a75 */
[----:B------:R-:W-:Y:S01]  /*6930*/  ISETP.GT.U32.AND P5, PT, R3, R122, PT ;  /* 0x0000007a0300720c */ /* 0x000fe20003fa4070 */
[--C-:B------:R-:W-:Y:S01]  /*6940*/  @!P3 IMAD.IADD R120, R120, 0x1, -R3.reuse ;  /* 0x000000017878b824 */ /* 0x100fe200078e0a03 */
[----:B------:R-:W-:Y:S01]  /*6950*/  ISETP.GE.AND P3, PT, R128, RZ, PT ;  /* 0x000000ff8000720c */ /* 0x000fe20003f66270 */
        /* <DEDUP_REMOVED lines=8> */
[--C-:B------:R-:W-:Y:S02]  /*69e0*/  @!P4 IMAD.IADD R123, R123, 0x1, -R3.reuse ;  /* 0x000000017b7bc824 */ /* 0x100fe400078e0a03 */
[----:B------:R-:W-:Y:S01]  /*69f0*/  @!P5 IMAD.IADD R122, R122, 0x1, -R3 ;  /* 0x000000017a7ad824 */ /* 0x000fe200078e0a03 */
[----:B------:R-:W-:Y:S01]  /*6a00*/  IABS R128, R127 ;  /* 0x0000007f00807213 */ /* 0x000fe20000000000 */
[----:B------:R-:W-:Y:S01]  /*6a10*/  @!P6 IMAD.MOV R121, RZ, RZ, -R121 ;  /* 0x000000ffff79e224 */ /* 0x000fe200078e0a79 */
[C---:B------:R-:W-:Y:S01]  /*6a20*/  ISETP.GT.U32.AND P6, PT, R3.reuse, R124, PT ;  /* 0x0000007c0300720c */ /* 0x040fe20003fc4070 */
[----:B------:R-:W-:Y:S01]  /*6a30*/  IMAD.MOV R125, RZ, RZ, -R125 ;  /* 0x000000ffff7d7224 */ /* 0x000fe200078e0a7d */
[C---:B------:R-:W-:Y:S01]  /*6a40*/  ISETP.GT.U32.AND P4, PT, R3.reuse, R123, PT ;  /* 0x0000007b0300720c */ /* 0x040fe20003f84070 */
[----:B------:R-:W-:Y:S01]  /*6a50*/  @!P2 IMAD.IADD R120, R120, 0x1, -R3 ;  /* 0x000000017878a824 */ /* 0x000fe200078e0a03 */
[C---:B------:R-:W-:Y:S01]  /*6a60*/  ISETP.GT.U32.AND P5, PT, R3.reuse, R122, PT ;  /* 0x0000007a0300720c */ /* 0x040fe20003fa4070 */
[----:B------:R-:W-:Y:S01]  /*6a70*/  IMAD R125, R3, R125, R126 ;  /* 0x0000007d037d7224 */ /* 0x000fe200078e027e */
[----:B------:R-:W-:Y:S01]  /*6a80*/  ISETP.GE.AND P2, PT, R131, RZ, PT ;  /* 0x000000ff8300720c */ /* 0x000fe20003f46270 */
[----:B------:R-:W-:Y:S01]  /*6a90*/  IMAD.HI.U32 R126, R4, R128, RZ ;  /* 0x00000080047e7227 */ /* 0x000fe200078e00ff */
[----:B------:R-:W-:-:S03]  /*6aa0*/  LOP3.LUT R131, R5, 0x102, RZ, 0xfc, !PT ;  /* 0x0000010205837812 */ /* 0x000fc600078efcff */
[----:B------:R-:W-:Y:S02]  /*6ab0*/  IMAD.MOV R126, RZ, RZ, -R126 ;  /* 0x000000ffff7e7224 */ /* 0x000fe400078e0a7e */
[----:B------:R-:W-:Y:S01]  /*6ac0*/  @!P1 IMAD.MOV R119, RZ, RZ, -R119 ;  /* 0x000000ffff779224 */ /* 0x000fe200078e0a77 */
[----:B------:R-:W-:Y:S01]  /*6ad0*/  ISETP.GE.AND P1, PT, R130, RZ, PT ;  /* 0x000000ff8200720c */ /* 0x000fe20003f26270 */
[--C-:B------:R-:W-:Y:S01]  /*6ae0*/  @!P6 IMAD.IADD R124, R124, 0x1, -R3.reuse ;  /* 0x000000017c7ce824 */ /* 0x100fe200078e0a03 */
[----:B------:R-:W-:Y:S01]  /*6af0*/  IABS R130, R134 ;  /* 0x0000008600827213 */ /* 0x000fe20000000000 */
[--C-:B------:R-:W-:Y:S01]  /*6b00*/  @!P4 IMAD.IADD R123, R123, 0x1, -R3.reuse ;  /* 0x000000017b7bc824 */ /* 0x100fe200078e0a03 */
[----:B------:R-:W-:Y:S01]  /*6b10*/  ISETP.GE.AND P4, PT, R127, RZ, PT ;  /* 0x000000ff7f00720c */ /* 0x000fe20003f86270 */
[C---:B------:R-:W-:Y:S01]  /*6b20*/  IMAD R126, R3.reuse, R126, R128 ;  /* 0x0000007e037e7224 */ /* 0x040fe200078e0280 */
[----:B------:R-:W-:Y:S01]  /*6b30*/  ISETP.GT.U32.AND P6, PT, R3, R124, PT ;  /* 0x0000007c0300720c */ /* 0x000fe20003fc4070 */
[----:B------:R-:W-:Y:S01]  /*6b40*/  @!P5 IMAD.IADD R122, R122, 0x1, -R3 ;  /* 0x000000017a7ad824 */ /* 0x000fe200078e0a03 */
[----:B------:R-:W-:Y:S01]  /*6b50*/  ISETP.GE.AND P5, PT, R129, RZ, PT ;  /* 0x000000ff8100720c */ /* 0x000fe20003fa6270 */
[----:B------:R-:W-:Y:S01]  /*6b60*/  @!P2 IMAD.MOV R123, RZ, RZ, -R123 ;  /* 0x000000ffff7ba224 */ /* 0x000fe200078e0a7b */
[----:B------:R-:W-:Y:S01]  /*6b70*/  IABS R129, R131 ;  /* 0x0000008300817213 */ /* 0x000fe20000000000 */
[----:B------:R-:W-:Y:S01]  /*6b80*/  @!P3 IMAD.MOV R120, RZ, RZ, -R120 ;  /* 0x000000ffff78b224 */ /* 0x000fe200078e0a78 */
[C---:B------:R-:W-:Y:S01]  /*6b90*/  ISETP.GT.U32.AND P2, PT, R3.reuse, R126, PT ;  /* 0x0000007e0300720c */ /* 0x040fe20003f44070 */
[----:B------:R-:W-:Y:S01]  /*6ba0*/  @!P1 IMAD.MOV R122, RZ, RZ, -R122 ;  /* 0x000000ffff7a9224 */ /* 0x000fe200078e0a7a */
        /* <DEDUP_REMOVED lines=8> */
[----:B------:R-:W-:Y:S01]  /*6c30*/  IABS R131, R136 ;  /* 0x0000008800837213 */ /* 0x000fe20000000000 */
[----:B------:R-:W-:Y:S02]  /*6c40*/  @!P2 IMAD.IADD R126, R126, 0x1, -R3 ;  /* 0x000000017e7ea824 */ /* 0x000fe400078e0a03 */
[----:B------:R-:W-:-:S03]  /*6c50*/  IMAD.HI.U32 R128, R4, R130, RZ ;  /* 0x0000008204807227 */ /* 0x000fc600078e00ff */
[----:B------:R-:W-:Y:S01]  /*6c60*/  ISETP.GT.U32.AND P2, PT, R3, R126, PT ;  /* 0x0000007e0300720c */ /* 0x000fe20003f44070 */
[----:B------:R-:W-:Y:S02]  /*6c70*/  IMAD.MOV R128, RZ, RZ, -R128 ;  /* 0x000000ffff807224 */ /* 0x000fe400078e0a80 */
[----:B------:R-:W-:-:S04]  /*6c80*/  IMAD.HI.U32 R129, R4, R131, RZ ;  /* 0x0000008304817227 */ /* 0x000fc800078e00ff */
[----:B------:R-:W-:Y:S01]  /*6c90*/  @!P3 IMAD.MOV R124, RZ, RZ, -R124 ;  /* 0x000000ffff7cb224 */ /* 0x000fe200078e0a7c */
[----:B------:R-:W-:Y:S01]  /*6ca0*/  ISETP.GT.U32.AND P3, PT, R3, R127, PT ;  /* 0x0000007f0300720c */ /* 0x000fe20003f64070 */
[----:B------:R-:W-:Y:S02]  /*6cb0*/  @!P1 IMAD.IADD R125, R125, 0x1, -R3 ;  /* 0x000000017d7d9824 */ /* 0x000fe400078e0a03 */
[C---:B------:R-:W-:Y:S02]  /*6cc0*/  IMAD R128, R3.reuse, R128, R130 ;  /* 0x0000008003807224 */ /* 0x040fe400078e0282 */
[----:B------:R-:W-:Y:S01]  /*6cd0*/  IMAD.MOV R130, RZ, RZ, -R129 ;  /* 0x000000ffff827224 */ /* 0x000fe200078e0a81 */
[C---:B------:R-:W-:Y:S01]  /*6ce0*/  ISETP.GT.U32.AND P1, PT, R3.reuse, R125, PT ;  /* 0x0000007d0300720c */ /* 0x040fe20003f24070 */
[----:B------:R-:W-:Y:S02]  /*6cf0*/  @!P2 IMAD.IADD R126, R126, 0x1, -R3 ;  /* 0x000000017e7ea824 */ /* 0x000fe400078e0a03 */
[----:B------:R-:W-:-:S02]  /*6d00*/  IMAD R129, R3, R130, R131 ;  /* 0x0000008203817224 */ /* 0x000fc400078e0283 */
[----:B------:R-:W-:-:S03]  /*6d10*/  IMAD.HI.U32 R130, R4, R132, RZ ;  /* 0x0000008404827227 */ /* 0x000fc600078e00ff */
[----:B------:R-:W-:Y:S01]  /*6d20*/  ISETP.GT.U32.AND P2, PT, R3, R129, PT ;  /* 0x000000810300720c */ /* 0x000fe20003f44070 */
[--C-:B------:R-:W-:Y:S02]  /*6d30*/  @!P3 IMAD.IADD R127, R127, 0x1, -R3.reuse ;  /* 0x000000017f7fb824 */ /* 0x100fe400078e0a03 */
[----:B------:R-:W-:Y:S02]  /*6d40*/  IMAD.MOV R130, RZ, RZ, -R130 ;  /* 0x000000ffff827224 */ /* 0x000fe400078e0a82 */
[----:B------:R-:W-:Y:S01]  /*6d50*/  @!P1 IMAD.IADD R125, R125, 0x1, -R3 ;  /* 0x000000017d7d9824 */ /* 0x000fe200078e0a03 */
[C---:B------:R-:W-:Y:S01]  /*6d60*/  ISETP.GT.U32.AND P3, PT, R3.reuse, R127, PT ;  /* 0x0000007f0300720c */ /* 0x040fe20003f64070 */
[C---:B------:R-:W-:Y:S01]  /*6d70*/  IMAD R130, R3.reuse, R130, R132 ;  /* 0x0000008203827224 */ /* 0x040fe200078e0284 */
[----:B------:R-:W-:Y:S01]  /*6d80*/  ISETP.GT.U32.AND P1, PT, R3, R128, PT ;  /* 0x000000800300720c */ /* 0x000fe20003f24070 */
[----:B------:R-:W-:Y:S02]  /*6d90*/  @!P4 IMAD.MOV R126, RZ, RZ, -R126 ;  /* 0x000000ffff7ec224 */ /* 0x000fe400078e0a7e */
[----:B------:R-:W-:-:S04]  /*6da0*/  IMAD.HI.U32 R131, R4, R133, RZ ;  /* 0x0000008504837227 */ /* 0x000fc800078e00ff */
[--C-:B------:R-:W-:Y:S01]  /*6db0*/  @!P2 IMAD.IADD R129, R129, 0x1, -R3.reuse ;  /* 0x000000018181a824 */ /* 0x100fe200078e0a03 */
[----:B------:R-:W-:Y:S01]  /*6dc0*/  ISETP.GE.AND P2, PT, R136, RZ, PT ;  /* 0x000000ff8800720c */ /* 0x000fe20003f46270 */
[----:B------:R-:W-:Y:S01]  /*6dd0*/  IMAD.HI.U32 R132, R4, R135, RZ ;  /* 0x0000008704847227 */ /* 0x000fe200078e00ff */
[----:B------:R-:W-:Y:S02]  /*6de0*/  LOP3.LUT R136, R5, 0x10e, RZ, 0xfc, !PT ;  /* 0x0000010e05887812 */ /* 0x000fe400078efcff */
[----:B------:R-:W-:Y:S01]  /*6df0*/  ISETP.GT.U32.AND P4, PT, R3, R129, PT ;  /* 0x000000810300720c */ /* 0x000fe20003f84070 */
[--C-:B------:R-:W-:Y:S01]  /*6e00*/  @!P3 IMAD.IADD R127, R127, 0x1, -R3.reuse ;  /* 0x000000017f7fb824 */ /* 0x100fe200078e0a03 */
[----:B------:R-:W-:Y:S01]  /*6e10*/  ISETP.GT.U32.AND P3, PT, R3, R130, PT ;  /* 0x000000820300720c */ /* 0x000fe20003f64070 */
[----:B------:R-:W-:Y:S01]  /*6e20*/  @!P1 IMAD.IADD R128, R128, 0x1, -R3 ;  /* 0x0000000180809824 */ /* 0x000fe200078e0a03 */
[----:B------:R-:W-:Y:S01]  /*6e30*/  ISETP.GE.AND P1, PT, R134, RZ, PT ;  /* 0x000000ff8600720c */ /* 0x000fe20003f26270 */
[----:B------:R-:W-:-:S02]  /*6e40*/  IMAD.MOV R134, RZ, RZ, -R131 ;  /* 0x000000ffff867224 */ /* 0x000fc400078e0a83 */
[----:B------:R-:W-:Y:S02]  /*6e50*/  IMAD.MOV R132, RZ, RZ, -R132 ;  /* 0x000000ffff847224 */ /* 0x000fe400078e0a84 */
[C---:B------:R-:W-:Y:S01]  /*6e60*/  IMAD R131, R3.reuse, R134, R133 ;  /* 0x0000008603837224 */ /* 0x040fe200078e0285 */
[----:B------:R-:W-:Y:S01]  /*6e70*/  IABS R133, R136 ;  /* 0x0000008800857213 */ /* 0x000fe20000000000 */
[----:B------:R-:W-:Y:S02]  /*6e80*/  IMAD R132, R3, R132, R135 ;  /* 0x0000008403847224 */ /* 0x000fe400078e0287 */
[--C-:B------:R-:W-:Y:S01]  /*6e90*/  @!P4 IMAD.IADD R129, R129, 0x1, -R3.reuse ;  /* 0x000000018181c824 */ /* 0x100fe200078e0a03 */
[C---:B------:R-:W-:Y:S01]  /*6ea0*/  ISETP.GT.U32.AND P4, PT, R3.reuse, R131, PT ;  /* 0x000000830300720c */ /* 0x040fe20003f84070 */
[----:B------:R-:W-:Y:S02]  /*6eb0*/  @!P3 IMAD.IADD R130, R130, 0x1, -R3 ;  /* 0x000000018282b824 */ /* 0x000fe400078e0a03 */
[----:B------:R-:W-:Y:S01]  /*6ec0*/  @!P5 IMAD.MOV R125, RZ, RZ, -R125 ;  /* 0x000000ffff7dd224 */ /* 0x000fe200078e0a7d */
[C---:B------:R-:W-:Y:S01]  /*6ed0*/  ISETP.GT.U32.AND P5, PT, R3.reuse, R128, PT ;  /* 0x000000800300720c */ /* 0x040fe20003fa4070 */
[----:B------:R-:W-:Y:S01]  /*6ee0*/  @!P6 IMAD.MOV R127, RZ, RZ, -R127 ;  /* 0x000000ffff7fe224 */ /* 0x000fe200078e0a7f */
[C---:B------:R-:W-:Y:S01]  /*6ef0*/  ISETP.GT.U32.AND P3, PT, R3.reuse, R130, PT ;  /* 0x000000820300720c */ /* 0x040fe20003f64070 */
[----:B------:R-:W-:Y:S01]  /*6f00*/  IMAD.MOV.U32 R135, RZ, RZ, R133 ;  /* 0x000000ffff877224 */ /* 0x000fe200078e0085 */
[----:B------:R-:W-:Y:S01]  /*6f10*/  ISETP.GT.U32.AND P6, PT, R3, R132, PT ;  /* 0x000000840300720c */ /* 0x000fe20003fc4070 */
[----:B------:R-:W-:Y:S01]  /*6f20*/  @!P2 IMAD.MOV R129, RZ, RZ, -R129 ;  /* 0x000000ffff81a224 */ /* 0x000fe200078e0a81 */
[----:B------:R-:W-:Y:S01]  /*6f30*/  ISETP.GE.AND P2, PT, R139, RZ, PT ;  /* 0x000000ff8b00720c */ /* 0x000fe20003f46270 */
[----:B------:R-:W-:Y:S01]  /*6f40*/  IMAD.HI.U32 R133, R4, R135, RZ ;  /* 0x0000008704857227 */ /* 0x000fe200078e00ff */
[----:B------:R-:W-:-:S02]  /*6f50*/  IABS R139, R145 ;  /* 0x00000091008b7213 */ /* 0x000fc40000000000 */
[----:B------:R-:W-:-:S03]  /*6f60*/  @!P4 IADD3 R131, PT, PT, R131, -R3, RZ ;  /* 0x800000038383c210 */ /* 0x000fc60007ffe0ff */
[--C-:B------:R-:W-:Y:S01]  /*6f70*/  @!P5 IMAD.IADD R128, R128, 0x1, -R3.reuse ;  /* 0x000000018080d824 */ /* 0x100fe200078e0a03 */
[----:B------:R-:W-:Y:S01]  /*6f80*/  ISETP.GT.U32.AND P4, PT, R3, R131, PT ;  /* 0x000000830300720c */ /* 0x000fe20003f84070 */
[--C-:B------:R-:W-:Y:S01]  /*6f90*/  @!P3 IMAD.IADD R130, R130, 0x1, -R3.reuse ;  /* 0x000000018282b824 */ /* 0x100fe200078e0a03 */
[----:B------:R-:W-:Y:S01]  /*6fa0*/  ISETP.GE.AND P5, PT, R137, RZ, PT ;  /* 0x000000ff8900720c */ /* 0x000fe20003fa6270 */
[----:B------:R-:W-:Y:S01]  /*6fb0*/  @!P6 IMAD.IADD R132, R132, 0x1, -R3 ;  /* 0x000000018484e824 */ /* 0x000fe200078e0a03 */
[----:B------:R-:W-:Y:S01]  /*6fc0*/  IABS R137, R142 ;  /* 0x0000008e00897213 */ /* 0x000fe20000000000 */
[----:B------:R-:W-:Y:S01]  /*6fd0*/  @!P1 IMAD.MOV R128, RZ, RZ, -R128 ;  /* 0x000000ffff809224 */ /* 0x000fe200078e0a80 */
[----:B------:R-:W-:Y:S01]  /*6fe0*/  ISETP.GE.AND P3, PT, R136, RZ, PT ;  /* 0x000000ff8800720c */ /* 0x000fe20003f66270 */
[----:B------:R-:W-:Y:S01]  /*6ff0*/  IMAD.MOV R136, RZ, RZ, -R133 ;  /* 0x000000ffff887224 */ /* 0x000fe200078e0a85 */
[----:B------:R-:W-:Y:S01]  /*7000*/  ISETP.GE.AND P1, PT, R138, RZ, PT ;  /* 0x000000ff8a00720c */ /* 0x000fe20003f26270 */
[----:B------:R-:W-:Y:S01]  /*7010*/  IMAD.HI.U32 R134, R4, R137, RZ ;  /* 0x0000008904867227 */ /* 0x000fe200078e00ff */
[----:B------:R-:W-:-:S02]  /*7020*/  IABS R138, R143 ;  /* 0x0000008f008a7213 */ /* 0x000fc40000000000 */
[C---:B------:R-:W-:Y:S01]  /*7030*/  ISETP.GT.U32.AND P6, PT, R3.reuse, R132, PT ;  /* 0x000000840300720c */ /* 0x040fe20003fc4070 */
[----:B------:R-:W-:Y:S02]  /*7040*/  IMAD R133, R3, R136, R135 ;  /* 0x0000008803857224 */ /* 0x000fe400078e0287 */
[----:B------:R-:W-:Y:S01]  /*7050*/  IMAD.MOV.U32 R136, RZ, RZ, R138 ;  /* 0x000000ffff887224 */ /* 0x000fe200078e008a */
[----:B------:R-:W-:Y:S01]  /*7060*/  IABS R138, R144 ;  /* 0x00000090008a7213 */ /* 0x000fe20000000000 */
[----:B------:R-:W-:Y:S02]  /*7070*/  IMAD.MOV R134, RZ, RZ, -R134 ;  /* 0x000000ffff867224 */ /* 0x000fe400078e0a86 */
[----:B------:R-:W-:Y:S01]  /*7080*/  @!P4 IMAD.IADD R131, R131, 0x1, -R3 ;  /* 0x000000018383c824 */ /* 0x000fe200078e0a03 */
[----:B------:R-:W-:Y:S01]  /*7090*/  ISETP.GT.U32.AND P4, PT, R3, R133, PT ;  /* 0x000000850300720c */ /* 0x000fe20003f84070 */
[----:B------:R-:W-:-:S04]  /*70a0*/  IMAD.HI.U32 R135, R4, R136, RZ ;  /* 0x0000008804877227 */ /* 0x000fc800078e00ff */
[C---:B------:R-:W-:Y:S02]  /*70b0*/  IMAD R134, R3.reuse, R134, R137 ;  /* 0x0000008603867224 */ /* 0x040fe400078e0289 */
[----:B------:R-:W-:Y:S02]  /*70c0*/  IMAD.MOV R135, RZ, RZ, -R135 ;  /* 0x000000ffff877224 */ /* 0x000fe400078e0a87 */
[--C-:B------:R-:W-:Y:S01]  /*70d0*/  @!P6 IMAD.IADD R132, R132, 0x1, -R3.reuse ;  /* 0x000000018484e824 */ /* 0x100fe200078e0a03 */
[C---:B------:R-:W-:Y:S01]  /*70e0*/  ISETP.GT.U32.AND P6, PT, R3.reuse, R134, PT ;  /* 0x000000860300720c */ /* 0x040fe20003fc4070 */
[----:B------:R-:W-:Y:S02]  /*70f0*/  IMAD R135, R3, R135, R136 ;  /* 0x0000008703877224 */ /* 0x000fe400078e0288 */
[----:B------:R-:W-:Y:S02]  /*7100*/  @!P4 IMAD.IADD R133, R133, 0x1, -R3 ;  /* 0x000000018585c824 */ /* 0x000fe400078e0a03 */
[----:B------:R-:W-:Y:S01]  /*7110*/  IMAD.HI.U32 R136, R4, R138, RZ ;  /* 0x0000008a04887227 */ /* 0x000fe200078e00ff */
[----:B------:R-:W-:-:S03]  /*7120*/  ISETP.GT.U32.AND P4, PT, R3, R135, PT ;  /* 0x000000870300720c */ /* 0x000fc60003f84070 */
[----:B------:R-:W-:-:S04]  /*7130*/  IMAD.HI.U32 R137, R4, R139, RZ ;  /* 0x0000008b04897227 */ /* 0x000fc800078e00ff */
[----:B------:R-:W-:Y:S01]  /*7140*/  @!P6 IMAD.IADD R134, R134, 0x1, -R3 ;  /* 0x000000018686e824 */ /* 0x000fe200078e0a03 */
[----:B------:R-:W-:Y:S01]  /*7150*/  ISETP.GT.U32.AND P6, PT, R3, R133, PT ;  /* 0x000000850300720c */ /* 0x000fe20003fc4070 */
[----:B------:R-:W-:Y:S02]  /*7160*/  IMAD.MOV R136, RZ, RZ, -R136 ;  /* 0x000000ffff887224 */ /* 0x000fe400078e0a88 */
[----:B------:R-:W-:Y:S02]  /*7170*/  IMAD.MOV R140, RZ, RZ, -R137 ;  /* 0x000000ffff8c7224 */ /* 0x000fe400078e0a89 */
[----:B------:R-:W-:Y:S01]  /*7180*/  @!P4 IMAD.IADD R135, R135, 0x1, -R3 ;  /* 0x000000018787c824 */ /* 0x000fe200078e0a03 */
[C---:B------:R-:W-:Y:S01]  /*7190*/  ISETP.GT.U32.AND P4, PT, R3.reuse, R134, PT ;  /* 0x000000860300720c */ /* 0x040fe20003f84070 */
[----:B------:R-:W-:Y:S02]  /*71a0*/  IMAD R136, R3, R136, R138 ;  /* 0x0000008803887224 */ /* 0x000fe400078e028a */
[----:B------:R-:W-:-:S04]  /*71b0*/  IMAD.HI.U32 R138, R4, R141, RZ ;  /* 0x0000008d048a7227 */ /* 0x000fc800078e00ff */
[----:B------:R-:W-:Y:S02]  /*71c0*/  IMAD R137, R3, R140, R139 ;  /* 0x0000008c03897224 */ /* 0x000fe400078e028b */
[----:B------:R-:W-:Y:S02]  /*71d0*/  IMAD.MOV R138, RZ, RZ, -R138 ;  /* 0x000000ffff8a7224 */ /* 0x000fe400078e0a8a */
[----:B------:R-:W-:Y:S01]  /*71e0*/  @!P5 IMAD.MOV R130, RZ, RZ, -R130 ;  /* 0x000000ffff82d224 */ /* 0x000fe200078e0a82 */
[----:B------:R-:W-:Y:S01]  /*71f0*/  ISETP.GE.AND P5, PT, R142, RZ, PT ;  /* 0x000000ff8e00720c */ /* 0x000fe20003fa6270 */
[----:B------:R-:W-:Y:S01]  /*7200*/  @!P6 IMAD.IADD R133, R133, 0x1, -R3 ;  /* 0x000000018585e824 */ /* 0x000fe200078e0a03 */
[C---:B------:R-:W-:Y:S01]  /*7210*/  ISETP.GT.U32.AND P6, PT, R3.reuse, R136, PT ;  /* 0x000000880300720c */ /* 0x040fe20003fc4070 */
[----:B------:R-:W-:Y:S01]  /*7220*/  @!P2 IMAD.MOV R132, RZ, RZ, -R132 ;  /* 0x000000ffff84a224 */ /* 0x000fe200078e0a84 */
[----:B------:R-:W-:Y:S01]  /*7230*/  IABS R142, R147 ;  /* 0x00000093008e7213 */ /* 0x000fe20000000000 */
[C---:B------:R-:W-:Y:S01]  /*7240*/  IMAD R138, R3.reuse, R138, R141 ;  /* 0x0000008a038a7224 */ /* 0x040fe200078e028d */
[----:B------:R-:W-:Y:S01]  /*7250*/  ISETP.GT.U32.AND P2, PT, R3, R137, PT ;  /* 0x000000890300720c */ /* 0x000fe20003f44070 */
[----:B------:R-:W-:-:S02]  /*7260*/  @!P4 IMAD.IADD R134, R134, 0x1, -R3 ;  /* 0x000000018686c824 */ /* 0x000fc400078e0a03 */
[----:B------:R-:W-:Y:S01]  /*7270*/  IMAD.MOV.U32 R140, RZ, RZ, R142 ;  /* 0x000000ffff8c7224 */ /* 0x000fe200078e008e */
[----:B------:R-:W-:Y:S01]  /*7280*/  ISETP.GT.U32.AND P4, PT, R3, R138, PT ;  /* 0x0000008a0300720c */ /* 0x000fe20003f84070 */
[----:B------:R-:W-:Y:S01]  /*7290*/  @!P3 IMAD.MOV R133, RZ, RZ, -R133 ;  /* 0x000000ffff85b224 */ /* 0x000fe200078e0a85 */
[----:B------:R-:W-:Y:S01]  /*72a0*/  IABS R142, R148 ;  /* 0x00000094008e7213 */ /* 0x000fe20000000000 */
[----:B------:R-:W-:Y:S01]  /*72b0*/  IMAD.HI.U32 R139, R4, R140, RZ ;  /* 0x0000008c048b7227 */ /* 0x000fe200078e00ff */
[----:B------:R-:W-:-:S03]  /*72c0*/  ISETP.GE.AND P3, PT, R143, RZ, PT ;  /* 0x000000ff8f00720c */ /* 0x000fc60003f66270 */
[----:B------:R-:W-:Y:S01]  /*72d0*/  @!P6 IMAD.IADD R136, R136, 0x1, -R3 ;  /* 0x000000018888e824 */ /* 0x000fe200078e0a03 */
[----:B------:R-:W-:Y:S01]  /*72e0*/  ISETP.GE.AND P6, PT, R145, RZ, PT ;  /* 0x000000ff9100720c */ /* 0x000fe20003fc6270 */
[----:B------:R-:W-:Y:S01]  /*72f0*/  IMAD.MOV R139, RZ, RZ, -R139 ;  /* 0x000000ffff8b7224 */ /* 0x000fe200078e0a8b */
[----:B------:R-:W-:Y:S01]  /*7300*/  LOP3.LUT R145, R5, 0x11e, RZ, 0xfc, !PT ;  /* 0x0000011e05917812 */ /* 0x000fe200078efcff */
[----:B------:R-:W-:Y:S01]  /*7310*/  @!P2 IMAD.IADD R137, R137, 0x1, -R3 ;  /* 0x000000018989a824 */ /* 0x000fe200078e0a03 */
[C---:B------:R-:W-:Y:S01]  /*7320*/  ISETP.GT.U32.AND P2, PT, R3.reuse, R136, PT ;  /* 0x000000880300720c */ /* 0x040fe20003f44070 */
[----:B------:R-:W-:Y:S01]  /*7330*/  @!P1 IMAD.MOV R131, RZ, RZ, -R131 ;  /* 0x000000ffff839224 */ /* 0x000fe200078e0a83 */
[C---:B------:R-:W-:Y:S01]  /*7340*/  ISETP.GT.U32.AND P1, PT, R3.reuse, R135, PT ;  /* 0x000000870300720c */ /* 0x040fe20003f24070 */
[C---:B------:R-:W-:Y:S01]  /*7350*/  IMAD R139, R3.reuse, R139, R140 ;  /* 0x0000008b038b7224 */ /* 0x040fe200078e028c */
[----:B------:R-:W-:Y:S01]  /*7360*/  IABS R143, R145 ;  /* 0x00000091008f7213 */ /* 0x000fe20000000000 */
[----:B------:R-:W-:Y:S01]  /*7370*/  @!P5 IMAD.MOV R134, RZ, RZ, -R134 ;  /* 0x000000ffff86d224 */ /* 0x000fe200078e0a86 */
[----:B------:R-:W-:Y:S01]  /*7380*/  ISETP.GT.U32.AND P5, PT, R3, R137, PT ;  /* 0x000000890300720c */ /* 0x000fe20003fa4070 */
[----:B------:R-:W-:-:S02]  /*7390*/  @!P4 IMAD.IADD R138, R138, 0x1, -R3 ;  /* 0x000000018a8ac824 */ /* 0x000fc400078e0a03 */
[----:B------:R-:W-:-:S03]  /*73a0*/  IMAD.HI.U32 R140, R4, R142, RZ ;  /* 0x0000008e048c7227 */ /* 0x000fc600078e00ff */
[----:B------:R-:W-:Y:S01]  /*73b0*/  ISETP.GT.U32.AND P4, PT, R3, R138, PT ;  /* 0x0000008a0300720c */ /* 0x000fe20003f84070 */
[----:B------:R-:W-:Y:S02]  /*73c0*/  IMAD.MOV R140, RZ, RZ, -R140 ;  /* 0x000000ffff8c7224 */ /* 0x000fe400078e0a8c */
[----:B------:R-:W-:-:S04]  /*73d0*/  IMAD.HI.U32 R141, R4, R143, RZ ;  /* 0x0000008f048d7227 */ /* 0x000fc800078e00ff */
[----:B------:R-:W-:Y:S02]  /*73e0*/  IMAD R140, R3, R140, R142 ;  /* 0x0000008c038c7224 */ /* 0x000fe400078e028e */
[----:B------:R-:W-:Y:S02]  /*73f0*/  IMAD.MOV R142, RZ, RZ, -R141 ;  /* 0x000000ffff8e7224 */ /* 0x000fe400078e0a8d */
[--C-:B------:R-:W-:Y:S01]  /*7400*/  @!P1 IMAD.IADD R135, R135, 0x1, -R3.reuse ;  /* 0x0000000187879824 */ /* 0x100fe200078e0a03 */
[----:B------:R-:W-:Y:S01]  /*7410*/  ISETP.GE.AND P1, PT, R144, RZ, PT ;  /* 0x000000ff9000720c */ /* 0x000fe20003f26270 */
[----:B------:R-:W-:Y:S01]  /*7420*/  @!P5 IMAD.IADD R137, R137, 0x1, -R3 ;  /* 0x000000018989d824 */ /* 0x000fe200078e0a03 */
[----:B------:R-:W-:Y:S01]  /*7430*/  IABS R144, R149 ;  /* 0x0000009500907213 */ /* 0x000fe20000000000 */
[----:B------:R-:W-:Y:S01]  /*7440*/  IMAD R141, R3, R142, R143 ;  /* 0x0000008e038d7224 */ /* 0x000fe200078e028f */
[----:B------:R-:W-:Y:S01]  /*7450*/  ISETP.GE.AND P5, PT, R147, RZ, PT ;  /* 0x000000ff9300720c */ /* 0x000fe20003fa6270 */
[----:B------:R-:W-:Y:S01]  /*7460*/  @!P3 IMAD.MOV R135, RZ, RZ, -R135 ;  /* 0x000000ffff87b224 */ /* 0x000fe200078e0a87 */
[C---:B------:R-:W-:Y:S01]  /*7470*/  ISETP.GT.U32.AND P3, PT, R3.reuse, R139, PT ;  /* 0x0000008b0300720c */ /* 0x040fe20003f64070 */
[----:B------:R-:W-:Y:S01]  /*7480*/  @!P6 IMAD.MOV R137, RZ, RZ, -R137 ;  /* 0x000000ffff89e224 */ /* 0x000fe200078e0a89 */
[C---:B------:R-:W-:Y:S01]  /*7490*/  ISETP.GT.U32.AND P6, PT, R3.reuse, R141, PT ;  /* 0x0000008d0300720c */ /* 0x040fe20003fc4070 */
[--C-:B------:R-:W-:Y:S01]  /*74a0*/  @!P4 IMAD.IADD R138, R138, 0x1, -R3.reuse ;  /* 0x000000018a8ac824 */ /* 0x100fe200078e0a03 */
[----:B------:R-:W-:Y:S01]  /*74b0*/  ISETP.GT.U32.AND P4, PT, R3, R140, PT ;  /* 0x0000008c0300720c */ /* 0x000fe20003f84070 */
[----:B------:R-:W-:Y:S01]  /*74c0*/  @!P2 IMAD.IADD R136, R136, 0x1, -R3 ;  /* 0x000000018888a824 */ /* 0x000fe200078e0a03 */
[----:B------:R-:W-:Y:S01]  /*74d0*/  ISETP.GE.AND P2, PT, R146, RZ, PT ;  /* 0x000000ff9200720c */ /* 0x000fe20003f46270 */
[----:B------:R-:W-:Y:S01]  /*74e0*/  IMAD.HI.U32 R142, R4, R144, RZ ;  /* 0x00000090048e7227 */ /* 0x000fe200078e00ff */
[----:B------:R-:W-:-:S02]  /*74f0*/  IABS R147, R151 ;  /* 0x0000009700937213 */ /* 0x000fc40000000000 */
[----:B------:R-:W-:Y:S01]  /*7500*/  IABS R146, R150 ;  /* 0x0000009600927213 */ /* 0x000fe20000000000 */
[----:B------:R-:W-:Y:S02]  /*7510*/  IMAD.MOV R142, RZ, RZ, -R142 ;  /* 0x000000ffff8e7224 */ /* 0x000fe400078e0a8e */
[--C-:B------:R-:W-:Y:S01]  /*7520*/  @!P3 IMAD.IADD R139, R139, 0x1, -R3.reuse ;  /* 0x000000018b8bb824 */ /* 0x100fe200078e0a03 */
[----:B------:R-:W-:Y:S01]  /*7530*/  ISETP.GE.AND P3, PT, R148, RZ, PT ;  /* 0x000000ff9400720c */ /* 0x000fe20003f66270 */
[--C-:B------:R-:W-:Y:S01]  /*7540*/  @!P6 IMAD.IADD R141, R141, 0x1, -R3.reuse ;  /* 0x000000018d8de824 */ /* 0x100fe200078e0a03 */
[----:B------:R-:W-:Y:S01]  /*7550*/  IABS R148, R152 ;  /* 0x0000009800947213 */ /* 0x000fe20000000000 */
[----:B------:R-:W-:Y:S01]  /*7560*/  @!P4 IMAD.IADD R140, R140, 0x1, -R3 ;  /* 0x000000018c8cc824 */ /* 0x000fe200078e0a03 */
[C---:B------:R-:W-:Y:S01]  /*7570*/  ISETP.GT.U32.AND P4, PT, R3.reuse, R139, PT ;  /* 0x0000008b0300720c */ /* 0x040fe20003f84070 */
[----:B------:R-:W-:Y:S01]  /*7580*/  @!P1 IMAD.MOV R136, RZ, RZ, -R136 ;  /* 0x000000ffff889224 */ /* 0x000fe200078e0a88 */
[C---:B------:R-:W-:Y:S01]  /*7590*/  ISETP.GT.U32.AND P6, PT, R3.reuse, R141, PT ;  /* 0x0000008d0300720c */ /* 0x040fe20003fc4070 */
[C---:B------:R-:W-:Y:S01]  /*75a0*/  IMAD R142, R3.reuse, R142, R144 ;  /* 0x0000008e038e7224 */ /* 0x040fe200078e0290 */
[----:B------:R-:W-:Y:S01]  /*75b0*/  ISETP.GT.U32.AND P1, PT, R3, R140, PT ;  /* 0x0000008c0300720c */ /* 0x000fe20003f24070 */
[----:B------:R-:W-:-:S04]  /*75c0*/  IMAD.HI.U32 R144, R4, R147, RZ ;  /* 0x0000009304907227 */ /* 0x000fc800078e00ff */
[----:B------:R-:W-:Y:S01]  /*75d0*/  @!P2 IMAD.MOV R138, RZ, RZ, -R138 ;  /* 0x000000ffff8aa224 */ /* 0x000fe200078e0a8a */
[----:B------:R-:W-:Y:S01]  /*75e0*/  ISETP.GE.AND P2, PT, R145, RZ, PT ;  /* 0x000000ff9100720c */ /* 0x000fe20003f46270 */
[----:B------:R-:W-:-:S04]  /*75f0*/  IMAD.HI.U32 R145, R4, R148, RZ ;  /* 0x0000009404917227 */ /* 0x000fc800078e00ff */
[----:B------:R-:W-:Y:S02]  /*7600*/  IMAD.MOV R144, RZ, RZ, -R144 ;  /* 0x000000ffff907224 */ /* 0x000fe400078e0a90 */
[----:B------:R-:W-:Y:S02]  /*7610*/  IMAD.MOV R145, RZ, RZ, -R145 ;  /* 0x000000ffff917224 */ /* 0x000fe400078e0a91 */
[----:B------:R-:W-:Y:S02]  /*7620*/  IMAD R144, R3, R144, R147 ;  /* 0x0000009003907224 */ /* 0x000fe400078e0293 */
[--C-:B------:R-:W-:Y:S01]  /*7630*/  @!P4 IMAD.IADD R139, R139, 0x1, -R3.reuse ;  /* 0x000000018b8bc824 */ /* 0x100fe200078e0a03 */
[----:B------:R-:W-:Y:S01]  /*7640*/  ISETP.GT.U32.AND P4, PT, R3, R142, PT ;  /* 0x0000008e0300720c */ /* 0x000fe20003f84070 */
[--C-:B------:R-:W-:Y:S01]  /*7650*/  @!P6 IMAD.IADD R141, R141, 0x1, -R3.reuse ;  /* 0x000000018d8de824 */ /* 0x100fe200078e0a03 */
[----:B------:R-:W-:Y:S01]  /*7660*/  ISETP.GT.U32.AND P6, PT, R3, R144, PT ;  /* 0x000000900300720c */ /* 0x000fe20003fc4070 */
[----:B------:R-:W-:Y:S01]  /*7670*/  @!P1 IMAD.IADD R140, R140, 0x1, -R3 ;  /* 0x000000018c8c9824 */ /* 0x000fe200078e0a03 */
[----:B------:R-:W-:Y:S01]  /*7680*/  ISETP.GE.AND P1, PT, R149, RZ, PT ;  /* 0x000000ff9500720c */ /* 0x000fe20003f26270 */
[----:B------:R-:W-:Y:S01]  /*7690*/  IMAD R145, R3, R145, R148 ;  /* 0x0000009103917224 */ /* 0x000fe200078e0294 */
[----:B------:R-:W-:Y:S01]  /*76a0*/  LOP3.LUT R149, R5, 0x128, RZ, 0xfc, !PT ;  /* 0x0000012805957812 */ /* 0x000fe200078efcff */
[----:B------:R-:W-:Y:S01]  /*76b0*/  IMAD.HI.U32 R143, R4, R146, RZ ;  /* 0x00000092048f7227 */ /* 0x000fe200078e00ff */
[----:B------:R-:W-:-:S02]  /*76c0*/  @!P2 IADD3 R141, PT, PT, -R141, RZ, RZ ;  /* 0x000000ff8d8da210 */ /* 0x000fc40007ffe1ff */
[C---:B------:R-:W-:Y:S01]  /*76d0*/  ISETP.GT.U32.AND P2, PT, R3.reuse, R145, PT ;  /* 0x000000910300720c */ /* 0x040fe20003f44070 */
[----:B------:R-:W-:Y:S01]  /*76e0*/  IMAD.MOV R143, RZ, RZ, -R143 ;  /* 0x000000ffff8f7224 */ /* 0x000fe200078e0a8f */
[----:B------:R-:W-:Y:S01]  /*76f0*/  IABS R147, R149 ;  /* 0x0000009500937213 */ /* 0x000fe20000000000 */
[----:B------:R-:W-:Y:S01]  /*7700*/  @!P4 IMAD.IADD R142, R142, 0x1, -R3 ;  /* 0x000000018e8ec824 */ /* 0x000fe200078e0a03 */
[----:B------:R-:W-:Y:S01]  /*7710*/  IABS R148, R154 ;  /* 0x0000009a00947213 */ /* 0x000fe20000000000 */
[----:B------:R-:W-:Y:S02]  /*7720*/  IMAD R143, R3, R143, R146 ;  /* 0x0000008f038f7224 */ /* 0x000fe400078e0292 */
[----:B------:R-:W-:-:S03]  /*7730*/  IMAD.HI.U32 R146, R4, R147, RZ ;  /* 0x0000009304927227 */ /* 0x000fc600078e00ff */
[----:B------:R-:W-:Y:S01]  /*7740*/  ISETP.GT.U32.AND P4, PT, R3, R143, PT ;  /* 0x0000008f0300720c */ /* 0x000fe20003f84070 */
[--C-:B------:R-:W-:Y:S02]  /*7750*/  @!P6 IMAD.IADD R144, R144, 0x1, -R3.reuse ;  /* 0x000000019090e824 */ /* 0x100fe400078e0a03 */
[----:B------:R-:W-:Y:S02]  /*7760*/  IMAD.MOV R146, RZ, RZ, -R146 ;  /* 0x000000ffff927224 */ /* 0x000fe400078e0a92 */
[----:B------:R-:W-:Y:S01]  /*7770*/  @!P2 IMAD.IADD R145, R145, 0x1, -R3 ;  /* 0x000000019191a824 */ /* 0x000fe200078e0a03 */
[C---:B------:R-:W-:Y:S01]  /*7780*/  ISETP.GT.U32.AND P2, PT, R3.reuse, R144, PT ;  /* 0x000000900300720c */ /* 0x040fe20003f44070 */
[----:B------:R-:W-:Y:S02]  /*7790*/  IMAD R146, R3, R146, R147 ;  /* 0x0000009203927224 */ /* 0x000fe400078e0293 */
[----:B------:R-:W-:-:S04]  /*77a0*/  IMAD.HI.U32 R147, R4, R148, RZ ;  /* 0x0000009404937227 */ /* 0x000fc800078e00ff */
[----:B------:R-:W-:Y:S01]  /*77b0*/  @!P5 IMAD.MOV R139, RZ, RZ, -R139 ;  /* 0x000000ffff8bd224 */ /* 0x000fe200078e0a8b */
[----:B------:R-:W-:Y:S01]  /*77c0*/  ISETP.GT.U32.AND P5, PT, R3, R142, PT ;  /* 0x0000008e0300720c */ /* 0x000fe20003fa4070 */
[----:B------:R-:W-:Y:S02]  /*77d0*/  IMAD.MOV R147, RZ, RZ, -R147 ;  /* 0x000000ffff937224 */ /* 0x000fe400078e0a93 */
[--C-:B------:R-:W-:Y:S01]  /*77e0*/  @!P4 IMAD.IADD R143, R143, 0x1, -R3.reuse ;  /* 0x000000018f8fc824 */ /* 0x100fe200078e0a03 */
[----:B------:R-:W-:Y:S01]  /*77f0*/  ISETP.GE.AND P4, PT, R152, RZ, PT ;  /* 0x000000ff9800720c */ /* 0x000fe20003f86270 */
[C---:B------:R-:W-:Y:S02]  /*7800*/  IMAD R147, R3.reuse, R147, R148 ;  /* 0x0000009303937224 */ /* 0x040fe400078e0294 */
[----:B------:R-:W-:Y:S01]  /*7810*/  @!P2 IMAD.IADD R144, R144, 0x1, -R3 ;  /* 0x000000019090a824 */ /* 0x000fe200078e0a03 */
[C---:B------:R-:W-:Y:S01]  /*7820*/  ISETP.GT.U32.AND P6, PT, R3.reuse, R143, PT ;  /* 0x0000008f0300720c */ /* 0x040fe20003fc4070 */
[----:B------:R-:W-:Y:S01]  /*7830*/  @!P3 IMAD.MOV R140, RZ, RZ, -R140 ;  /* 0x000000ffff8cb224 */ /* 0x000fe200078e0a8c */
[----:B------:R-:W-:-:S02]  /*7840*/  ISETP.GT.U32.AND P2, PT, R3, R147, PT ;  /* 0x000000930300720c */ /* 0x000fc40003f44070 */
[----:B------:R-:W-:Y:S01]  /*7850*/  ISETP.GE.AND P3, PT, R150, RZ, PT ;  /* 0x000000ff9600720c */ /* 0x000fe20003f66270 */
[----:B------:R-:W-:Y:S01]  /*7860*/  @!P5 IMAD.IADD R142, R142, 0x1, -R3 ;  /* 0x000000018e8ed824 */ /* 0x000fe200078e0a03 */
[----:B------:R-:W-:Y:S02]  /*7870*/  ISETP.GE.AND P5, PT, R151, RZ, PT ;  /* 0x000000ff9700720c */ /* 0x000fe40003fa6270 */
[----:B------:R-:W-:Y:S01]  /*7880*/  IABS R150, R155 ;  /* 0x0000009b00967213 */ /* 0x000fe20000000000 */
[----:B------:R-:W-:Y:S01]  /*7890*/  @!P1 IMAD.MOV R142, RZ, RZ, -R142 ;  /* 0x000000ffff8e9224 */ /* 0x000fe200078e0a8e */
[----:B------:R-:W-:Y:S02]  /*78a0*/  ISETP.GT.U32.AND P1, PT, R3, R145, PT ;  /* 0x000000910300720c */ /* 0x000fe40003f24070 */
[----:B------:R-:W-:Y:S01]  /*78b0*/  IABS R151, R156 ;  /* 0x0000009c00977213 */ /* 0x000fe20000000000 */
[----:B------:R-:W-:-:S04]  /*78c0*/  IMAD.HI.U32 R148, R4, R150, RZ ;  /* 0x0000009604947227 */ /* 0x000fc800078e00ff */
[--C-:B------:R-:W-:Y:S01]  /*78d0*/  @!P6 IMAD.IADD R143, R143, 0x1, -R3.reuse ;  /* 0x000000018f8fe824 */ /* 0x100fe200078e0a03 */
[----:B------:R-:W-:Y:S01]  /*78e0*/  ISETP.GT.U32.AND P6, PT, R3, R146, PT ;  /* 0x000000920300720c */ /* 0x000fe20003fc4070 */
[----:B------:R-:W-:Y:S02]  /*78f0*/  @!P2 IMAD.IADD R147, R147, 0x1, -R3 ;  /* 0x000000019393a824 */ /* 0x000fe400078e0a03 */
[----:B------:R-:W-:Y:S02]  /*7900*/  IMAD.MOV R148, RZ, RZ, -R148 ;  /* 0x000000ffff947224 */ /* 0x000fe400078e0a94 */
[----:B------:R-:W-:Y:S01]  /*7910*/  @!P5 IMAD.MOV R144, RZ, RZ, -R144 ;  /* 0x000000ffff90d224 */ /* 0x000fe200078e0a90 */
[C---:B------:R-:W-:Y:S01]  /*7920*/  ISETP.GT.U32.AND P5, PT, R3.reuse, R147, PT ;  /* 0x000000930300720c */ /* 0x040fe20003fa4070 */
[----:B------:R-:W-:Y:S02]  /*7930*/  IMAD R148, R3, R148, R150 ;  /* 0x0000009403947224 */ /* 0x000fe400078e0296 */
[----:B------:R-:W-:-:S04]  /*7940*/  IMAD.HI.U32 R150, R4, R153, RZ ;  /* 0x0000009904967227 */ /* 0x000fc800078e00ff */
[----:B------:R-:W-:Y:S02]  /*7950*/  IMAD.MOV R150, RZ, RZ, -R150 ;  /* 0x000000ffff967224 */ /* 0x000fe400078e0a96 */
[----:B------:R-:W-:Y:S01]  /*7960*/  @!P6 IMAD.IADD R146, R146, 0x1, -R3 ;  /* 0x000000019292e824 */ /* 0x000fe200078e0a03 */
[----:B------:R-:W-:Y:S01]  /*7970*/  ISETP.GE.AND P6, PT, R154, RZ, PT ;  /* 0x000000ff9a00720c */ /* 0x000fe20003fc6270 */
[----:B------:R-:W-:Y:S01]  /*7980*/  IMAD R150, R3, R150, R153 ;  /* 0x0000009603967224 */ /* 0x000fe200078e0299 */
[----:B------:R-:W-:Y:S01]  /*7990*/  IABS R153, R158 ;  /* 0x0000009e00997213 */ /* 0x000fe20000000000 */
[--C-:B------:R-:W-:Y:S01]  /*79a0*/  @!P5 IMAD.IADD R147, R147, 0x1, -R3.reuse ;  /* 0x000000019393d824 */ /* 0x100fe200078e0a03 */
[----:B------:R-:W-:Y:S01]  /*79b0*/  ISETP.GT.U32.AND P2, PT, R3, R146, PT ;  /* 0x000000920300720c */ /* 0x000fe20003f44070 */
[----:B------:R-:W-:Y:S01]  /*79c0*/  @!P1 IMAD.IADD R145, R145, 0x1, -R3 ;  /* 0x0000000191919824 */ /* 0x000fe200078e0a03 */
[----:B------:R-:W-:Y:S01]  /*79d0*/  ISETP.GT.U32.AND P5, PT, R3, R150, PT ;  /* 0x000000960300720c */ /* 0x000fe20003fa4070 */
[----:B------:R-:W-:Y:S01]  /*79e0*/  @!P3 IMAD.MOV R143, RZ, RZ, -R143 ;  /* 0x000000ffff8fb224 */ /* 0x000fe200078e0a8f */
[----:B------:R-:W-:Y:S01]  /*79f0*/  ISETP.GE.AND P1, PT, R149, RZ, PT ;  /* 0x000000ff9500720c */ /* 0x000fe20003f26270 */
[----:B------:R-:W-:Y:S01]  /*7a00*/  IMAD.HI.U32 R149, R4, R151, RZ ;  /* 0x0000009704957227 */ /* 0x000fe200078e00ff */
[----:B------:R-:W-:-:S03]  /*7a10*/  ISETP.GT.U32.AND P3, PT, R3, R148, PT ;  /* 0x000000940300720c */ /* 0x000fc60003f64070 */
[----:B------:R-:W-:Y:S02]  /*7a20*/  IMAD.MOV R152, RZ, RZ, -R149 ;  /* 0x000000ffff987224 */ /* 0x000fe400078e0a95 */
[----:B------:R-:W-:Y:S02]  /*7a30*/  @!P4 IMAD.MOV R145, RZ, RZ, -R145 ;  /* 0x000000ffff91c224 */ /* 0x000fe400078e0a91 */
[----:B------:R-:W-:Y:S02]  /*7a40*/  IMAD R149, R3, R152, R151 ;  /* 0x0000009803957224 */ /* 0x000fe400078e0297 */
[--C-:B------:R-:W-:Y:S01]  /*7a50*/  @!P2 IMAD.IADD R146, R146, 0x1, -R3.reuse ;  /* 0x000000019292a824 */ /* 0x100fe200078e0a03 */
[----:B------:R-:W-:Y:S01]  /*7a60*/  ISETP.GE.AND P2, PT, R155, RZ, PT ;  /* 0x000000ff9b00720c */ /* 0x000fe20003f46270 */
[----:B------:R-:W-:Y:S01]  /*7a70*/  @!P5 IMAD.IADD R150, R150, 0x1, -R3 ;  /* 0x000000019696d824 */ /* 0x000fe200078e0a03 */
[----:B------:R-:W-:Y:S01]  /*7a80*/  IABS R155, R159 ;  /* 0x0000009f009b7213 */ /* 0x000fe20000000000 */
[----:B------:R-:W-:Y:S01]  /*7a90*/  @!P6 IMAD.MOV R147, RZ, RZ, -R147 ;  /* 0x000000ffff93e224 */ /* 0x000fe200078e0a93 */
[C---:B------:R-:W-:Y:S01]  /*7aa0*/  ISETP.GT.U32.AND P4, PT, R3.reuse, R149, PT ;  /* 0x000000950300720c */ /* 0x040fe20003f84070 */
[----:B------:R-:W-:Y:S01]  /*7ab0*/  @!P3 IMAD.IADD R148, R148, 0x1, -R3 ;  /* 0x000000019494b824 */ /* 0x000fe200078e0a03 */
[----:B------:R-:W-:Y:S01]  /*7ac0*/  ISETP.GT.U32.AND P6, PT, R3, R150, PT ;  /* 0x000000960300720c */ /* 0x000fe20003fc4070 */
[----:B------:R-:W-:Y:S01]  /*7ad0*/  IMAD.HI.U32 R152, R4, R155, RZ ;  /* 0x0000009b04987227 */ /* 0x000fe200078e00ff */
[----:B------:R-:W-:-:S02]  /*7ae0*/  ISETP.GE.AND P5, PT, R157, RZ, PT ;  /* 0x000000ff9d00720c */ /* 0x000fc40003fa6270 */
[----:B------:R-:W-:Y:S01]  /*7af0*/  IABS R157, R162 ;  /* 0x000000a2009d7213 */ /* 0x000fe20000000000 */
[----:B------:R-:W-:Y:S01]  /*7b00*/  IMAD.MOV R152, RZ, RZ, -R152 ;  /* 0x000000ffff987224 */ /* 0x000fe200078e0a98 */
[----:B------:R-:W-:Y:S01]  /*7b10*/  ISETP.GE.AND P3, PT, R156, RZ, PT ;  /* 0x000000ff9c00720c */ /* 0x000fe20003f66270 */
[----:B------:R-:W-:Y:S01]  /*7b20*/  IMAD.HI.U32 R151, R4, R153, RZ ;  /* 0x0000009904977227 */ /* 0x000fe200078e00ff */
[----:B------:R-:W-:-:S03]  /*7b30*/  IABS R156, R161 ;  /* 0x000000a1009c7213 */ /* 0x000fc60000000000 */
[----:B------:R-:W-:Y:S02]  /*7b40*/  IMAD R152, R3, R152, R155 ;  /* 0x0000009803987224 */ /* 0x000fe400078e029b */
[--C-:B------:R-:W-:Y:S01]  /*7b50*/  @!P4 IMAD.IADD R149, R149, 0x1, -R3.reuse ;  /* 0x000000019595c824 */ /* 0x100fe200078e0a03 */
[C---:B------:R-:W-:Y:S01]  /*7b60*/  ISETP.GT.U32.AND P4, PT, R3.reuse, R148, PT ;  /* 0x000000940300720c */ /* 0x040fe20003f84070 */
[----:B------:R-:W-:Y:S01]  /*7b70*/  @!P6 IMAD.IADD R150, R150, 0x1, -R3 ;  /* 0x000000019696e824 */ /* 0x000fe200078e0a03 */
[C---:B------:R-:W-:Y:S01]  /*7b80*/  ISETP.GT.U32.AND P6, PT, R3.reuse, R152, PT ;  /* 0x000000980300720c */ /* 0x040fe20003fc4070 */
[----:B------:R-:W-:Y:S02]  /*7b90*/  IMAD.MOV R154, RZ, RZ, -R151 ;  /* 0x000000ffff9a7224 */ /* 0x000fe400078e0a97 */
[----:B------:R-:W-:Y:S01]  /*7ba0*/  @!P1 IMAD.MOV R146, RZ, RZ, -R146 ;  /* 0x000000ffff929224 */ /* 0x000fe200078e0a92 */
[C---:B------:R-:W-:Y:S01]  /*7bb0*/  ISETP.GT.U32.AND P1, PT, R3.reuse, R149, PT ;  /* 0x000000950300720c */ /* 0x040fe20003f24070 */
[----:B------:R-:W-:Y:S01]  /*7bc0*/  IMAD R151, R3, R154, R153 ;  /* 0x0000009a03977224 */ /* 0x000fe200078e0299 */
[----:B------:R-:W-:Y:S01]  /*7bd0*/  IABS R154, R160 ;  /* 0x000000a0009a7213 */ /* 0x000fe20000000000 */
[----:B------:R-:W-:-:S04]  /*7be0*/  IMAD.HI.U32 R155, R4, R157, RZ ;  /* 0x0000009d049b7227 */ /* 0x000fc800078e00ff */
[--C-:B------:R-:W-:Y:S01]  /*7bf0*/  @!P4 IMAD.IADD R148, R148, 0x1, -R3.reuse ;  /* 0x000000019494c824 */ /* 0x100fe200078e0a03 */
[----:B------:R-:W-:Y:S01]  /*7c00*/  ISETP.GT.U32.AND P4, PT, R3, R151, PT ;  /* 0x000000970300720c */ /* 0x000fe20003f84070 */
[--C-:B------:R-:W-:Y:S02]  /*7c10*/  @!P6 IMAD.IADD R152, R152, 0x1, -R3.reuse ;  /* 0x000000019898e824 */ /* 0x100fe400078e0a03 */
[----:B------:R-:W-:Y:S02]  /*7c20*/  @!P2 IMAD.MOV R148, RZ, RZ, -R148 ;  /* 0x000000ffff94a224 */ /* 0x000fe400078e0a94 */
[----:B------:R-:W-:Y:S01]  /*7c30*/  @!P1 IMAD.IADD R149, R149, 0x1, -R3 ;  /* 0x0000000195959824 */ /* 0x000fe200078e0a03 */
[----:B------:R-:W-:Y:S01]  /*7c40*/  ISETP.GT.U32.AND P2, PT, R3, R152, PT ;  /* 0x000000980300720c */ /* 0x000fe20003f44070 */
[----:B------:R-:W-:Y:S01]  /*7c50*/  IMAD.HI.U32 R153, R4, R154, RZ ;  /* 0x0000009a04997227 */ /* 0x000fe200078e00ff */
[----:B------:R-:W-:-:S03]  /*7c60*/  ISETP.GE.AND P1, PT, R158, RZ, PT ;  /* 0x000000ff9e00720c */ /* 0x000fc60003f26270 */
[----:B------:R-:W-:Y:S02]  /*7c70*/  IMAD.MOV R158, RZ, RZ, -R155 ;  /* 0x000000ffff9e7224 */ /* 0x000fe400078e0a9b */
[----:B------:R-:W-:Y:S01]  /*7c80*/  @!P4 IMAD.IADD R151, R151, 0x1, -R3 ;  /* 0x000000019797c824 */ /* 0x000fe200078e0a03 */
[----:B------:R-:W-:Y:S01]  /*7c90*/  ISETP.GE.AND P4, PT, R159, RZ, PT ;  /* 0x000000ff9f00720c */ /* 0x000fe20003f86270 */
[----:B------:R-:W-:Y:S01]  /*7ca0*/  IMAD.MOV R153, RZ, RZ, -R153 ;  /* 0x000000ffff997224 */ /* 0x000fe200078e0a99 */
[----:B------:R-:W-:Y:S01]  /*7cb0*/  IABS R159, R163 ;  /* 0x000000a3009f7213 */ /* 0x000fe20000000000 */
[C---:B------:R-:W-:Y:S01]  /*7cc0*/  IMAD R155, R3.reuse, R158, R157 ;  /* 0x0000009e039b7224 */ /* 0x040fe200078e029d */
[C---:B------:R-:W-:Y:S01]  /*7cd0*/  ISETP.GT.U32.AND P6, PT, R3.reuse, R151, PT ;  /* 0x000000970300720c */ /* 0x040fe20003fc4070 */
[----:B------:R-:W-:Y:S01]  /*7ce0*/  IMAD R153, R3, R153, R154 ;  /* 0x0000009903997224 */ /* 0x000fe200078e029a */
[----:B------:R-:W-:Y:S01]  /*7cf0*/  IABS R158, R164 ;  /* 0x000000a4009e7213 */ /* 0x000fe20000000000 */
[----:B------:R-:W-:-:S04]  /*7d00*/  IMAD.HI.U32 R154, R4, R156, RZ ;  /* 0x0000009c049a7227 */ /* 0x000fc800078e00ff */
[----:B------:R-:W-:Y:S01]  /*7d10*/  @!P2 IMAD.IADD R152, R152, 0x1, -R3 ;  /* 0x000000019898a824 */ /* 0x000fe200078e0a03 */
[C---:B------:R-:W-:Y:S01]  /*7d20*/  ISETP.GT.U32.AND P2, PT, R3.reuse, R155, PT ;  /* 0x0000009b0300720c */ /* 0x040fe20003f44070 */
[----:B------:R-:W-:Y:S02]  /*7d30*/  IMAD.MOV R154, RZ, RZ, -R154 ;  /* 0x000000ffff9a7224 */ /* 0x000fe400078e0a9a */
[----:B------:R-:W-:Y:S01]  /*7d40*/  @!P3 IMAD.MOV R149, RZ, RZ, -R149 ;  /* 0x000000ffff95b224 */ /* 0x000fe200078e0a95 */
[C---:B------:R-:W-:Y:S01]  /*7d50*/  ISETP.GT.U32.AND P3, PT, R3.reuse, R153, PT ;  /* 0x000000990300720c */ /* 0x040fe20003f64070 */
[----:B------:R-:W-:Y:S02]  /*7d60*/  IMAD R154, R3, R154, R156 ;  /* 0x0000009a039a7224 */ /* 0x000fe400078e029c */
[----:B------:R-:W-:Y:S02]  /*7d70*/  @!P6 IMAD.IADD R151, R151, 0x1, -R3 ;  /* 0x000000019797e824 */ /* 0x000fe400078e0a03 */
[----:B------:R-:W-:Y:S01]  /*7d80*/  IMAD.HI.U32 R157, R4, R158, RZ ;  /* 0x0000009e049d7227 */ /* 0x000fe200078e00ff */
[----:B------:R-:W-:-:S03]  /*7d90*/  ISETP.GT.U32.AND P6, PT, R3, R154, PT ;  /* 0x0000009a0300720c */ /* 0x000fc60003fc4070 */
[----:B------:R-:W-:Y:S02]  /*7da0*/  @!P2 IMAD.IADD R155, R155, 0x1, -R3 ;  /* 0x000000019b9ba824 */ /* 0x000fe400078e0a03 */
[----:B------:R-:W-:Y:S02]  /*7db0*/  @!P1 IMAD.MOV R151, RZ, RZ, -R151 ;  /* 0x000000ffff979224 */ /* 0x000fe400078e0a97 */
[----:B------:R-:W-:Y:S01]  /*7dc0*/  @!P3 IMAD.IADD R153, R153, 0x1, -R3 ;  /* 0x000000019999b824 */ /* 0x000fe200078e0a03 */
[----:B------:R-:W-:Y:S01]  /*7dd0*/  ISETP.GT.U32.AND P1, PT, R3, R155, PT ;  /* 0x0000009b0300720c */ /* 0x000fe20003f24070 */
[----:B------:R-:W-:Y:S01]  /*7de0*/  IMAD.MOV R157, RZ, RZ, -R157 ;  /* 0x000000ffff9d7224 */ /* 0x000fe200078e0a9d */
[----:B------:R-:W-:Y:S01]  /*7df0*/  ISETP.GE.AND P3, PT, R161, RZ, PT ;  /* 0x000000ffa100720c */ /* 0x000fe20003f66270 */
[----:B------:R-:W-:Y:S01]  /*7e00*/  @!P5 IMAD.MOV R150, RZ, RZ, -R150 ;  /* 0x000000ffff96d224 */ /* 0x000fe200078e0a96 */
[----:B------:R-:W-:Y:S01]  /*7e10*/  ISETP.GE.AND P5, PT, R160, RZ, PT ;  /* 0x000000ffa000720c */ /* 0x000fe20003fa6270 */
[----:B------:R-:W-:Y:S01]  /*7e20*/  @!P6 IMAD.IADD R154, R154, 0x1, -R3 ;  /* 0x000000019a9ae824 */ /* 0x000fe200078e0a03 */
[C---:B------:R-:W-:Y:S01]  /*7e30*/  ISETP.GT.U32.AND P6, PT, R3.reuse, R153, PT ;  /* 0x000000990300720c */ /* 0x040fe20003fc4070 */
[----:B------:R-:W-:Y:S01]  /*7e40*/  IMAD R157, R3, R157, R158 ;  /* 0x0000009d039d7224 */ /* 0x000fe200078e029e */
[----:B------:R-:W-:Y:S01]  /*7e50*/  IABS R160, R166 ;  /* 0x000000a600a07213 */ /* 0x000fe20000000000 */
[----:B------:R-:W-:Y:S01]  /*7e60*/  IMAD.HI.U32 R156, R4, R159, RZ ;  /* 0x0000009f049c7227 */ /* 0x000fe200078e00ff */
[----:B------:R-:W-:-:S02]  /*7e70*/  IABS R161, R167 ;  /* 0x000000a700a17213 */ /* 0x000fc40000000000 */
[----:B------:R-:W-:Y:S01]  /*7e80*/  ISETP.GT.U32.AND P2, PT, R3, R154, PT ;  /* 0x0000009a0300720c */ /* 0x000fe20003f44070 */
[----:B------:R-:W-:Y:S01]  /*7e90*/  @!P1 IMAD.IADD R155, R155, 0x1, -R3 ;  /* 0x000000019b9b9824 */ /* 0x000fe200078e0a03 */
[----:B------:R-:W-:Y:S01]  /*7ea0*/  ISETP.GT.U32.AND P1, PT, R3, R157, PT ;  /* 0x0000009d0300720c */ /* 0x000fe20003f24070 */
[----:B------:R-:W-:Y:S02]  /*7eb0*/  IMAD.MOV R156, RZ, RZ, -R156 ;  /* 0x000000ffff9c7224 */ /* 0x000fe400078e0a9c */
[----:B------:R-:W-:-:S04]  /*7ec0*/  IMAD.HI.U32 R158, R4, R160, RZ ;  /* 0x000000a0049e7227 */ /* 0x000fc800078e00ff */
[----:B------:R-:W-:Y:S01]  /*7ed0*/  IMAD R156, R3, R156, R159 ;  /* 0x0000009c039c7224 */ /* 0x000fe200078e029f */
[----:B------:R-:W-:Y:S01]  /*7ee0*/  IADD3 R158, PT, PT, -R158, RZ, RZ ;  /* 0x000000ff9e9e7210 */ /* 0x000fe20007ffe1ff */
[----:B------:R-:W-:-:S04]  /*7ef0*/  IMAD.HI.U32 R159, R4, R161, RZ ;  /* 0x000000a1049f7227 */ /* 0x000fc800078e00ff */
[----:B------:R-:W-:Y:S01]  /*7f00*/  @!P6 IMAD.IADD R153, R153, 0x1, -R3 ;  /* 0x000000019999e824 */ /* 0x000fe200078e0a03 */
[----:B------:R-:W-:Y:S01]  /*7f10*/  ISETP.GE.AND P6, PT, R162, RZ, PT ;  /* 0x000000ffa200720c */ /* 0x000fe20003fc6270 */
[----:B------:R-:W-:Y:S01]  /*7f20*/  @!P4 IMAD.MOV R152, RZ, RZ, -R152 ;  /* 0x000000ffff98c224 */ /* 0x000fe200078e0a98 */
[----:B------:R-:W-:Y:S01]  /*7f30*/  ISETP.GT.U32.AND P4, PT, R3, R156, PT ;  /* 0x0000009c0300720c */ /* 0x000fe20003f84070 */
[----:B------:R-:W-:Y:S02]  /*7f40*/  IMAD.MOV R162, RZ, RZ, -R159 ;  /* 0x000000ffffa27224 */ /* 0x000fe400078e0a9f */
[----:B------:R-:W-:Y:S01]  /*7f50*/  @!P2 IMAD.IADD R154, R154, 0x1, -R3 ;  /* 0x000000019a9aa824 */ /* 0x000fe200078e0a03 */
[----:B------:R-:W-:Y:S01]  /*7f60*/  ISETP.GE.AND P2, PT, R163, RZ, PT ;  /* 0x000000ffa300720c */ /* 0x000fe20003f46270 */
[C---:B------:R-:W-:Y:S01]  /*7f70*/  IMAD R158, R3.reuse, R158, R160 ;  /* 0x0000009e039e7224 */ /* 0x040fe200078e02a0 */
[----:B------:R-:W-:Y:S01]  /*7f80*/  IABS R163, R169 ;  /* 0x000000a900a37213 */ /* 0x000fe20000000000 */
[----:B------:R-:W-:Y:S01]  /*7f90*/  IMAD R159, R3, R162, R161 ;  /* 0x000000a2039f7224 */ /* 0x000fe200078e02a1 */
[----:B------:R-:W-:Y:S01]  /*7fa0*/  IABS R161, R168 ;  /* 0x000000a800a17213 */ /* 0x000fe20000000000 */
[----:B------:R-:W-:-:S02]  /*7fb0*/  @!P1 IMAD.IADD R157, R157, 0x1, -R3 ;  /* 0x000000019d9d9824 */ /* 0x000fc400078e0a03 */
[----:B------:R-:W-:Y:S01]  /*7fc0*/  @!P5 IMAD.MOV R153, RZ, RZ, -R153 ;  /* 0x000000ffff99d224 */ /* 0x000fe200078e0a99 */
[C---:B------:R-:W-:Y:S01]  /*7fd0*/  ISETP.GT.U32.AND P5, PT, R3.reuse, R158, PT ;  /* 0x0000009e0300720c */ /* 0x040fe20003fa4070 */
[----:B------:R-:W-:Y:S01]  /*7fe0*/  @!P3 IMAD.MOV R154, RZ, RZ, -R154 ;  /* 0x000000ffff9ab224 */ /* 0x000fe200078e0a9a */
[----:B------:R-:W-:Y:S01]  /*7ff0*/  ISETP.GT.U32.AND P3, PT, R3, R157, PT ;  /* 0x0000009d0300720c */ /* 0x000fe20003f64070 */
[----:B------:R-:W-:-:S04]  /*8000*/  IMAD.HI.U32 R160, R4, R161, RZ ;  /* 0x000000a104a07227 */ /* 0x000fc800078e00ff */
[----:B------:R-:W-:Y:S01]  /*8010*/  @!P4 IMAD.IADD R156, R156, 0x1, -R3 ;  /* 0x000000019c9cc824 */ /* 0x000fe200078e0a03 */
[----:B------:R-:W-:Y:S01]  /*8020*/  ISETP.GE.AND P4, PT, R164, RZ, PT ;  /* 0x000000ffa400720c */ /* 0x000fe20003f86270 */
[----:B------:R-:W-:Y:S02]  /*8030*/  IMAD.MOV R160, RZ, RZ, -R160 ;  /* 0x000000ffffa07224 */ /* 0x000fe400078e0aa0 */
[----:B------:R-:W-:Y:S01]  /*8040*/  @!P6 IMAD.MOV R155, RZ, RZ, -R155 ;  /* 0x000000ffff9be224 */ /* 0x000fe200078e0a9b */
[C---:B------:R-:W-:Y:S01]  /*8050*/  ISETP.GT.U32.AND P1, PT, R3.reuse, R156, PT ;  /* 0x0000009c0300720c */ /* 0x040fe20003f24070 */
[C---:B------:R-:W-:Y:S01]  /*8060*/  IMAD R160, R3.reuse, R160, R161 ;  /* 0x000000a003a07224 */ /* 0x040fe200078e02a1 */
[----:B------:R-:W-:Y:S01]  /*8070*/  ISETP.GT.U32.AND P6, PT, R3, R159, PT ;  /* 0x0000009f0300720c */ /* 0x000fe20003fc4070 */
[--C-:B------:R-:W-:Y:S02]  /*8080*/  @!P3 IMAD.IADD R157, R157, 0x1, -R3.reuse ;  /* 0x000000019d9db824 */ /* 0x100fe400078e0a03 */
[----:B------:R-:W-:Y:S01]  /*8090*/  @!P5 IMAD.IADD R158, R158, 0x1, -R3 ;  /* 0x000000019e9ed824 */ /* 0x000fe200078e0a03 */
[----:B------:R-:W-:Y:S01]  /*80a0*/  ISETP.GT.U32.AND P3, PT, R3, R160, PT ;  /* 0x000000a00300720c */ /* 0x000fe20003f64070 */
[----:B------:R-:W-:-:S03]  /*80b0*/  IMAD.HI.U32 R161, R4, R163, RZ ;  /* 0x000000a304a17227 */ /* 0x000fc600078e00ff */
[----:B------:R-:W-:Y:S01]  /*80c0*/  ISETP.GT.U32.AND P5, PT, R3, R158, PT ;  /* 0x0000009e0300720c */ /* 0x000fe20003fa4070 */
[----:B------:R-:W-:Y:S02]  /*80d0*/  IMAD.MOV R164, RZ, RZ, -R161 ;  /* 0x000000ffffa47224 */ /* 0x000fe400078e0aa1 */
[--C-:B------:R-:W-:Y:S01]  /*80e0*/  @!P1 IMAD.IADD R156, R156, 0x1, -R3.reuse ;  /* 0x000000019c9c9824 */ /* 0x100fe200078e0a03 */
[----:B------:R-:W-:Y:S01]  /*80f0*/  ISETP.GE.AND P1, PT, R166, RZ, PT ;  /* 0x000000ffa600720c */ /* 0x000fe20003f26270 */
[----:B------:R-:W-:Y:S01]  /*8100*/  @!P6 IMAD.IADD R159, R159, 0x1, -R3 ;  /* 0x000000019f9fe824 */ /* 0x000fe200078e0a03 */
[----:B------:R-:W-:Y:S01]  /*8110*/  IABS R166, R171 ;  /* 0x000000ab00a67213 */ /* 0x000fe20000000000 */
[----:B------:R-:W-:Y:S01]  /*8120*/  IMAD R161, R3, R164, R163 ;  /* 0x000000a403a17224 */ /* 0x000fe200078e02a3 */
[----:B------:R-:W-:Y:S01]  /*8130*/  ISETP.GE.AND P6, PT, R167, RZ, PT ;  /* 0x000000ffa700720c */ /* 0x000fe20003fc6270 */
[--C-:B------:R-:W-:Y:S01]  /*8140*/  @!P3 IMAD.IADD R160, R160, 0x1, -R3.reuse ;  /* 0x00000001a0a0b824 */ /* 0x100fe200078e0a03 */
[----:B------:R-:W-:Y:S01]  /*8150*/  ISETP.GT.U32.AND P3, PT, R3, R159, PT ;  /* 0x0000009f0300720c */ /* 0x000fe20003f64070 */
[----:B------:R-:W-:Y:S01]  /*8160*/  IMAD.MOV.U32 R164, RZ, RZ, R166 ;  /* 0x000000ffffa47224 */ /* 0x000fe200078e00a6 */
[----:B------:R-:W-:Y:S01]  /*8170*/  LOP3.LUT R166, R5, 0x14e, RZ, 0xfc, !PT ;  /* 0x0000014e05a67812 */ /* 0x000fe200078efcff */
[----:B------:R-:W-:Y:S01]  /*8180*/  @!P5 IMAD.IADD R158, R158, 0x1, -R3 ;  /* 0x000000019e9ed824 */ /* 0x000fe200078e0a03 */
[----:B------:R-:W-:Y:S01]  /*8190*/  ISETP.GT.U32.AND P5, PT, R3, R161, PT ;  /* 0x000000a10300720c */ /* 0x000fe20003fa4070 */
[----:B------:R-:W-:-:S04]  /*81a0*/  IMAD.HI.U32 R163, R4, R164, RZ ;  /* 0x000000a404a37227 */ /* 0x000fc800078e00ff */
[----:B------:R-:W-:-:S04]  /*81b0*/  IMAD.HI.U32 R162, R4, R165, RZ ;  /* 0x000000a504a27227 */ /* 0x000fc800078e00ff */
[----:B------:R-:W-:Y:S02]  /*81c0*/  IMAD.MOV R163, RZ, RZ, -R163 ;  /* 0x000000ffffa37224 */ /* 0x000fe400078e0aa3 */
[----:B------:R-:W-:Y:S02]  /*81d0*/  IMAD.MOV R162, RZ, RZ, -R162 ;  /* 0x000000ffffa27224 */ /* 0x000fe400078e0aa2 */
[----:B------:R-:W-:Y:S01]  /*81e0*/  @!P3 IMAD.IADD R159, R159, 0x1, -R3 ;  /* 0x000000019f9fb824 */ /* 0x000fe200078e0a03 */
[----:B------:R-:W-:Y:S01]  /*81f0*/  ISETP.GE.AND P3, PT, R169, RZ, PT ;  /* 0x000000ffa900720c */ /* 0x000fe20003f66270 */
[C---:B------:R-:W-:Y:S02]  /*8200*/  IMAD R163, R3.reuse, R163, R164 ;  /* 0x000000a303a37224 */ /* 0x040fe400078e02a4 */
[----:B------:R-:W-:Y:S01]  /*8210*/  IMAD R162, R3, R162, R165 ;  /* 0x000000a203a27224 */ /* 0x000fe200078e02a5 */
[----:B------:R-:W-:Y:S01]  /*8220*/  LOP3.LUT R165, R5, 0x14c, RZ, 0xfc, !PT ;  /* 0x0000014c05a57812 */ /* 0x000fe200078efcff */
[----:B------:R-:W-:-:S02]  /*8230*/  @!P5 IMAD.IADD R161, R161, 0x1, -R3 ;  /* 0x00000001a1a1d824 */ /* 0x000fc400078e0a03 */
[----:B------:R-:W-:Y:S01]  /*8240*/  @!P6 IMAD.MOV R159, RZ, RZ, -R159 ;  /* 0x000000ffff9fe224 */ /* 0x000fe200078e0a9f */
[C---:B------:R-:W-:Y:S01]  /*8250*/  ISETP.GT.U32.AND P6, PT, R3.reuse, R163, PT ;  /* 0x000000a30300720c */ /* 0x040fe20003fc4070 */
[----:B------:R-:W-:Y:S01]  /*8260*/  @!P1 IMAD.MOV R158, RZ, RZ, -R158 ;  /* 0x000000ffff9e9224 */ /* 0x000fe200078e0a9e */
[C---:B------:R-:W-:Y:S01]  /*8270*/  ISETP.GT.U32.AND P1, PT, R3.reuse, R162, PT ;  /* 0x000000a20300720c */ /* 0x040fe20003f24070 */
[----:B------:R-:W-:Y:S01]  /*8280*/  @!P2 IMAD.MOV R156, RZ, RZ, -R156 ;  /* 0x000000ffff9ca224 */ /* 0x000fe200078e0a9c */
[C---:B------:R-:W-:Y:S01]  /*8290*/  ISETP.GT.U32.AND P5, PT, R3.reuse, R161, PT ;  /* 0x000000a10300720c */ /* 0x040fe20003fa4070 */
[----:B------:R-:W-:Y:S01]  /*82a0*/  @!P4 IMAD.MOV R157, RZ, RZ, -R157 ;  /* 0x000000ffff9dc224 */ /* 0x000fe200078e0a9d */
[----:B------:R-:W-:Y:S02]  /*82b0*/  ISETP.GT.U32.AND P2, PT, R3, R160, PT ;  /* 0x000000a00300720c */ /* 0x000fe40003f44070 */
[----:B------:R-:W-:Y:S02]  /*82c0*/  ISETP.GE.AND P4, PT, R168, RZ, PT ;  /* 0x000000ffa800720c */ /* 0x000fe40003f86270 */
[----:B------:R-:W-:-:S02]  /*82d0*/  IABS R168, R166 ;  /* 0x000000a600a87213 */ /* 0x000fc40000000000 */
[----:B------:R-:W-:Y:S01]  /*82e0*/  IABS R167, R165 ;  /* 0x000000a500a77213 */ /* 0x000fe20000000000 */
[--C-:B------:R-:W-:Y:S02]  /*82f0*/  @!P6 IMAD.IADD R163, R163, 0x1, -R3.reuse ;  /* 0x00000001a3a3e824 */ /* 0x100fe400078e0a03 */
[--C-:B------:R-:W-:Y:S02]  /*8300*/  @!P1 IMAD.IADD R162, R162, 0x1, -R3.reuse ;  /* 0x00000001a2a29824 */ /* 0x100fe400078e0a03 */
[----:B------:R-:W-:Y:S01]  /*8310*/  @!P5 IMAD.IADD R161, R161, 0x1, -R3 ;  /* 0x00000001a1a1d824 */ /* 0x000fe200078e0a03 */
[----:B------:R-:W-:Y:S01]  /*8320*/  ISETP.GE.AND P5, PT, R165, RZ, PT ;  /* 0x000000ffa500720c */ /* 0x000fe20003fa6270 */
[----:B------:R-:W-:Y:S01]  /*8330*/  IMAD.HI.U32 R165, R4, R168, RZ ;  /* 0x000000a804a57227 */ /* 0x000fe200078e00ff */
[C---:B------:R-:W-:Y:S02]  /*8340*/  ISETP.GT.U32.AND P6, PT, R3.reuse, R163, PT ;  /* 0x000000a30300720c */ /* 0x040fe40003fc4070 */
[----:B------:R-:W-:Y:S01]  /*8350*/  ISETP.GT.U32.AND P1, PT, R3, R162, PT ;  /* 0x000000a20300720c */ /* 0x000fe20003f24070 */
[----:B------:R-:W-:-:S02]  /*8360*/  IMAD.MOV R165, RZ, RZ, -R165 ;  /* 0x000000ffffa57224 */ /* 0x000fc400078e0aa5 */
[--C-:B------:R-:W-:Y:S01]  /*8370*/  @!P2 IMAD.IADD R160, R160, 0x1, -R3.reuse ;  /* 0x00000001a0a0a824 */ /* 0x100fe200078e0a03 */
[----:B------:R-:W-:Y:S01]  /*8380*/  ISETP.GE.AND P2, PT, R170, RZ, PT ;  /* 0x000000ffaa00720c */ /* 0x000fe20003f46270 */
[----:B------:R-:W-:Y:S01]  /*8390*/  IMAD R165, R3, R165, R168 ;  /* 0x000000a503a57224 */ /* 0x000fe200078e02a8 */
[----:B------:R-:W-:Y:S01]  /*83a0*/  LOP3.LUT R170, R5, 0x150, RZ, 0xfc, !PT ;  /* 0x0000015005aa7812 */ /* 0x000fe200078efcff */
[----:B------:R-:W-:Y:S01]  /*83b0*/  @!P4 IMAD.MOV R160, RZ, RZ, -R160 ;  /* 0x000000ffffa0c224 */ /* 0x000fe200078e0aa0 */
[----:B------:R-:W-:Y:S01]  /*83c0*/  ISETP.GE.AND P4, PT, R171, RZ, PT ;  /* 0x000000ffab00720c */ /* 0x000fe20003f86270 */
[----:B------:R-:W-:Y:S01]  /*83d0*/  IMAD.HI.U32 R164, R4, R167, RZ ;  /* 0x000000a704a47227 */ /* 0x000fe200078e00ff */
[----:B------:R-:W-:Y:S02]  /*83e0*/  IABS R169, R170 ;  /* 0x000000aa00a97213 */ /* 0x000fe40000000000 */
[----:B------:R-:W-:Y:S01]  /*83f0*/  IABS R171, R176 ;  /* 0x000000b000ab7213 */ /* 0x000fe20000000000 */
[--C-:B------:R-:W-:Y:S01]  /*8400*/  @!P6 IMAD.IADD R163, R163, 0x1, -R3.reuse ;  /* 0x00000001a3a3e824 */ /* 0x100fe200078e0a03 */
[----:B------:R-:W-:Y:S01]  /*8410*/  ISETP.GT.U32.AND P6, PT, R3, R165, PT ;  /* 0x000000a50300720c */ /* 0x000fe20003fc4070 */
[----:B------:R-:W-:Y:S01]  /*8420*/  @!P1 IMAD.IADD R162, R162, 0x1, -R3 ;  /* 0x00000001a2a29824 */ /* 0x000fe200078e0a03 */
[----:B------:R-:W-:Y:S01]  /*8430*/  ISETP.GE.AND P1, PT, R166, RZ, PT ;  /* 0x000000ffa600720c */ /* 0x000fe20003f26270 */
[----:B------:R-:W-:-:S04]  /*8440*/  IMAD.HI.U32 R166, R4, R169, RZ ;  /* 0x000000a904a67227 */ /* 0x000fc800078e00ff */
[----:B------:R-:W-:Y:S02]  /*8450*/  IMAD.MOV R166, RZ, RZ, -R166 ;  /* 0x000000ffffa67224 */ /* 0x000fe400078e0aa6 */
[----:B------:R-:W-:Y:S02]  /*8460*/  IMAD.MOV R164, RZ, RZ, -R164 ;  /* 0x000000ffffa47224 */ /* 0x000fe400078e0aa4 */
[----:B------:R-:W-:Y:S02]  /*8470*/  IMAD R166, R3, R166, R169 ;  /* 0x000000a603a67224 */ /* 0x000fe400078e02a9 */
[----:B------:R-:W-:Y:S02]  /*8480*/  @!P6 IMAD.IADD R165, R165, 0x1, -R3 ;  /* 0x00000001a5a5e824 */ /* 0x000fe400078e0a03 */
[----:B------:R-:W-:Y:S01]  /*8490*/  @!P4 IMAD.MOV R163, RZ, RZ, -R163 ;  /* 0x000000ffffa3c224 */ /* 0x000fe200078e0aa3 */
[C---:B------:R-:W-:Y:S01]  /*84a0*/  ISETP.GT.U32.AND P4, PT, R3.reuse, R166, PT ;  /* 0x000000a60300720c */ /* 0x040fe20003f84070 */
[C---:B------:R-:W-:Y:S01]  /*84b0*/  IMAD R164, R3.reuse, R164, R167 ;  /* 0x000000a403a47224 */ /* 0x040fe200078e02a7 */
[----:B------:R-:W-:Y:S01]  /*84c0*/  ISETP.GT.U32.AND P6, PT, R3, R165, PT ;  /* 0x000000a50300720c */ /* 0x000fe20003fc4070 */
[----:B------:R-:W-:-:S04]  /*84d0*/  IMAD.HI.U32 R167, R4, R171, RZ ;  /* 0x000000ab04a77227 */ /* 0x000fc800078e00ff */
[----:B------:R-:W-:-:S04]  /*84e0*/  IMAD.HI.U32 R168, R4, R173, RZ ;  /* 0x000000ad04a87227 */ /* 0x000fc800078e00ff */
[----:B------:R-:W-:Y:S01]  /*84f0*/  @!P2 IMAD.MOV R162, RZ, RZ, -R162 ;  /* 0x000000ffffa2a224 */ /* 0x000fe200078e0aa2 */
[C---:B------:R-:W-:Y:S01]  /*8500*/  ISETP.GT.U32.AND P2, PT, R3.reuse, R164, PT ;  /* 0x000000a40300720c */ /* 0x040fe20003f44070 */
[----:B------:R-:W-:Y:S02]  /*8510*/  IMAD.MOV R172, RZ, RZ, -R167 ;  /* 0x000000ffffac7224 */ /* 0x000fe400078e0aa7 */
[----:B------:R-:W-:Y:S02]  /*8520*/  IMAD.MOV R168, RZ, RZ, -R168 ;  /* 0x000000ffffa87224 */ /* 0x000fe400078e0aa8 */
[C---:B------:R-:W-:Y:S02]  /*8530*/  IMAD R167, R3.reuse, R172, R171 ;  /* 0x000000ac03a77224 */ /* 0x040fe400078e02ab */
[----:B------:R-:W-:Y:S01]  /*8540*/  IMAD R168, R3, R168, R173 ;  /* 0x000000a803a87224 */ /* 0x000fe200078e02ad */
[----:B------:R-:W-:Y:S01]  /*8550*/  IABS R173, R181 ;  /* 0x000000b500ad7213 */ /* 0x000fe20000000000 */
[----:B------:R-:W-:Y:S01]  /*8560*/  @!P3 IMAD.MOV R161, RZ, RZ, -R161 ;  /* 0x000000ffffa1b224 */ /* 0x000fe200078e0aa1 */
[----:B------:R-:W-:Y:S01]  /*8570*/  ISETP.GE.AND P3, PT, R170, RZ, PT ;  /* 0x000000ffaa00720c */ /* 0x000fe20003f66270 */
[----:B------:R-:W-:-:S04]  /*8580*/  IMAD.HI.U32 R170, R4, R175, RZ ;  /* 0x000000af04aa7227 */ /* 0x000fc800078e00ff */
[--C-:B------:R-:W-:Y:S01]  /*8590*/  @!P6 IMAD.IADD R165, R165, 0x1, -R3.reuse ;  /* 0x00000001a5a5e824 */ /* 0x100fe200078e0a03 */
[C---:B------:R-:W-:Y:S01]  /*85a0*/  ISETP.GT.U32.AND P6, PT, R3.reuse, R167, PT ;  /* 0x000000a70300720c */ /* 0x040fe20003fc4070 */
[----:B------:R-:W-:Y:S01]  /*85b0*/  @!P4 IMAD.IADD R166, R166, 0x1, -R3 ;  /* 0x00000001a6a6c824 */ /* 0x000fe200078e0a03 */
[----:B------:R-:W-:Y:S01]  /*85c0*/  ISETP.GT.U32.AND P4, PT, R3, R168, PT ;  /* 0x000000a80300720c */ /* 0x000fe20003f84070 */
[----:B------:R-:W-:-:S04]  /*85d0*/  IMAD.HI.U32 R169, R4, R174, RZ ;  /* 0x000000ae04a97227 */ /* 0x000fc800078e00ff */
[----:B------:R-:W-:Y:S02]  /*85e0*/  IMAD.MOV R170, RZ, RZ, -R170 ;  /* 0x000000ffffaa7224 */ /* 0x000fe400078e0aaa */
[----:B------:R-:W-:Y:S02]  /*85f0*/  @!P2 IMAD.IADD R164, R164, 0x1, -R3 ;  /* 0x00000001a4a4a824 */ /* 0x000fe400078e0a03 */
[----:B------:R-:W-:Y:S02]  /*8600*/  IMAD.MOV R169, RZ, RZ, -R169 ;  /* 0x000000ffffa97224 */ /* 0x000fe400078e0aa9 */
[C---:B------:R-:W-:Y:S01]  /*8610*/  IMAD R170, R3.reuse, R170, R175 ;  /* 0x000000aa03aa7224 */ /* 0x040fe200078e02af */
[----:B------:R-:W-:Y:S01]  /*8620*/  IABS R175, R182 ;  /* 0x000000b600af7213 */ /* 0x000fe20000000000 */
[C---:B------:R-:W-:Y:S01]  /*8630*/  IMAD R169, R3.reuse, R169, R174 ;  /* 0x000000a903a97224 */ /* 0x040fe200078e02ae */
[----:B------:R-:W-:Y:S01]  /*8640*/  ISETP.GT.U32.AND P2, PT, R3, R164, PT ;  /* 0x000000a40300720c */ /* 0x000fe20003f44070 */
[----:B------:R-:W-:-:S02]  /*8650*/  @!P1 IMAD.MOV R165, RZ, RZ, -R165 ;  /* 0x000000ffffa59224 */ /* 0x000fc400078e0aa5 */
[----:B------:R-:W-:Y:S01]  /*8660*/  IMAD.HI.U32 R172, R4, R175, RZ ;  /* 0x000000af04ac7227 */ /* 0x000fe200078e00ff */
[----:B------:R-:W-:-:S03]  /*8670*/  ISETP.GT.U32.AND P1, PT, R3, R169, PT ;  /* 0x000000a90300720c */ /* 0x000fc60003f24070 */
[--C-:B------:R-:W-:Y:S01]  /*8680*/  @!P6 IMAD.IADD R167, R167, 0x1, -R3.reuse ;  /* 0x00000001a7a7e824 */ /* 0x100fe200078e0a03 */
[----:B------:R-:W-:Y:S01]  /*8690*/  ISETP.GT.U32.AND P6, PT, R3, R166, PT ;  /* 0x000000a60300720c */ /* 0x000fe20003fc4070 */
[----:B------:R-:W-:Y:S01]  /*86a0*/  @!P4 IMAD.IADD R168, R168, 0x1, -R3 ;  /* 0x00000001a8a8c824 */ /* 0x000fe200078e0a03 */
[----:B------:R-:W-:Y:S01]  /*86b0*/  IADD3 R172, PT, PT, -R172, RZ, RZ ;  /* 0x000000ffacac7210 */ /* 0x000fe20007ffe1ff */
[----:B------:R-:W-:-:S03]  /*86c0*/  IMAD.HI.U32 R171, R4, R173, RZ ;  /* 0x000000ad04ab7227 */ /* 0x000fc600078e00ff */
[C---:B------:R-:W-:Y:S01]  /*86d0*/  ISETP.GT.U32.AND P4, PT, R3.reuse, R168, PT ;  /* 0x000000a80300720c */ /* 0x040fe20003f84070 */
[----:B------:R-:W-:Y:S01]  /*86e0*/  @!P2 IMAD.IADD R164, R164, 0x1, -R3 ;  /* 0x00000001a4a4a824 */ /* 0x000fe200078e0a03 */
[----:B------:R-:W-:Y:S01]  /*86f0*/  ISETP.GE.AND P2, PT, R176, RZ, PT ;  /* 0x000000ffb000720c */ /* 0x000fe20003f46270 */
[C---:B------:R-:W-:Y:S01]  /*8700*/  IMAD R172, R3.reuse, R172, R175 ;  /* 0x000000ac03ac7224 */ /* 0x040fe200078e02af */
[----:B------:R-:W-:Y:S01]  /*8710*/  IABS R176, R183 ;  /* 0x000000b700b07213 */ /* 0x000fe20000000000 */
[----:B------:R-:W-:Y:S02]  /*8720*/  IMAD.MOV R174, RZ, RZ, -R171 ;  /* 0x000000ffffae7224 */ /* 0x000fe400078e0aab */
[----:B------:R-:W-:Y:S01]  /*8730*/  @!P5 IMAD.MOV R164, RZ, RZ, -R164 ;  /* 0x000000ffffa4d224 */ /* 0x000fe200078e0aa4 */
[----:B------:R-:W-:Y:S01]  /*8740*/  ISETP.GT.U32.AND P5, PT, R3, R167, PT ;  /* 0x000000a70300720c */ /* 0x000fe20003fa4070 */
[--C-:B------:R-:W-:Y:S01]  /*8750*/  @!P1 IMAD.IADD R169, R169, 0x1, -R3.reuse ;  /* 0x00000001a9a99824 */ /* 0x100fe200078e0a03 */
[C---:B------:R-:W-:Y:S01]  /*8760*/  ISETP.GT.U32.AND P1, PT, R3.reuse, R172, PT ;  /* 0x000000ac0300720c */ /* 0x040fe20003f24070 */
[----:B------:R-:W-:Y:S01]  /*8770*/  @!P6 IMAD.IADD R166, R166, 0x1, -R3 ;  /* 0x00000001a6a6e824 */ /* 0x000fe200078e0a03 */
[C---:B------:R-:W-:Y:S01]  /*8780*/  ISETP.GT.U32.AND P6, PT, R3.reuse, R170, PT ;  /* 0x000000aa0300720c */ /* 0x040fe20003fc4070 */
[----:B------:R-:W-:-:S02]  /*8790*/  IMAD R171, R3, R174, R173 ;  /* 0x000000ae03ab7224 */ /* 0x000fc400078e02ad */
[----:B------:R-:W-:Y:S02]  /*87a0*/  @!P4 IMAD.IADD R168, R168, 0x1, -R3 ;  /* 0x00000001a8a8c824 */ /* 0x000fe400078e0a03 */
[----:B------:R-:W-:Y:S01]  /*87b0*/  IMAD.HI.U32 R173, R4, R176, RZ ;  /* 0x000000b004ad7227 */ /* 0x000fe200078e00ff */
[----:B------:R-:W-:-:S03]  /*87c0*/  ISETP.GT.U32.AND P4, PT, R3, R171, PT ;  /* 0x000000ab0300720c */ /* 0x000fc60003f84070 */
[--C-:B------:R-:W-:Y:S01]  /*87d0*/  @!P5 IMAD.IADD R167, R167, 0x1, -R3.reuse ;  /* 0x00000001a7a7d824 */ /* 0x100fe200078e0a03 */
[----:B------:R-:W-:Y:S01]  /*87e0*/  ISETP.GE.AND P5, PT, R178, RZ, PT ;  /* 0x000000ffb200720c */ /* 0x000fe20003fa6270 */
[--C-:B------:R-:W-:Y:S02]  /*87f0*/  @!P1 IMAD.IADD R172, R172, 0x1, -R3.reuse ;  /* 0x00000001acac9824 */ /* 0x100fe400078e0a03 */
[----:B------:R-:W-:Y:S01]  /*8800*/  @!P6 IMAD.IADD R170, R170, 0x1, -R3 ;  /* 0x00000001aaaae824 */ /* 0x000fe200078e0a03 */
[----:B------:R-:W-:Y:S01]  /*8810*/  ISETP.GE.AND P6, PT, R179, RZ, PT ;  /* 0x000000ffb300720c */ /* 0x000fe20003fc6270 */
[----:B------:R-:W-:Y:S01]  /*8820*/  @!P2 IMAD.MOV R167, RZ, RZ, -R167 ;  /* 0x000000ffffa7a224 */ /* 0x000fe200078e0aa7 */
[C---:B------:R-:W-:Y:S01]  /*8830*/  ISETP.GT.U32.AND P2, PT, R3.reuse, R172, PT ;  /* 0x000000ac0300720c */ /* 0x040fe20003f44070 */
[----:B------:R-:W-:Y:S01]  /*8840*/  IMAD.HI.U32 R174, R4, R177, RZ ;  /* 0x000000b104ae7227 */ /* 0x000fe200078e00ff */
[----:B------:R-:W-:Y:S02]  /*8850*/  ISETP.GT.U32.AND P1, PT, R3, R170, PT ;  /* 0x000000aa0300720c */ /* 0x000fe40003f24070 */
[----:B------:R-:W-:Y:S01]  /*8860*/  IABS R179, R186 ;  /* 0x000000ba00b37213 */ /* 0x000fe20000000000 */
[----:B------:R-:W-:Y:S01]  /*8870*/  @!P4 IMAD.IADD R171, R171, 0x1, -R3 ;  /* 0x00000001ababc824 */ /* 0x000fe200078e0a03 */
[----:B------:R-:W-:Y:S01]  /*8880*/  ISETP.GT.U32.AND P4, PT, R3, R169, PT ;  /* 0x000000a90300720c */ /* 0x000fe20003f84070 */
[----:B------:R-:W-:-:S02]  /*8890*/  IMAD.MOV R173, RZ, RZ, -R173 ;  /* 0x000000ffffad7224 */ /* 0x000fc400078e0aad */
[----:B------:R-:W-:Y:S02]  /*88a0*/  IMAD.MOV R174, RZ, RZ, -R174 ;  /* 0x000000ffffae7224 */ /* 0x000fe400078e0aae */
[C---:B------:R-:W-:Y:S02]  /*88b0*/  IMAD R173, R3.reuse, R173, R176 ;  /* 0x000000ad03ad7224 */ /* 0x040fe400078e02b0 */
[C---:B------:R-:W-:Y:S01]  /*88c0*/  IMAD R174, R3.reuse, R174, R177 ;  /* 0x000000ae03ae7224 */ /* 0x040fe200078e02b1 */
[----:B------:R-:W-:Y:S01]  /*88d0*/  IABS R177, R185 ;  /* 0x000000b900b17213 */ /* 0x000fe20000000000 */
[----:B------:R-:W-:Y:S01]  /*88e0*/  @!P5 IMAD.MOV R168, RZ, RZ, -R168 ;  /* 0x000000ffffa8d224 */ /* 0x000fe200078e0aa8 */
[----:B------:R-:W-:Y:S01]  /*88f0*/  ISETP.GT.U32.AND P5, PT, R3, R173, PT ;  /* 0x000000ad0300720c */ /* 0x000fe20003fa4070 */
[--C-:B------:R-:W-:Y:S01]  /*8900*/  @!P2 IMAD.IADD R172, R172, 0x1, -R3.reuse ;  /* 0x00000001acaca824 */ /* 0x100fe200078e0a03 */
[----:B------:R-:W-:Y:S01]  /*8910*/  ISETP.GE.AND P2, PT, R182, RZ, PT ;  /* 0x000000ffb600720c */ /* 0x000fe20003f46270 */
[--C-:B------:R-:W-:Y:S01]  /*8920*/  @!P4 IMAD.IADD R169, R169, 0x1, -R3.reuse ;  /* 0x00000001a9a9c824 */ /* 0x100fe200078e0a03 */
[----:B------:R-:W-:Y:S01]  /*8930*/  ISETP.GE.AND P4, PT, R180, RZ, PT ;  /* 0x000000ffb400720c */ /* 0x000fe20003f86270 */
[----:B------:R-:W-:Y:S01]  /*8940*/  @!P1 IMAD.IADD R170, R170, 0x1, -R3 ;  /* 0x00000001aaaa9824 */ /* 0x000fe200078e0a03 */
[----:B------:R-:W-:Y:S01]  /*8950*/  ISETP.GT.U32.AND P1, PT, R3, R174, PT ;  /* 0x000000ae0300720c */ /* 0x000fe20003f24070 */
[----:B------:R-:W-:Y:S01]  /*8960*/  IMAD.HI.U32 R176, R4, R179, RZ ;  /* 0x000000b304b07227 */ /* 0x000fe200078e00ff */
[----:B------:R-:W-:-:S02]  /*8970*/  LOP3.LUT R180, R5, 0x166, RZ, 0xfc, !PT ;  /* 0x0000016605b47812 */ /* 0x000fc400078efcff */
[----:B------:R-:W-:Y:S01]  /*8980*/  LOP3.LUT R182, R5, 0x168, RZ, 0xfc, !PT ;  /* 0x0000016805b67812 */ /* 0x000fe200078efcff */
[----:B------:R-:W-:-:S04]  /*8990*/  IMAD.HI.U32 R175, R4, R177, RZ ;  /* 0x000000b104af7227 */ /* 0x000fc800078e00ff */
[----:B------:R-:W-:Y:S02]  /*89a0*/  IMAD.MOV R176, RZ, RZ, -R176 ;  /* 0x000000ffffb07224 */ /* 0x000fe400078e0ab0 */
[----:B------:R-:W-:Y:S02]  /*89b0*/  IMAD.MOV R178, RZ, RZ, -R175 ;  /* 0x000000ffffb27224 */ /* 0x000fe400078e0aaf */
[----:B------:R-:W-:Y:S01]  /*89c0*/  IMAD R176, R3, R176, R179 ;  /* 0x000000b003b07224 */ /* 0x000fe200078e02b3 */
[----:B------:R-:W-:Y:S01]  /*89d0*/  IABS R179, R182 ;  /* 0x000000b600b37213 */ /* 0x000fe20000000000 */
[----:B------:R-:W-:Y:S01]  /*89e0*/  @!P5 IMAD.IADD R173, R173, 0x1, -R3 ;  /* 0x00000001adadd824 */ /* 0x000fe200078e0a03 */
[----:B------:R-:W-:Y:S01]  /*89f0*/  ISETP.GE.AND P5, PT, R183, RZ, PT ;  /* 0x000000ffb700720c */ /* 0x000fe20003fa6270 */
[C---:B------:R-:W-:Y:S01]  /*8a00*/  IMAD R175, R3.reuse, R178, R177 ;  /* 0x000000b203af7224 */ /* 0x040fe200078e02b1 */
[----:B------:R-:W-:Y:S01]  /*8a10*/  IABS R178, R180 ;  /* 0x000000b400b27213 */ /* 0x000fe20000000000 */
[----:B------:R-:W-:Y:S01]  /*8a20*/  @!P3 IMAD.MOV R166, RZ, RZ, -R166 ;  /* 0x000000ffffa6b224 */ /* 0x000fe200078e0aa6 */
[C---:B------:R-:W-:Y:S01]  /*8a30*/  ISETP.GT.U32.AND P3, PT, R3.reuse, R171, PT ;  /* 0x000000ab0300720c */ /* 0x040fe20003f64070 */
[----:B------:R-:W-:Y:S01]  /*8a40*/  @!P2 IMAD.MOV R172, RZ, RZ, -R172 ;  /* 0x000000ffffaca224 */ /* 0x000fe200078e0aac */
[C---:B------:R-:W-:Y:S01]  /*8a50*/  ISETP.GT.U32.AND P2, PT, R3.reuse, R176, PT ;  /* 0x000000b00300720c */ /* 0x040fe20003f44070 */
[----:B------:R-:W-:Y:S01]  /*8a60*/  @!P1 IMAD.IADD R174, R174, 0x1, -R3 ;  /* 0x00000001aeae9824 */ /* 0x000fe200078e0a03 */
[C---:B------:R-:W-:Y:S01]  /*8a70*/  ISETP.GT.U32.AND P1, PT, R3.reuse, R173, PT ;  /* 0x000000ad0300720c */ /* 0x040fe20003f24070 */
[----:B------:R-:W-:Y:S01]  /*8a80*/  @!P4 IMAD.MOV R170, RZ, RZ, -R170 ;  /* 0x000000ffffaac224 */ /* 0x000fe200078e0aaa */
[----:B------:R-:W-:Y:S01]  /*8a90*/  ISETP.GT.U32.AND P4, PT, R3, R175, PT ;  /* 0x000000af0300720c */ /* 0x000fe20003f84070 */
[----:B------:R-:W-:-:S04]  /*8aa0*/  IMAD.HI.U32 R177, R4, R178, RZ ;  /* 0x000000b204b17227 */ /* 0x000fc800078e00ff */
[----:B------:R-:W-:Y:S02]  /*8ab0*/  IMAD.MOV R177, RZ, RZ, -R177 ;  /* 0x000000ffffb17224 */ /* 0x000fe400078e0ab1 */
[--C-:B------:R-:W-:Y:S01]  /*8ac0*/  @!P3 IMAD.IADD R171, R171, 0x1, -R3.reuse ;  /* 0x00000001ababb824 */ /* 0x100fe200078e0a03 */
[----:B------:R-:W-:Y:S01]  /*8ad0*/  ISETP.GE.AND P3, PT, R181, RZ, PT ;  /* 0x000000ffb500720c */ /* 0x000fe20003f66270 */
[--C-:B------:R-:W-:Y:S02]  /*8ae0*/  @!P2 IMAD.IADD R176, R176, 0x1, -R3.reuse ;  /* 0x00000001b0b0a824 */ /* 0x100fe400078e0a03 */
[--C-:B------:R-:W-:Y:S01]  /*8af0*/  @!P1 IMAD.IADD R173, R173, 0x1, -R3.reuse ;  /* 0x00000001adad9824 */ /* 0x100fe200078e0a03 */
[----:B------:R-:W-:Y:S01]  /*8b00*/  ISETP.GE.AND P1, PT, R185, RZ, PT ;  /* 0x000000ffb900720c */ /* 0x000fe20003f26270 */
[----:B------:R-:W-:Y:S01]  /*8b10*/  @!P4 IMAD.IADD R175, R175, 0x1, -R3 ;  /* 0x00000001afafc824 */ /* 0x000fe200078e0a03 */
[C---:B------:R-:W-:Y:S01]  /*8b20*/  ISETP.GT.U32.AND P2, PT, R3.reuse, R176, PT ;  /* 0x000000b00300720c */ /* 0x040fe20003f44070 */
[----:B------:R-:W-:Y:S01]  /*8b30*/  IMAD R177, R3, R177, R178 ;  /* 0x000000b103b17224 */ /* 0x000fe200078e02b2 */
[----:B------:R-:W-:Y:S01]  /*8b40*/  LOP3.LUT R185, R5, 0x16c, RZ, 0xfc, !PT ;  /* 0x0000016c05b97812 */ /* 0x000fe200078efcff */
[----:B------:R-:W-:Y:S01]  /*8b50*/  @!P5 IMAD.MOV R173, RZ, RZ, -R173 ;  /* 0x000000ffffadd224 */ /* 0x000fe200078e0aad */
[C---:B------:R-:W-:Y:S01]  /*8b60*/  ISETP.GT.U32.AND P4, PT, R3.reuse, R175, PT ;  /* 0x000000af0300720c */ /* 0x040fe20003f84070 */
[----:B------:R-:W-:Y:S01]  /*8b70*/  IMAD.HI.U32 R178, R4, R179, RZ ;  /* 0x000000b304b27227 */ /* 0x000fe200078e00ff */
[----:B------:R-:W-:-:S02]  /*8b80*/  ISETP.GT.U32.AND P5, PT, R3, R177, PT ;  /* 0x000000b10300720c */ /* 0x000fc40003fa4070 */
[----:B------:R-:W-:Y:S01]  /*8b90*/  IABS R183, R185 ;  /* 0x000000b900b77213 */ /* 0x000fe20000000000 */
[----:B------:R-:W-:Y:S02]  /*8ba0*/  IMAD.MOV R178, RZ, RZ, -R178 ;  /* 0x000000ffffb27224 */ /* 0x000fe400078e0ab2 */
[----:B------:R-:W-:Y:S01]  /*8bb0*/  @!P6 IMAD.MOV R169, RZ, RZ, -R169 ;  /* 0x000000ffffa9e224 */ /* 0x000fe200078e0aa9 */
[C---:B------:R-:W-:Y:S01]  /*8bc0*/  ISETP.GT.U32.AND P6, PT, R3.reuse, R174, PT ;  /* 0x000000ae0300720c */ /* 0x040fe20003fc4070 */
[----:B------:R-:W-:Y:S01]  /*8bd0*/  @!P3 IMAD.MOV R171, RZ, RZ, -R171 ;  /* 0x000000ffffabb224 */ /* 0x000fe200078e0aab */
[----:B------:R-:W-:Y:S01]  /*8be0*/  ISETP.GE.AND P3, PT, R184, RZ, PT ;  /* 0x000000ffb800720c */ /* 0x000fe20003f66270 */
[----:B------:R-:W-:Y:S01]  /*8bf0*/  IMAD R178, R3, R178, R179 ;  /* 0x000000b203b27224 */ /* 0x000fe200078e02b3 */
[----:B------:R-:W-:Y:S01]  /*8c00*/  LOP3.LUT R184, R5, 0x16a, RZ, 0xfc, !PT ;  /* 0x0000016a05b87812 */ /* 0x000fe200078efcff */
[--C-:B------:R-:W-:Y:S02]  /*8c10*/  @!P2 IMAD.IADD R176, R176, 0x1, -R3.reuse ;  /* 0x00000001b0b0a824 */ /* 0x100fe400078e0a03 */
[--C-:B------:R-:W-:Y:S01]  /*8c20*/  @!P4 IMAD.IADD R175, R175, 0x1, -R3.reuse ;  /* 0x00000001afafc824 */ /* 0x100fe200078e0a03 */
[----:B------:R-:W-:Y:S01]  /*8c30*/  ISETP.GT.U32.AND P2, PT, R3, R178, PT ;  /* 0x000000b20300720c */ /* 0x000fe20003f44070 */
[----:B------:R-:W-:Y:S01]  /*8c40*/  @!P5 IMAD.IADD R177, R177, 0x1, -R3 ;  /* 0x00000001b1b1d824 */ /* 0x000fe200078e0a03 */
[----:B------:R-:W-:Y:S01]  /*8c50*/  IABS R181, R184 ;  /* 0x000000b800b57213 */ /* 0x000fe20000000000 */
[----:B------:R-:W-:Y:S01]  /*8c60*/  @!P1 IMAD.MOV R175, RZ, RZ, -R175 ;  /* 0x000000ffffaf9224 */ /* 0x000fe200078e0aaf */
[----:B------:R-:W-:Y:S01]  /*8c70*/  ISETP.GE.AND P4, PT, R182, RZ, PT ;  /* 0x000000ffb600720c */ /* 0x000fe20003f86270 */
[----:B------:R-:W-:Y:S01]  /*8c80*/  @!P6 IMAD.IADD R174, R174, 0x1, -R3 ;  /* 0x00000001aeaee824 */ /* 0x000fe200078e0a03 */
[----:B------:R-:W-:Y:S01]  /*8c90*/  ISETP.GT.U32.AND P1, PT, R3, R177, PT ;  /* 0x000000b10300720c */ /* 0x000fe20003f24070 */
[----:B------:R-:W-:Y:S01]  /*8ca0*/  IMAD.HI.U32 R179, R4, R181, RZ ;  /* 0x000000b504b37227 */ /* 0x000fe200078e00ff */
[----:B------:R-:W-:-:S02]  /*8cb0*/  ISETP.GE.AND P6, PT, R186, RZ, PT ;  /* 0x000000ffba00720c */ /* 0x000fc40003fc6270 */
[----:B------:R-:W-:Y:S01]  /*8cc0*/  LOP3.LUT R186, R5, 0x16e, RZ, 0xfc, !PT ;  /* 0x0000016e05ba7812 */ /* 0x000fe200078efcff */
[----:B------:R-:W-:Y:S01]  /*8cd0*/  IMAD.MOV R182, RZ, RZ, -R179 ;  /* 0x000000ffffb67224 */ /* 0x000fe200078e0ab3 */
[----:B------:R-:W-:Y:S01]  /*8ce0*/  ISETP.GE.AND P5, PT, R184, RZ, PT ;  /* 0x000000ffb800720c */ /* 0x000fe20003fa6270 */
[----:B------:R-:W-:Y:S01]  /*8cf0*/  @!P2 IMAD.IADD R178, R178, 0x1, -R3 ;  /* 0x00000001b2b2a824 */ /* 0x000fe200078e0a03 */
[----:B------:R-:W-:Y:S01]  /*8d00*/  IABS R184, R186 ;  /* 0x000000ba00b87213 */ /* 0x000fe20000000000 */
[----:B------:R-:W-:Y:S01]  /*8d10*/  @!P3 IMAD.MOV R174, RZ, RZ, -R174 ;  /* 0x000000ffffaeb224 */ /* 0x000fe200078e0aae */
[----:B------:R-:W-:Y:S01]  /*8d20*/  ISETP.GE.AND P3, PT, R180, RZ, PT ;  /* 0x000000ffb400720c */ /* 0x000fe20003f66270 */
[C---:B------:R-:W-:Y:S01]  /*8d30*/  IMAD R179, R3.reuse, R182, R181 ;  /* 0x000000b603b37224 */ /* 0x040fe200078e02b5 */
[----:B------:R-:W-:Y:S01]  /*8d40*/  ISETP.GT.U32.AND P2, PT, R3, R178, PT ;  /* 0x000000b20300720c */ /* 0x000fe20003f44070 */
[----:B------:R-:W-:-:S04]  /*8d50*/  IMAD.HI.U32 R180, R4, R183, RZ ;  /* 0x000000b704b47227 */ /* 0x000fc800078e00ff */
[----:B------:R-:W-:Y:S01]  /*8d60*/  @!P1 IMAD.IADD R177, R177, 0x1, -R3 ;  /* 0x00000001b1b19824 */ /* 0x000fe200078e0a03 */
[C---:B------:R-:W-:Y:S01]  /*8d70*/  ISETP.GT.U32.AND P1, PT, R3.reuse, R179, PT ;  /* 0x000000b30300720c */ /* 0x040fe20003f24070 */
[----:B------:R-:W-:Y:S02]  /*8d80*/  IMAD.MOV R180, RZ, RZ, -R180 ;  /* 0x000000ffffb47224 */ /* 0x000fe400078e0ab4 */
[----:B------:R-:W-:Y:S01]  /*8d90*/  IMAD.MOV.U32 R182, RZ, RZ, R184 ;  /* 0x000000ffffb67224 */ /* 0x000fe200078e00b8 */
[----:B------:R-:W-:Y:S01]  /*8da0*/  IABS R184, R188 ;  /* 0x000000bc00b87213 */ /* 0x000fe20000000000 */
[----:B------:R-:W-:Y:S02]  /*8db0*/  IMAD R180, R3, R180, R183 ;  /* 0x000000b403b47224 */ /* 0x000fe400078e02b7 */
[----:B------:R-:W-:-:S04]  /*8dc0*/  IMAD.HI.U32 R181, R4, R182, RZ ;  /* 0x000000b604b57227 */ /* 0x000fc800078e00ff */
[----:B------:R-:W-:Y:S01]  /*8dd0*/  @!P3 IMAD.MOV R177, RZ, RZ, -R177 ;  /* 0x000000ffffb1b224 */ /* 0x000fe200078e0ab1 */
[C---:B------:R-:W-:Y:S01]  /*8de0*/  ISETP.GT.U32.AND P3, PT, R3.reuse, R180, PT ;  /* 0x000000b40300720c */ /* 0x040fe20003f64070 */
[----:B------:R-:W-:Y:S02]  /*8df0*/  IMAD.MOV R181, RZ, RZ, -R181 ;  /* 0x000000ffffb57224 */ /* 0x000fe400078e0ab5 */
[--C-:B------:R-:W-:Y:S01]  /*8e00*/  @!P2 IMAD.IADD R178, R178, 0x1, -R3.reuse ;  /* 0x00000001b2b2a824 */ /* 0x100fe200078e0a03 */
[----:B------:R-:W-:Y:S01]  /*8e10*/  ISETP.GE.AND P2, PT, R186, RZ, PT ;  /* 0x000000ffba00720c */ /* 0x000fe20003f46270 */
[----:B------:R-:W-:Y:S02]  /*8e20*/  IMAD R181, R3, R181, R182 ;  /* 0x000000b503b57224 */ /* 0x000fe400078e02b6 */
[----:B------:R-:W-:Y:S01]  /*8e30*/  @!P1 IMAD.IADD R179, R179, 0x1, -R3 ;  /* 0x00000001b3b39824 */ /* 0x000fe200078e0a03 */
[----:B------:R-:W-:Y:S01]  /*8e40*/  @!P4 IADD3 R178, PT, PT, -R178, RZ, RZ ;  /* 0x000000ffb2b2c210 */ /* 0x000fe20007ffe1ff */
[----:B------:R-:W-:Y:S01]  /*8e50*/  @!P6 IMAD.MOV R176, RZ, RZ, -R176 ;  /* 0x000000ffffb0e224 */ /* 0x000fe200078e0ab0 */
[----:B------:R-:W-:Y:S01]  /*8e60*/  ISETP.GE.AND P6, PT, R185, RZ, PT ;  /* 0x000000ffb900720c */ /* 0x000fe20003fc6270 */
[----:B------:R-:W-:Y:S01]  /*8e70*/  IMAD.HI.U32 R182, R4, R184, RZ ;  /* 0x000000b804b67227 */ /* 0x000fe200078e00ff */
[----:B------:R-:W-:-:S02]  /*8e80*/  IABS R185, R191 ;  /* 0x000000bf00b97213 */ /* 0x000fc40000000000 */
[C---:B------:R-:W-:Y:S01]  /*8e90*/  ISETP.GT.U32.AND P1, PT, R3.reuse, R179, PT ;  /* 0x000000b30300720c */ /* 0x040fe20003f24070 */
[----:B------:R-:W-:Y:S01]  /*8ea0*/  @!P3 IMAD.IADD R180, R180, 0x1, -R3 ;  /* 0x00000001b4b4b824 */ /* 0x000fe200078e0a03 */
[----:B------:R-:W-:Y:S01]  /*8eb0*/  ISETP.GT.U32.AND P4, PT, R3, R181, PT ;  /* 0x000000b50300720c */ /* 0x000fe20003f84070 */
[----:B------:R-:W-:-:S03]  /*8ec0*/  IMAD.HI.U32 R183, R4, R185, RZ ;  /* 0x000000b904b77227 */ /* 0x000fc600078e00ff */
[C---:B------:R-:W-:Y:S01]  /*8ed0*/  ISETP.GT.U32.AND P3, PT, R3.reuse, R180, PT ;  /* 0x000000b40300720c */ /* 0x040fe20003f64070 */
[----:B------:R-:W-:Y:S02]  /*8ee0*/  IMAD.MOV R186, RZ, RZ, -R183 ;  /* 0x000000ffffba7224 */ /* 0x000fe400078e0ab7 */
[----:B------:R-:W-:Y:S02]  /*8ef0*/  IMAD.MOV R182, RZ, RZ, -R182 ;  /* 0x000000ffffb67224 */ /* 0x000fe400078e0ab6 */
[----:B------:R-:W-:Y:S01]  /*8f00*/  IMAD R183, R3, R186, R185 ;  /* 0x000000ba03b77224 */ /* 0x000fe200078e02b9 */
[----:B------:R-:W-:Y:S01]  /*8f10*/  IABS R186, R192 ;  /* 0x000000c000ba7213 */ /* 0x000fe20000000000 */
[--C-:B------:R-:W-:Y:S02]  /*8f20*/  @!P1 IMAD.IADD R179, R179, 0x1, -R3.reuse ;  /* 0x00000001b3b39824 */ /* 0x100fe400078e0a03 */
[----:B------:R-:W-:Y:S01]  /*8f30*/  @!P4 IMAD.IADD R181, R181, 0x1, -R3 ;  /* 0x00000001b5b5c824 */ /* 0x000fe200078e0a03 */
[C---:B------:R-:W-:Y:S01]  /*8f40*/  ISETP.GT.U32.AND P4, PT, R3.reuse, R183, PT ;  /* 0x000000b70300720c */ /* 0x040fe20003f84070 */
[----:B------:R-:W-:-:S02]  /*8f50*/  IMAD R182, R3, R182, R184 ;  /* 0x000000b603b67224 */ /* 0x000fc400078e02b8 */
[----:B------:R-:W-:-:S03]  /*8f60*/  IMAD.HI.U32 R184, R4, R187, RZ ;  /* 0x000000bb04b87227 */ /* 0x000fc600078e00ff */
[C---:B------:R-:W-:Y:S01]  /*8f70*/  ISETP.GT.U32.AND P1, PT, R3.reuse, R182, PT ;  /* 0x000000b60300720c */ /* 0x040fe20003f24070 */
[----:B------:R-:W-:Y:S01]  /*8f80*/  @!P5 IMAD.MOV R179, RZ, RZ, -R179 ;  /* 0x000000ffffb3d224 */ /* 0x000fe200078e0ab3 */
[----:B------:R-:W-:Y:S01]  /*8f90*/  ISETP.GT.U32.AND P5, PT, R3, R181, PT ;  /* 0x000000b50300720c */ /* 0x000fe20003fa4070 */
[----:B------:R-:W-:Y:S02]  /*8fa0*/  IMAD.MOV R184, RZ, RZ, -R184 ;  /* 0x000000ffffb87224 */ /* 0x000fe400078e0ab8 */
[----:B------:R-:W-:-:S04]  /*8fb0*/  IMAD.HI.U32 R185, R4, R186, RZ ;  /* 0x000000ba04b97227 */ /* 0x000fc800078e00ff */
[----:B------:R-:W-:Y:S01]  /*8fc0*/  @!P3 IMAD.IADD R180, R180, 0x1, -R3 ;  /* 0x00000001b4b4b824 */ /* 0x000fe200078e0a03 */
[----:B------:R-:W-:Y:S01]  /*8fd0*/  ISETP.GE.AND P3, PT, R188, RZ, PT ;  /* 0x000000ffbc00720c */ /* 0x000fe20003f66270 */
[C---:B------:R-:W-:Y:S02]  /*8fe0*/  IMAD R184, R3.reuse, R184, R187 ;  /* 0x000000b803b87224 */ /* 0x040fe400078e02bb */
[----:B------:R-:W-:Y:S02]  /*8ff0*/  IMAD.MOV R185, RZ, RZ, -R185 ;  /* 0x000000ffffb97224 */ /* 0x000fe400078e0ab9 */
[----:B------:R-:W-:Y:S01]  /*9000*/  @!P6 IMAD.MOV R180, RZ, RZ, -R180 ;  /* 0x000000ffffb4e224 */ /* 0x000fe200078e0ab4 */
[C---:B------:R-:W-:Y:S01]  /*9010*/  ISETP.GT.U32.AND P6, PT, R3.reuse, R184, PT ;  /* 0x000000b80300720c */ /* 0x040fe20003fc4070 */
[----:B------:R-:W-:Y:S02]  /*9020*/  IMAD R185, R3, R185, R186 ;  /* 0x000000b903b97224 */ /* 0x000fe400078e02ba */
[----:B------:R-:W-:-:S02]  /*9030*/  @!P5 IMAD.IADD R181, R181, 0x1, -R3 ;  /* 0x00000001b5b5d824 */ /* 0x000fc400078e0a03 */
[----:B------:R-:W-:Y:S01]  /*9040*/  @!P1 IMAD.IADD R182, R182, 0x1, -R3 ;  /* 0x00000001b6b69824 */ /* 0x000fe200078e0a03 */
[----:B------:R-:W-:Y:S01]  /*9050*/  ISETP.GT.U32.AND P5, PT, R3, R185, PT ;  /* 0x000000b90300720c */ /* 0x000fe20003fa4070 */
[----:B------:R-:W-:-:S03]  /*9060*/  IMAD.HI.U32 R186, R4, R189, RZ ;  /* 0x000000bd04ba7227 */ /* 0x000fc600078e00ff */
[----:B------:R-:W-:Y:S01]  /*9070*/  ISETP.GT.U32.AND P1, PT, R3, R182, PT ;  /* 0x000000b60300720c */ /* 0x000fe20003f24070 */
[--C-:B------:R-:W-:Y:S02]  /*9080*/  @!P4 IMAD.IADD R183, R183, 0x1, -R3.reuse ;  /* 0x00000001b7b7c824 */ /* 0x100fe400078e0a03 */
[----:B------:R-:W-:Y:S02]  /*9090*/  @!P6 IMAD.IADD R184, R184, 0x1, -R3 ;  /* 0x00000001b8b8e824 */ /* 0x000fe400078e0a03 */
[----:B------:R-:W-:Y:S01]  /*90a0*/  IMAD.MOV R186, RZ, RZ, -R186 ;  /* 0x000000ffffba7224 */ /* 0x000fe200078e0aba */
[C---:B------:R-:W-:Y:S01]  /*90b0*/  ISETP.GT.U32.AND P4, PT, R3.reuse, R183, PT ;  /* 0x000000b70300720c */ /* 0x040fe20003f84070 */
[----:B------:R-:W-:Y:S01]  /*90c0*/  IMAD.HI.U32 R187, R4, R190, RZ ;  /* 0x000000be04bb7227 */ /* 0x000fe200078e00ff */
[----:B------:R-:W-:-:S03]  /*90d0*/  ISETP.GT.U32.AND P6, PT, R3, R184, PT ;  /* 0x000000b80300720c */ /* 0x000fc60003fc4070 */
[--C-:B------:R-:W-:Y:S02]  /*90e0*/  @!P5 IMAD.IADD R185, R185, 0x1, -R3.reuse ;  /* 0x00000001b9b9d824 */ /* 0x100fe400078e0a03 */
[----:B------:R-:W-:Y:S01]  /*90f0*/  @!P1 IMAD.IADD R182, R182, 0x1, -R3 ;  /* 0x00000001b6b69824 */ /* 0x000fe200078e0a03 */
[----:B------:R-:W-:Y:S01]  /*9100*/  ISETP.GE.AND P1, PT, R191, RZ, PT ;  /* 0x000000ffbf00720c */ /* 0x000fe20003f26270 */
[C---:B------:R-:W-:Y:S01]  /*9110*/  IMAD R186, R3.reuse, R186, R189 ;  /* 0x000000ba03ba7224 */ /* 0x040fe200078e02bd */
[----:B------:R-:W-:Y:S01]  /*9120*/  ISETP.GT.U32.AND P5, PT, R3, R185, PT ;  /* 0x000000b90300720c */ /* 0x000fe20003fa4070 */
[----:B------:R-:W-:Y:S01]  /*9130*/  IMAD.MOV R187, RZ, RZ, -R187 ;  /* 0x000000ffffbb7224 */ /* 0x000fe200078e0abb */
[----:B------:R-:W-:Y:S01]  /*9140*/  IABS R191, R198 ;  /* 0x000000c600bf7213 */ /* 0x000fe20000000000 */
[--C-:B------:R-:W-:Y:S01]  /*9150*/  @!P4 IMAD.IADD R183, R183, 0x1, -R3.reuse ;  /* 0x00000001b7b7c824 */ /* 0x100fe200078e0a03 */
[----:B------:R-:W-:Y:S01]  /*9160*/  IABS R189, R200 ;  /* 0x000000c800bd7213 */ /* 0x000fe20000000000 */
[----:B------:R-:W-:Y:S01]  /*9170*/  @!P6 IMAD.IADD R184, R184, 0x1, -R3 ;  /* 0x00000001b8b8e824 */ /* 0x000fe200078e0a03 */
[C---:B------:R-:W-:Y:S01]  /*9180*/  ISETP.GT.U32.AND P6, PT, R3.reuse, R186, PT ;  /* 0x000000ba0300720c */ /* 0x040fe20003fc4070 */
[----:B------:R-:W-:Y:S01]  /*9190*/  IMAD R187, R3, R187, R190 ;  /* 0x000000bb03bb7224 */ /* 0x000fe200078e02be */
[----:B------:R-:W-:Y:S01]  /*91a0*/  ISETP.GE.AND P4, PT, R193, RZ, PT ;  /* 0x000000ffc100720c */ /* 0x000fe20003f86270 */
[----:B------:R-:W-:Y:S01]  /*91b0*/  IMAD.HI.U32 R188, R4, R191, RZ ;  /* 0x000000bf04bc7227 */ /* 0x000fe200078e00ff */
[----:B------:R-:W-:-:S03]  /*91c0*/  IABS R193, R201 ;  /* 0x000000c900c17213 */ /* 0x000fc60000000000 */
[----:B------:R-:W-:Y:S02]  /*91d0*/  IMAD.MOV.U32 R190, RZ, RZ, R189 ;  /* 0x000000ffffbe7224 */ /* 0x000fe400078e00bd */
[----:B------:R-:W-:Y:S01]  /*91e0*/  @!P5 IMAD.IADD R185, R185, 0x1, -R3 ;  /* 0x00000001b9b9d824 */ /* 0x000fe200078e0a03 */
[----:B------:R-:W-:Y:S01]  /*91f0*/  ISETP.GT.U32.AND P5, PT, R3, R187, PT ;  /* 0x000000bb0300720c */ /* 0x000fe20003fa4070 */
[----:B------:R-:W-:Y:S02]  /*9200*/  IMAD.MOV R188, RZ, RZ, -R188 ;  /* 0x000000ffffbc7224 */ /* 0x000fe400078e0abc */
[----:B------:R-:W-:-:S04]  /*9210*/  IMAD.HI.U32 R189, R4, R190, RZ ;  /* 0x000000be04bd7227 */ /* 0x000fc800078e00ff */
[C---:B------:R-:W-:Y:S02]  /*9220*/  IMAD R188, R3.reuse, R188, R191 ;  /* 0x000000bc03bc7224 */ /* 0x040fe400078e02bf */
[----:B------:R-:W-:Y:S02]  /*9230*/  IMAD.MOV R189, RZ, RZ, -R189 ;  /* 0x000000ffffbd7224 */ /* 0x000fe400078e0abd */
[----:B------:R-:W-:Y:S01]  /*9240*/  @!P6 IMAD.IADD R186, R186, 0x1, -R3 ;  /* 0x00000001babae824 */ /* 0x000fe200078e0a03 */
[C---:B------:R-:W-:Y:S01]  /*9250*/  ISETP.GT.U32.AND P6, PT, R3.reuse, R188, PT ;  /* 0x000000bc0300720c */ /* 0x040fe20003fc4070 */
[----:B------:R-:W-:Y:S02]  /*9260*/  IMAD R189, R3, R189, R190 ;  /* 0x000000bd03bd7224 */ /* 0x000fe400078e02be */
[----:B------:R-:W-:-:S04]  /*9270*/  IMAD.HI.U32 R190, R4, R193, RZ ;  /* 0x000000c104be7227 */ /* 0x000fc800078e00ff */
[----:B------:R-:W-:Y:S01]  /*9280*/  @!P5 IMAD.IADD R187, R187, 0x1, -R3 ;  /* 0x00000001bbbbd824 */ /* 0x000fe200078e0a03 */
[C---:B------:R-:W-:Y:S01]  /*9290*/  ISETP.GT.U32.AND P5, PT, R3.reuse, R189, PT ;  /* 0x000000bd0300720c */ /* 0x040fe20003fa4070 */
[----:B------:R-:W-:Y:S02]  /*92a0*/  IMAD.MOV R190, RZ, RZ, -R190 ;  /* 0x000000ffffbe7224 */ /* 0x000fe400078e0abe */
[----:B------:R-:W-:Y:S01]  /*92b0*/  @!P2 IMAD.MOV R181, RZ, RZ, -R181 ;  /* 0x000000ffffb5a224 */ /* 0x000fe200078e0ab5 */
[C---:B------:R-:W-:Y:S01]  /*92c0*/  ISETP.GT.U32.AND P2, PT, R3.reuse, R186, PT ;  /* 0x000000ba0300720c */ /* 0x040fe20003f44070 */
[C---:B------:R-:W-:Y:S02]  /*92d0*/  IMAD R190, R3.reuse, R190, R193 ;  /* 0x000000be03be7224 */ /* 0x040fe400078e02c1 */
[----:B------:R-:W-:Y:S02]  /*92e0*/  @!P4 IMAD.MOV R184, RZ, RZ, -R184 ;  /* 0x000000ffffb8c224 */ /* 0x000fe400078e0ab8 */
[----:B------:R-:W-:Y:S01]  /*92f0*/  @!P6 IMAD.IADD R188, R188, 0x1, -R3 ;  /* 0x00000001bcbce824 */ /* 0x000fe200078e0a03 */
[----:B------:R-:W-:Y:S01]  /*9300*/  ISETP.GT.U32.AND P4, PT, R3, R190, PT ;  /* 0x000000be0300720c */ /* 0x000fe20003f84070 */
[----:B------:R-:W-:Y:S01]  /*9310*/  IMAD.HI.U32 R191, R4, R194, RZ ;  /* 0x000000c204bf7227 */ /* 0x000fe200078e00ff */
[----:B------:R-:W-:-:S03]  /*9320*/  ISETP.GE.AND P6, PT, R192, RZ, PT ;  /* 0x000000ffc000720c */ /* 0x000fc60003fc6270 */
[----:B------:R-:W-:Y:S01]  /*9330*/  @!P5 IMAD.IADD R189, R189, 0x1, -R3 ;  /* 0x00000001bdbdd824 */ /* 0x000fe200078e0a03 */
[----:B------:R-:W-:Y:S01]  /*9340*/  ISETP.GT.U32.AND P5, PT, R3, R188, PT ;  /* 0x000000bc0300720c */ /* 0x000fe20003fa4070 */
[----:B------:R-:W-:Y:S02]  /*9350*/  IMAD.MOV R191, RZ, RZ, -R191 ;  /* 0x000000ffffbf7224 */ /* 0x000fe400078e0abf */
[----:B------:R-:W-:-:S04]  /*9360*/  IMAD.HI.U32 R192, R4, R195, RZ ;  /* 0x000000c304c07227 */ /* 0x000fc800078e00ff */
[----:B------:R-:W-:Y:S01]  /*9370*/  @!P3 IMAD.MOV R182, RZ, RZ, -R182 ;  /* 0x000000ffffb6b224 */ /* 0x000fe200078e0ab6 */
[C---:B------:R-:W-:Y:S01]  /*9380*/  ISETP.GT.U32.AND P3, PT, R3.reuse, R187, PT ;  /* 0x000000bb0300720c */ /* 0x040fe20003f64070 */
[----:B------:R-:W-:Y:S01]  /*9390*/  @!P1 IMAD.MOV R183, RZ, RZ, -R183 ;  /* 0x000000ffffb79224 */ /* 0x000fe200078e0ab7 */
[C---:B------:R-:W-:Y:S01]  /*93a0*/  ISETP.GT.U32.AND P1, PT, R3.reuse, R189, PT ;  /* 0x000000bd0300720c */ /* 0x040fe20003f24070 */
[----:B------:R-:W-:Y:S02]  /*93b0*/  IMAD R191, R3, R191, R194 ;  /* 0x000000bf03bf7224 */ /* 0x000fe400078e02c2 */
[----:B------:R-:W-:Y:S02]  /*93c0*/  IMAD.MOV R192, RZ, RZ, -R192 ;  /* 0x000000ffffc07224 */ /* 0x000fe400078e0ac0 */
[----:B------:R-:W-:Y:S02]  /*93d0*/  IMAD.MOV.U32 R194, RZ, RZ, R196 ;  /* 0x000000ffffc27224 */ /* 0x000fe400078e00c4 */
[--C-:B------:R-:W-:Y:S01]  /*93e0*/  @!P2 IMAD.IADD R186, R186, 0x1, -R3.reuse ;  /* 0x00000001babaa824 */ /* 0x100fe200078e0a03 */
[----:B------:R-:W-:Y:S01]  /*93f0*/  ISETP.GE.AND P2, PT, R197, RZ, PT ;  /* 0x000000ffc500720c */ /* 0x000fe20003f46270 */
[----:B------:R-:W-:Y:S01]  /*9400*/  @!P4 IMAD.IADD R190, R190, 0x1, -R3 ;  /* 0x00000001bebec824 */ /* 0x000fe200078e0a03 */
[----:B------:R-:W-:Y:S01]  /*9410*/  ISETP.GE.AND P4, PT, R200, RZ, PT ;  /* 0x000000ffc800720c */ /* 0x000fe20003f86270 */
[----:B------:R-:W-:-:S02]  /*9420*/  IMAD R192, R3, R192, R195 ;  /* 0x000000c003c07224 */ /* 0x000fc400078e02c3 */
[----:B------:R-:W-:-:S04]  /*9430*/  IMAD.HI.U32 R193, R4, R194, RZ ;  /* 0x000000c204c17227 */ /* 0x000fc800078e00ff */
[----:B------:R-:W-:Y:S01]  /*9440*/  @!P6 IMAD.MOV R185, RZ, RZ, -R185 ;  /* 0x000000ffffb9e224 */ /* 0x000fe200078e0ab9 */
[C---:B------:R-:W-:Y:S01]  /*9450*/  ISETP.GT.U32.AND P6, PT, R3.reuse, R191, PT ;  /* 0x000000bf0300720c */ /* 0x040fe20003fc4070 */
[----:B------:R-:W-:Y:S01]  /*9460*/  @!P5 IMAD.IADD R188, R188, 0x1, -R3 ;  /* 0x00000001bcbcd824 */ /* 0x000fe200078e0a03 */
[----:B------:R-:W-:Y:S01]  /*9470*/  ISETP.GT.U32.AND P5, PT, R3, R192, PT ;  /* 0x000000c00300720c */ /* 0x000fe20003fa4070 */
[----:B------:R-:W-:Y:S02]  /*9480*/  IMAD.MOV R193, RZ, RZ, -R193 ;  /* 0x000000ffffc17224 */ /* 0x000fe400078e0ac1 */
        /* <DEDUP_REMOVED lines=11> */
[----:B------:R-:W-:Y:S01]  /*9540*/  IABS R196, R198 ;  /* 0x000000c600c47213 */ /* 0x000fe20000000000 */
[----:B------:R-:W-:Y:S01]  /*9550*/  @!P5 IMAD.IADD R192, R192, 0x1, -R3 ;  /* 0x00000001c0c0d824 */ /* 0x000fe200078e0a03 */
[----:B------:R-:W-:Y:S01]  /*9560*/  LOP3.LUT R199, R5, 0x18a, RZ, 0xfc, !PT ;  /* 0x0000018a05c77812 */ /* 0x000fe200078efcff */
[----:B------:R-:W-:Y:S01]  /*9570*/  @!P3 IMAD.MOV R187, RZ, RZ, -R187 ;  /* 0x000000ffffbbb224 */ /* 0x000fe200078e0abb */
[C---:B------:R-:W-:Y:S01]  /*9580*/  ISETP.GT.U32.AND P3, PT, R3.reuse, R191, PT ;  /* 0x000000bf0300720c */ /* 0x040fe20003f64070 */
[----:B------:R-:W-:Y:S01]  /*9590*/  IMAD.HI.U32 R194, R4, R196, RZ ;  /* 0x000000c404c27227 */ /* 0x000fe200078e00ff */
[----:B------:R-:W-:-:S02]  /*95a0*/  ISETP.GT.U32.AND P5, PT, R3, R192, PT ;  /* 0x000000c00300720c */ /* 0x000fc40003fa4070 */
[----:B------:R-:W-:Y:S01]  /*95b0*/  IABS R197, R199 ;  /* 0x000000c700c57213 */ /* 0x000fe20000000000 */
[--C-:B------:R-:W-:Y:S01]  /*95c0*/  @!P2 IMAD.IADD R190, R190, 0x1, -R3.reuse ;  /* 0x00000001bebea824 */ /* 0x100fe200078e0a03 */
[----:B------:R-:W-:Y:S01]  /*95d0*/  ISETP.GE.AND P2, PT, R203, RZ, PT ;  /* 0x000000ffcb00720c */ /* 0x000fe20003f46270 */
[--C-:B------:R-:W-:Y:S01]  /*95e0*/  @!P4 IMAD.IADD R193, R193, 0x1, -R3.reuse ;  /* 0x00000001c1c1c824 */ /* 0x100fe200078e0a03 */
[----:B------:R-:W-:Y:S01]  /*95f0*/  ISETP.GE.AND P6, PT, R201, RZ, PT ;  /* 0x000000ffc900720c */ /* 0x000fe20003fc6270 */
[----:B------:R-:W-:Y:S01]  /*9600*/  IMAD.MOV R194, RZ, RZ, -R194 ;  /* 0x000000ffffc27224 */ /* 0x000fe200078e0ac2 */
[----:B------:R-:W-:Y:S01]  /*9610*/  IABS R201, R209 ;  /* 0x000000d100c97213 */ /* 0x000fe20000000000 */
[----:B------:R-:W-:Y:S01]  /*9620*/  IMAD.HI.U32 R195, R4, R197, RZ ;  /* 0x000000c504c37227 */ /* 0x000fe200078e00ff */
[----:B------:R-:W-:Y:S02]  /*9630*/  ISETP.GT.U32.AND P4, PT, R3, R193, PT ;  /* 0x000000c10300720c */ /* 0x000fe40003f84070 */
[----:B------:R-:W-:Y:S01]  /*9640*/  IABS R203, R207 ;  /* 0x000000cf00cb7213 */ /* 0x000fe20000000000 */
[----:B------:R-:W-:Y:S01]  /*9650*/  @!P3 IMAD.IADD R191, R191, 0x1, -R3 ;  /* 0x00000001bfbfb824 */ /* 0x000fe200078e0a03 */
[----:B------:R-:W-:Y:S01]  /*9660*/  ISETP.GE.AND P3, PT, R204, RZ, PT ;  /* 0x000000ffcc00720c */ /* 0x000fe20003f66270 */
[C---:B------:R-:W-:Y:S01]  /*9670*/  IMAD R194, R3.reuse, R194, R196 ;  /* 0x000000c203c27224 */ /* 0x040fe200078e02c4 */
[----:B------:R-:W-:Y:S01]  /*9680*/  @!P5 IADD3 R192, PT, PT, R192, -R3, RZ ;  /* 0x80000003c0c0d210 */ /* 0x000fe20007ffe0ff */
[----:B------:R-:W-:Y:S01]  /*9690*/  @!P1 IMAD.MOV R188, RZ, RZ, -R188 ;  /* 0x000000ffffbc9224 */ /* 0x000fe200078e0abc */
[----:B------:R-:W-:Y:S01]  /*96a0*/  ISETP.GE.AND P5, PT, R198, RZ, PT ;  /* 0x000000ffc600720c */ /* 0x000fe20003fa6270 */
[----:B------:R-:W-:Y:S01]  /*96b0*/  IMAD.MOV R198, RZ, RZ, -R195 ;  /* 0x000000ffffc67224 */ /* 0x000fe200078e0ac3 */
[----:B------:R-:W-:Y:S01]  /*96c0*/  ISETP.GE.AND P1, PT, R202, RZ, PT ;  /* 0x000000ffca00720c */ /* 0x000fe20003f26270 */
[----:B------:R-:W-:Y:S01]  /*96d0*/  @!P2 IMAD.MOV R192, RZ, RZ, -R192 ;  /* 0x000000ffffc0a224 */ /* 0x000fe200078e0ac0 */
[C---:B------:R-:W-:Y:S01]  /*96e0*/  ISETP.GT.U32.AND P2, PT, R3.reuse, R194, PT ;  /* 0x000000c20300720c */ /* 0x040fe20003f44070 */
[----:B------:R-:W-:Y:S01]  /*96f0*/  IMAD R195, R3, R198, R197 ;  /* 0x000000c603c37224 */ /* 0x000fe200078e02c5 */
[----:B------:R-:W-:Y:S01]  /*9700*/  LOP3.LUT R196, R5, 0x18c, RZ, 0xfc, !PT ;  /* 0x0000018c05c47812 */ /* 0x000fe200078efcff */
[----:B------:R-:W-:Y:S01]  /*9710*/  @!P4 IMAD.IADD R193, R193, 0x1, -R3 ;  /* 0x00000001c1c1c824 */ /* 0x000fe200078e0a03 */
[----:B------:R-:W-:Y:S01]  /*9720*/  LOP3.LUT R197, R5, 0x18e, RZ, 0xfc, !PT ;  /* 0x0000018e05c57812 */ /* 0x000fe200078efcff */
[----:B------:R-:W-:Y:S01]  /*9730*/  @!P6 IMAD.MOV R190, RZ, RZ, -R190 ;  /* 0x000000ffffbee224 */ /* 0x000fe200078e0abe */
[----:B------:R-:W-:Y:S01]  /*9740*/  IABS R198, R196 ;  /* 0x000000c400c67213 */ /* 0x000fe20000000000 */
[----:B------:R-:W-:Y:S01]  /*9750*/  @!P3 IMAD.MOV R193, RZ, RZ, -R193 ;  /* 0x000000ffffc1b224 */ /* 0x000fe200078e0ac1 */
[----:B------:R-:W-:-:S02]  /*9760*/  ISETP.GT.U32.AND P3, PT, R3, R195, PT ;  /* 0x000000c30300720c */ /* 0x000fc40003f64070 */
[----:B------:R-:W-:Y:S01]  /*9770*/  IABS R200, R197 ;  /* 0x000000c500c87213 */ /* 0x000fe20000000000 */
[----:B------:R-:W-:Y:S01]  /*9780*/  @!P1 IMAD.MOV R191, RZ, RZ, -R191 ;  /* 0x000000ffffbf9224 */ /* 0x000fe200078e0abf */
[----:B------:R-:W-:Y:S01]  /*9790*/  ISETP.GE.AND P1, PT, R196, RZ, PT ;  /* 0x000000ffc400720c */ /* 0x000fe20003f26270 */
[--C-:B------:R-:W-:Y:S01]  /*97a0*/  @!P2 IMAD.IADD R194, R194, 0x1, -R3.reuse ;  /* 0x00000001c2c2a824 */ /* 0x100fe200078e0a03 */
[----:B------:R-:W-:Y:S01]  /*97b0*/  ISETP.GE.AND P4, PT, R197, RZ, PT ;  /* 0x000000ffc500720c */ /* 0x000fe20003f86270 */
[----:B------:R-:W-:Y:S01]  /*97c0*/  IMAD.HI.U32 R196, R4, R198, RZ ;  /* 0x000000c604c47227 */ /* 0x000fe200078e00ff */
[----:B------:R-:W-:Y:S02]  /*97d0*/  ISETP.GE.AND P6, PT, R199, RZ, PT ;  /* 0x000000ffc700720c */ /* 0x000fe40003fc6270 */
[----:B------:R-:W-:Y:S01]  /*97e0*/  ISETP.GT.U32.AND P2, PT, R3, R194, PT ;  /* 0x000000c20300720c */ /* 0x000fe20003f44070 */
[----:B------:R-:W-:Y:S01]  /*97f0*/  IMAD.MOV R196, RZ, RZ, -R196 ;  /* 0x000000ffffc47224 */ /* 0x000fe200078e0ac4 */
[----:B------:R-:W-:Y:S01]  /*9800*/  IABS R202, R208 ;  /* 0x000000d000ca7213 */ /* 0x000fe20000000000 */
[----:B------:R-:W-:-:S02]  /*9810*/  @!P3 IMAD.IADD R195, R195, 0x1, -R3 ;  /* 0x00000001c3c3b824 */ /* 0x000fc400078e0a03 */
[----:B------:R-:W-:-:S03]  /*9820*/  IMAD.HI.U32 R197, R4, R200, RZ ;  /* 0x000000c804c57227 */ /* 0x000fc600078e00ff */
[C---:B------:R-:W-:Y:S01]  /*9830*/  ISETP.GT.U32.AND P3, PT, R3.reuse, R195, PT ;  /* 0x000000c30300720c */ /* 0x040fe20003f64070 */
[----:B------:R-:W-:Y:S02]  /*9840*/  IMAD R196, R3, R196, R198 ;  /* 0x000000c403c47224 */ /* 0x000fe400078e02c6 */
[----:B------:R-:W-:Y:S02]  /*9850*/  IMAD.MOV R197, RZ, RZ, -R197 ;  /* 0x000000ffffc57224 */ /* 0x000fe400078e0ac5 */
[----:B------:R-:W-:-:S04]  /*9860*/  IMAD.HI.U32 R198, R4, R201, RZ ;  /* 0x000000c904c67227 */ /* 0x000fc800078e00ff */
[C---:B------:R-:W-:Y:S02]  /*9870*/  IMAD R197, R3.reuse, R197, R200 ;  /* 0x000000c503c57224 */ /* 0x040fe400078e02c8 */
[----:B------:R-:W-:Y:S02]  /*9880*/  IMAD.MOV R198, RZ, RZ, -R198 ;  /* 0x000000ffffc67224 */ /* 0x000fe400078e0ac6 */
[----:B------:R-:W-:Y:S01]  /*9890*/  @!P2 IMAD.IADD R194, R194, 0x1, -R3 ;  /* 0x00000001c2c2a824 */ /* 0x000fe200078e0a03 */
[C---:B------:R-:W-:Y:S01]  /*98a0*/  ISETP.GT.U32.AND P2, PT, R3.reuse, R196, PT ;  /* 0x000000c40300720c */ /* 0x040fe20003f44070 */
[C---:B------:R-:W-:Y:S02]  /*98b0*/  IMAD R198, R3.reuse, R198, R201 ;  /* 0x000000c603c67224 */ /* 0x040fe400078e02c9 */
[----:B------:R-:W-:Y:S01]  /*98c0*/  @!P5 IMAD.MOV R194, RZ, RZ, -R194 ;  /* 0x000000ffffc2d224 */ /* 0x000fe200078e0ac2 */
[----:B------:R-:W-:Y:S01]  /*98d0*/  ISETP.GT.U32.AND P5, PT, R3, R197, PT ;  /* 0x000000c50300720c */ /* 0x000fe20003fa4070 */
[----:B------:R-:W-:Y:S01]  /*98e0*/  @!P3 IMAD.IADD R195, R195, 0x1, -R3 ;  /* 0x00000001c3c3b824 */ /* 0x000fe200078e0a03 */
[----:B------:R-:W-:Y:S01]  /*98f0*/  ISETP.GT.U32.AND P3, PT, R3, R198, PT ;  /* 0x000000c60300720c */ /* 0x000fe20003f64070 */
[----:B------:R-:W-:-:S04]  /*9900*/  IMAD.HI.U32 R200, R4, R203, RZ ;  /* 0x000000cb04c87227 */ /* 0x000fc800078e00ff */
[----:B------:R-:W-:Y:S02]  /*9910*/  IMAD.MOV R200, RZ, RZ, -R200 ;  /* 0x000000ffffc87224 */ /* 0x000fe400078e0ac8 */
[----:B------:R-:W-:-:S04]  /*9920*/  IMAD.HI.U32 R199, R4, R202, RZ ;  /* 0x000000ca04c77227 */ /* 0x000fc800078e00ff */
[----:B------:R-:W-:Y:S01]  /*9930*/  IMAD R200, R3, R200, R203 ;  /* 0x000000c803c87224 */ /* 0x000fe200078e02cb */
[----:B------:R-:W-:Y:S01]  /*9940*/  IABS R203, R210 ;  /* 0x000000d200cb7213 */ /* 0x000fe20000000000 */
[--C-:B------:R-:W-:Y:S02]  /*9950*/  @!P5 IMAD.IADD R197, R197, 0x1, -R3.reuse ;  /* 0x00000001c5c5d824 */ /* 0x100fe400078e0a03 */
[----:B------:R-:W-:Y:S02]  /*9960*/  @!P3 IMAD.IADD R198, R198, 0x1, -R3 ;  /* 0x00000001c6c6b824 */ /* 0x000fe400078e0a03 */
[----:B------:R-:W-:Y:S01]  /*9970*/  IMAD.MOV R199, RZ, RZ, -R199 ;  /* 0x000000ffffc77224 */ /* 0x000fe200078e0ac7 */
[----:B------:R-:W-:Y:S01]  /*9980*/  ISETP.GT.U32.AND P3, PT, R3, R197, PT ;  /* 0x000000c50300720c */ /* 0x000fe20003f64070 */
[----:B------:R-:W-:-:S04]  /*9990*/  IMAD.HI.U32 R201, R4, R203, RZ ;  /* 0x000000cb04c97227 */ /* 0x000fc800078e00ff */
[----:B------:R-:W-:Y:S02]  /*99a0*/  @!P2 IMAD.IADD R196, R196, 0x1, -R3 ;  /* 0x00000001c4c4a824 */ /* 0x000fe400078e0a03 */
[----:B------:R-:W-:Y:S01]  /*99b0*/  @!P6 IMAD.MOV R195, RZ, RZ, -R195 ;  /* 0x000000ffffc3e224 */ /* 0x000fe200078e0ac3 */
[C---:B------:R-:W-:Y:S01]  /*99c0*/  ISETP.GT.U32.AND P6, PT, R3.reuse, R198, PT ;  /* 0x000000c60300720c */ /* 0x040fe20003fc4070 */
[C---:B------:R-:W-:Y:S01]  /*99d0*/  IMAD R199, R3.reuse, R199, R202 ;  /* 0x000000c703c77224 */ /* 0x040fe200078e02ca */
[----:B------:R-:W-:Y:S01]  /*99e0*/  ISETP.GT.U32.AND P2, PT, R3, R196, PT ;  /* 0x000000c40300720c */ /* 0x000fe20003f44070 */
[----:B------:R-:W-:-:S03]  /*99f0*/  IMAD.HI.U32 R202, R4, R205, RZ ;  /* 0x000000cd04ca7227 */ /* 0x000fc600078e00ff */
[C---:B------:R-:W-:Y:S01]  /*9a00*/  ISETP.GT.U32.AND P5, PT, R3.reuse, R199, PT ;  /* 0x000000c70300720c */ /* 0x040fe20003fa4070 */
[----:B------:R-:W-:Y:S02]  /*9a10*/  IMAD.MOV R204, RZ, RZ, -R201 ;  /* 0x000000ffffcc7224 */ /* 0x000fe400078e0ac9 */
[----:B------:R-:W-:Y:S02]  /*9a20*/  IMAD.MOV R202, RZ, RZ, -R202 ;  /* 0x000000ffffca7224 */ /* 0x000fe400078e0aca */
[C---:B------:R-:W-:Y:S02]  /*9a30*/  IMAD R201, R3.reuse, R204, R203 ;  /* 0x000000cc03c97224 */ /* 0x040fe400078e02cb */
[----:B------:R-:W-:Y:S01]  /*9a40*/  IMAD R202, R3, R202, R205 ;  /* 0x000000ca03ca7224 */ /* 0x000fe200078e02cd */
[----:B------:R-:W-:Y:S01]  /*9a50*/  IABS R205, R213 ;  /* 0x000000d500cd7213 */ /* 0x000fe20000000000 */
[--C-:B------:R-:W-:Y:S01]  /*9a60*/  @!P3 IMAD.IADD R197, R197, 0x1, -R3.reuse ;  /* 0x00000001c5c5b824 */ /* 0x100fe200078e0a03 */
[C---:B------:R-:W-:Y:S01]  /*9a70*/  ISETP.GT.U32.AND P3, PT, R3.reuse, R201, PT ;  /* 0x000000c90300720c */ /* 0x040fe20003f64070 */
[--C-:B------:R-:W-:Y:S01]  /*9a80*/  @!P6 IMAD.IADD R198, R198, 0x1, -R3.reuse ;  /* 0x00000001c6c6e824 */ /* 0x100fe200078e0a03 */
[C---:B------:R-:W-:Y:S01]  /*9a90*/  ISETP.GT.U32.AND P6, PT, R3.reuse, R202, PT ;  /* 0x000000ca0300720c */ /* 0x040fe20003fc4070 */
[----:B------:R-:W-:Y:S01]  /*9aa0*/  @!P2 IMAD.IADD R196, R196, 0x1, -R3 ;  /* 0x00000001c4c4a824 */ /* 0x000fe200078e0a03 */
[----:B------:R-:W-:Y:S01]  /*9ab0*/  ISETP.GT.U32.AND P2, PT, R3, R200, PT ;  /* 0x000000c80300720c */ /* 0x000fe20003f44070 */
[----:B------:R-:W-:-:S04]  /*9ac0*/  IMAD.HI.U32 R204, R4, R205, RZ ;  /* 0x000000cd04cc7227 */ /* 0x000fc800078e00ff */
[----:B------:R-:W-:Y:S02]  /*9ad0*/  IMAD.MOV R204, RZ, RZ, -R204 ;  /* 0x000000ffffcc7224 */ /* 0x000fe400078e0acc */
[--C-:B------:R-:W-:Y:S02]  /*9ae0*/  @!P5 IMAD.IADD R199, R199, 0x1, -R3.reuse ;  /* 0x00000001c7c7d824 */ /* 0x100fe400078e0a03 */
[--C-:B------:R-:W-:Y:S01]  /*9af0*/  @!P3 IMAD.IADD R201, R201, 0x1, -R3.reuse ;  /* 0x00000001c9c9b824 */ /* 0x100fe200078e0a03 */
[----:B------:R-:W-:Y:S01]  /*9b00*/  ISETP.GE.AND P3, PT, R207, RZ, PT ;  /* 0x000000ffcf00720c */ /* 0x000fe20003f66270 */
[--C-:B------:R-:W-:Y:S01]  /*9b10*/  @!P6 IMAD.IADD R202, R202, 0x1, -R3.reuse ;  /* 0x00000001cacae824 */ /* 0x100fe200078e0a03 */
[C---:B------:R-:W-:Y:S01]  /*9b20*/  ISETP.GT.U32.AND P5, PT, R3.reuse, R199, PT ;  /* 0x000000c70300720c */ /* 0x040fe20003fa4070 */
[----:B------:R-:W-:Y:S01]  /*9b30*/  @!P2 IMAD.IADD R200, R200, 0x1, -R3 ;  /* 0x00000001c8c8a824 */ /* 0x000fe200078e0a03 */
[----:B------:R-:W-:Y:S01]  /*9b40*/  ISETP.GT.U32.AND P6, PT, R3, R201, PT ;  /* 0x000000c90300720c */ /* 0x000fe20003fc4070 */
[----:B------:R-:W-:Y:S01]  /*9b50*/  @!P1 IMAD.MOV R196, RZ, RZ, -R196 ;  /* 0x000000ffffc49224 */ /* 0x000fe200078e0ac4 */
[----:B------:R-:W-:Y:S01]  /*9b60*/  ISETP.GE.AND P2, PT, R209, RZ, PT ;  /* 0x000000ffd100720c */ /* 0x000fe20003f46270 */
[C---:B------:R-:W-:Y:S01]  /*9b70*/  IMAD R204, R3.reuse, R204, R205 ;  /* 0x000000cc03cc7224 */ /* 0x040fe200078e02cd */
[----:B------:R-:W-:Y:S01]  /*9b80*/  ISETP.GT.U32.AND P1, PT, R3, R200, PT ;  /* 0x000000c80300720c */ /* 0x000fe20003f24070 */
[----:B------:R-:W-:Y:S01]  /*9b90*/  IMAD.HI.U32 R203, R4, R206, RZ ;  /* 0x000000ce04cb7227 */ /* 0x000fe200078e00ff */
[----:B------:R-:W-:-:S02]  /*9ba0*/  LOP3.LUT R205, R5, 0x19e, RZ, 0xfc, !PT ;  /* 0x0000019e05cd7812 */ /* 0x000fc400078efcff */
[----:B------:R-:W-:Y:S01]  /*9bb0*/  LOP3.LUT R207, R5, 0x1a0, RZ, 0xfc, !PT ;  /* 0x000001a005cf7812 */ /* 0x000fe200078efcff */
[----:B------:R-:W-:Y:S02]  /*9bc0*/  IMAD.MOV R203, RZ, RZ, -R203 ;  /* 0x000000ffffcb7224 */ /* 0x000fe400078e0acb */
[--C-:B------:R-:W-:Y:S01]  /*9bd0*/  @!P5 IMAD.IADD R199, R199, 0x1, -R3.reuse ;  /* 0x00000001c7c7d824 */ /* 0x100fe200078e0a03 */
[----:B------:R-:W-:Y:S01]  /*9be0*/  ISETP.GE.AND P5, PT, R208, RZ, PT ;  /* 0x000000ffd000720c */ /* 0x000fe20003fa6270 */
[--C-:B------:R-:W-:Y:S01]  /*9bf0*/  @!P6 IMAD.IADD R201, R201, 0x1, -R3.reuse ;  /* 0x00000001c9c9e824 */ /* 0x100fe200078e0a03 */
[C---:B------:R-:W-:Y:S01]  /*9c00*/  ISETP.GT.U32.AND P6, PT, R3.reuse, R204, PT ;  /* 0x000000cc0300720c */ /* 0x040fe20003fc4070 */
[----:B------:R-:W-:Y:S01]  /*9c10*/  @!P2 IMAD.MOV R198, RZ, RZ, -R198 ;  /* 0x000000ffffc6a224 */ /* 0x000fe200078e0ac6 */
[----:B------:R-:W-:Y:S01]  /*9c20*/  ISETP.GE.AND P2, PT, R210, RZ, PT ;  /* 0x000000ffd200720c */ /* 0x000fe20003f46270 */
[C---:B------:R-:W-:Y:S01]  /*9c30*/  IMAD R203, R3.reuse, R203, R206 ;  /* 0x000000cb03cb7224 */ /* 0x040fe200078e02ce */
[----:B------:R-:W-:Y:S01]  /*9c40*/  IABS R206, R205 ;  /* 0x000000cd00ce7213 */ /* 0x000fe20000000000 */
[----:B------:R-:W-:Y:S01]  /*9c50*/  @!P1 IMAD.IADD R200, R200, 0x1, -R3 ;  /* 0x00000001c8c89824 */ /* 0x000fe200078e0a03 */
[----:B------:R-:W-:Y:S01]  /*9c60*/  IABS R209, R207 ;  /* 0x000000cf00d17213 */ /* 0x000fe20000000000 */
[----:B------:R-:W-:Y:S01]  /*9c70*/  @!P4 IMAD.MOV R197, RZ, RZ, -R197 ;  /* 0x000000ffffc5c224 */ /* 0x000fe200078e0ac5 */
[C---:B------:R-:W-:Y:S01]  /*9c80*/  ISETP.GT.U32.AND P1, PT, R3.reuse, R203, PT ;  /* 0x000000cb0300720c */ /* 0x040fe20003f24070 */
[----:B------:R-:W-:Y:S01]  /*9c90*/  @!P3 IMAD.MOV R200, RZ, RZ, -R200 ;  /* 0x000000ffffc8b224 */ /* 0x000fe200078e0ac8 */
[----:B------:R-:W-:Y:S01]  /*9ca0*/  ISETP.GT.U32.AND P4, PT, R3, R202, PT ;  /* 0x000000ca0300720c */ /* 0x000fe20003f84070 */
[----:B------:R-:W-:Y:S01]  /*9cb0*/  @!P5 IMAD.MOV R199, RZ, RZ, -R199 ;  /* 0x000000ffffc7d224 */ /* 0x000fe200078e0ac7 */
[----:B------:R-:W-:Y:S01]  /*9cc0*/  ISETP.GE.AND P5, PT, R211, RZ, PT ;  /* 0x000000ffd300720c */ /* 0x000fe20003fa6270 */
[----:B------:R-:W-:Y:S01]  /*9cd0*/  @!P6 IMAD.IADD R204, R204, 0x1, -R3 ;  /* 0x00000001cccce824 */ /* 0x000fe200078e0a03 */
[----:B------:R-:W-:Y:S01]  /*9ce0*/  ISETP.GE.AND P3, PT, R212, RZ, PT ;  /* 0x000000ffd400720c */ /* 0x000fe20003f66270 */
[----:B------:R-:W-:Y:S01]  /*9cf0*/  @!P2 IMAD.MOV R201, RZ, RZ, -R201 ;  /* 0x000000ffffc9a224 */ /* 0x000fe200078e0ac9 */
[----:B------:R-:W-:Y:S01]  /*9d00*/  ISETP.GE.AND P2, PT, R205, RZ, PT ;  /* 0x000000ffcd00720c */ /* 0x000fe20003f46270 */
[----:B------:R-:W-:Y:S01]  /*9d10*/  IMAD.HI.U32 R205, R4, R206, RZ ;  /* 0x000000ce04cd7227 */ /* 0x000fe200078e00ff */
[----:B------:R-:W-:-:S02]  /*9d20*/  ISETP.GT.U32.AND P6, PT, R3, R204, PT ;  /* 0x000000cc0300720c */ /* 0x000fc40003fc4070 */
[----:B------:R-:W-:Y:S01]  /*9d30*/  LOP3.LUT R208, R5, 0x1a2, RZ, 0xfc, !PT ;  /* 0x000001a205d07812 */ /* 0x000fe200078efcff */
[----:B------:R-:W-:Y:S01]  /*9d40*/  @!P1 IMAD.IADD R203, R203, 0x1, -R3 ;  /* 0x00000001cbcb9824 */ /* 0x000fe200078e0a03 */
[----:B------:R-:W-:Y:S01]  /*9d50*/  IABS R212, R215 ;  /* 0x000000d700d47213 */ /* 0x000fe20000000000 */
[----:B------:R-:W-:Y:S01]  /*9d60*/  IMAD.MOV R205, RZ, RZ, -R205 ;  /* 0x000000ffffcd7224 */ /* 0x000fe200078e0acd */
[----:B------:R-:W-:Y:S01]  /*9d70*/  IABS R210, R208 ;  /* 0x000000d000d27213 */ /* 0x000fe20000000000 */
[----:B------:R-:W-:Y:S01]  /*9d80*/  @!P4 IMAD.IADD R202, R202, 0x1, -R3 ;  /* 0x00000001cacac824 */ /* 0x000fe200078e0a03 */
[C---:B------:R-:W-:Y:S01]  /*9d90*/  ISETP.GT.U32.AND P1, PT, R3.reuse, R203, PT ;  /* 0x000000cb0300720c */ /* 0x040fe20003f24070 */
[----:B------:R-:W-:Y:S01]  /*9da0*/  IMAD R205, R3, R205, R206 ;  /* 0x000000cd03cd7224 */ /* 0x000fe200078e02ce */
[----:B------:R-:W-:Y:S01]  /*9db0*/  ISETP.GE.AND P4, PT, R213, RZ, PT ;  /* 0x000000ffd500720c */ /* 0x000fe20003f86270 */
[----:B------:R-:W-:Y:S01]  /*9dc0*/  IMAD.HI.U32 R206, R4, R209, RZ ;  /* 0x000000d104ce7227 */ /* 0x000fe200078e00ff */
[----:B------:R-:W-:-:S02]  /*9dd0*/  IABS R211, R214 ;  /* 0x000000d600d37213 */ /* 0x000fc40000000000 */
[----:B------:R-:W-:Y:S01]  /*9de0*/  IABS R213, R216 ;  /* 0x000000d800d57213 */ /* 0x000fe20000000000 */
[--C-:B------:R-:W-:Y:S01]  /*9df0*/  @!P6 IMAD.IADD R204, R204, 0x1, -R3.reuse ;  /* 0x00000001cccce824 */ /* 0x100fe200078e0a03 */
[----:B------:R-:W-:Y:S01]  /*9e00*/  ISETP.GT.U32.AND P6, PT, R3, R205, PT ;  /* 0x000000cd0300720c */ /* 0x000fe20003fc4070 */
[----:B------:R-:W-:Y:S01]  /*9e10*/  @!P5 IMAD.MOV R202, RZ, RZ, -R202 ;  /* 0x000000ffffcad224 */ /* 0x000fe200078e0aca */
[----:B------:R-:W-:Y:S02]  /*9e20*/  IADD3 R206, PT, PT, -R206, RZ, RZ ;  /* 0x000000ffcece7210 */ /* 0x000fe40007ffe1ff */
[----:B------:R-:W-:Y:S01]  /*9e30*/  ISETP.GE.AND P5, PT, R207, RZ, PT ;  /* 0x000000ffcf00720c */ /* 0x000fe20003fa6270 */
[----:B------:R-:W-:Y:S01]  /*9e40*/  @!P1 IMAD.IADD R203, R203, 0x1, -R3 ;  /* 0x00000001cbcb9824 */ /* 0x000fe200078e0a03 */
[----:B------:R-:W-:Y:S01]  /*9e50*/  ISETP.GE.AND P1, PT, R208, RZ, PT ;  /* 0x000000ffd000720c */ /* 0x000fe20003f26270 */
[----:B------:R-:W-:Y:S02]  /*9e60*/  IMAD R206, R3, R206, R209 ;  /* 0x000000ce03ce7224 */ /* 0x000fe400078e02d1 */
[----:B------:R-:W-:-:S04]  /*9e70*/  IMAD.HI.U32 R207, R4, R210, RZ ;  /* 0x000000d204cf7227 */ /* 0x000fc800078e00ff */
[----:B------:R-:W-:Y:S01]  /*9e80*/  @!P3 IMAD.MOV R203, RZ, RZ, -R203 ;  /* 0x000000ffffcbb224 */ /* 0x000fe200078e0acb */
[----:B------:R-:W-:Y:S01]  /*9e90*/  ISETP.GT.U32.AND P3, PT, R3, R206, PT ;  /* 0x000000ce0300720c */ /* 0x000fe20003f64070 */
[----:B------:R-:W-:Y:S02]  /*9ea0*/  @!P6 IMAD.IADD R205, R205, 0x1, -R3 ;  /* 0x00000001cdcde824 */ /* 0x000fe400078e0a03 */
[----:B------:R-:W-:Y:S02]  /*9eb0*/  IMAD.MOV R207, RZ, RZ, -R207 ;  /* 0x000000ffffcf7224 */ /* 0x000fe400078e0acf */
[----:B------:R-:W-:Y:S01]  /*9ec0*/  IMAD.HI.U32 R209, R4, R212, RZ ;  /* 0x000000d404d17227 */ /* 0x000fe200078e00ff */
[----:B------:R-:W-:-:S03]  /*9ed0*/  ISETP.GT.U32.AND P6, PT, R3, R205, PT ;  /* 0x000000cd0300720c */ /* 0x000fc60003fc4070 */
[----:B------:R-:W-:Y:S02]  /*9ee0*/  IMAD R207, R3, R207, R210 ;  /* 0x000000cf03cf7224 */ /* 0x000fe400078e02d2 */
[----:B------:R-:W-:Y:S02]  /*9ef0*/  IMAD.MOV R209, RZ, RZ, -R209 ;  /* 0x000000ffffd17224 */ /* 0x000fe400078e0ad1 */
[----:B------:R-:W-:-:S04]  /*9f00*/  IMAD.HI.U32 R208, R4, R211, RZ ;  /* 0x000000d304d07227 */ /* 0x000fc800078e00ff */
[----:B------:R-:W-:Y:S01]  /*9f10*/  @!P4 IMAD.MOV R204, RZ, RZ, -R204 ;  /* 0x000000ffffccc224 */ /* 0x000fe200078e0acc */
[C---:B------:R-:W-:Y:S01]  /*9f20*/  ISETP.GT.U32.AND P4, PT, R3.reuse, R207, PT ;  /* 0x000000cf0300720c */ /* 0x040fe20003f84070 */
[C---:B------:R-:W-:Y:S01]  /*9f30*/  IMAD R209, R3.reuse, R209, R212 ;  /* 0x000000d103d17224 */ /* 0x040fe200078e02d4 */
[----:B------:R-:W-:Y:S01]  /*9f40*/  IABS R212, R218 ;  /* 0x000000da00d47213 */ /* 0x000fe20000000000 */
[----:B------:R-:W-:Y:S02]  /*9f50*/  IMAD.MOV R208, RZ, RZ, -R208 ;  /* 0x000000ffffd07224 */ /* 0x000fe400078e0ad0 */
[----:B------:R-:W-:Y:S01]  /*9f60*/  @!P3 IMAD.IADD R206, R206, 0x1, -R3 ;  /* 0x00000001ceceb824 */ /* 0x000fe200078e0a03 */
[C---:B------:R-:W-:Y:S01]  /*9f70*/  ISETP.GT.U32.AND P3, PT, R3.reuse, R209, PT ;  /* 0x000000d10300720c */ /* 0x040fe20003f64070 */
[----:B------:R-:W-:Y:S02]  /*9f80*/  IMAD R208, R3, R208, R211 ;  /* 0x000000d003d07224 */ /* 0x000fe400078e02d3 */
[----:B------:R-:W-:-:S02]  /*9f90*/  @!P6 IMAD.IADD R205, R205, 0x1, -R3 ;  /* 0x00000001cdcde824 */ /* 0x000fc400078e0a03 */
[----:B------:R-:W-:Y:S01]  /*9fa0*/  IMAD.HI.U32 R210, R4, R213, RZ ;  /* 0x000000d504d27227 */ /* 0x000fe200078e00ff */
[----:B------:R-:W-:-:S03]  /*9fb0*/  ISETP.GT.U32.AND P6, PT, R3, R208, PT ;  /* 0x000000d00300720c */ /* 0x000fc60003fc4070 */
[----:B------:R-:W-:Y:S02]  /*9fc0*/  IMAD.MOV R210, RZ, RZ, -R210 ;  /* 0x000000ffffd27224 */ /* 0x000fe400078e0ad2 */
[----:B------:R-:W-:Y:S01]  /*9fd0*/  @!P4 IMAD.IADD R207, R207, 0x1, -R3 ;  /* 0x00000001cfcfc824 */ /* 0x000fe200078e0a03 */
[----:B------:R-:W-:Y:S01]  /*9fe0*/  ISETP.GT.U32.AND P4, PT, R3, R206, PT ;  /* 0x000000ce0300720c */ /* 0x000fe20003f84070 */
[----:B------:R-:W-:-:S04]  /*9ff0*/  IMAD.HI.U32 R211, R4, R212, RZ ;  /* 0x000000d404d37227 */ /* 0x000fc800078e00ff */
[C---:B------:R-:W-:Y:S01]  /*a000*/  IMAD R210, R3.reuse, R210, R213 ;  /* 0x000000d203d27224 */ /* 0x040fe200078e02d5 */
[----:B------:R-:W-:Y:S01]  /*a010*/  IABS R213, R220 ;  /* 0x000000dc00d57213 */ /* 0x000fe20000000000 */
[----:B------:R-:W-:Y:S01]  /*a020*/  @!P2 IMAD.MOV R205, RZ, RZ, -R205 ;  /* 0x000000ffffcda224 */ /* 0x000fe200078e0acd */
[----:B------:R-:W-:Y:S01]  /*a030*/  ISETP.GT.U32.AND P2, PT, R3, R207, PT ;  /* 0x000000cf0300720c */ /* 0x000fe20003f44070 */
[----:B------:R-:W-:Y:S02]  /*a040*/  @!P3 IMAD.IADD R209, R209, 0x1, -R3 ;  /* 0x00000001d1d1b824 */ /* 0x000fe400078e0a03 */
[----:B------:R-:W-:Y:S02]  /*a050*/  IMAD.MOV R211, RZ, RZ, -R211 ;  /* 0x000000ffffd37224 */ /* 0x000fe400078e0ad3 */
[----:B------:R-:W-:Y:S01]  /*a060*/  @!P6 IMAD.IADD R208, R208, 0x1, -R3 ;  /* 0x00000001d0d0e824 */ /* 0x000fe200078e0a03 */
[C---:B------:R-:W-:Y:S01]  /*a070*/  ISETP.GT.U32.AND P3, PT, R3.reuse, R209, PT ;  /* 0x000000d10300720c */ /* 0x040fe20003f64070 */
[----:B------:R-:W-:-:S02]  /*a080*/  IMAD R211, R3, R211, R212 ;  /* 0x000000d303d37224 */ /* 0x000fc400078e02d4 */
[----:B------:R-:W-:Y:S01]  /*a090*/  IMAD.HI.U32 R212, R4, R213, RZ ;  /* 0x000000d504d47227 */ /* 0x000fe200078e00ff */
[----:B------:R-:W-:-:S03]  /*a0a0*/  ISETP.GT.U32.AND P6, PT, R3, R208, PT ;  /* 0x000000d00300720c */ /* 0x000fc60003fc4070 */
[----:B------:R-:W-:Y:S02]  /*a0b0*/  IMAD.MOV R212, RZ, RZ, -R212 ;  /* 0x000000ffffd47224 */ /* 0x000fe400078e0ad4 */
[--C-:B------:R-:W-:Y:S01]  /*a0c0*/  @!P4 IMAD.IADD R206, R206, 0x1, -R3.reuse ;  /* 0x00000001cecec824 */ /* 0x100fe200078e0a03 */
[----:B------:R-:W-:Y:S01]  /*a0d0*/  ISETP.GT.U32.AND P4, PT, R3, R210, PT ;  /* 0x000000d20300720c */ /* 0x000fe20003f84070 */
[----:B------:R-:W-:Y:S01]  /*a0e0*/  @!P2 IMAD.IADD R207, R207, 0x1, -R3 ;  /* 0x00000001cfcfa824 */ /* 0x000fe200078e0a03 */
[C---:B------:R-:W-:Y:S01]  /*a0f0*/  ISETP.GT.U32.AND P2, PT, R3.reuse, R211, PT ;  /* 0x000000d30300720c */ /* 0x040fe20003f44070 */
[----:B------:R-:W-:Y:S02]  /*a100*/  IMAD R212, R3, R212, R213 ;  /* 0x000000d403d47224 */ /* 0x000fe400078e02d5 */
[--C-:B------:R-:W-:Y:S02]  /*a110*/  @!P3 IMAD.IADD R209, R209, 0x1, -R3.reuse ;  /* 0x00000001d1d1b824 */ /* 0x100fe400078e0a03 */
[----:B------:R-:W-:Y:S01]  /*a120*/  @!P6 IMAD.IADD R208, R208, 0x1, -R3 ;  /* 0x00000001d0d0e824 */ /* 0x000fe200078e0a03 */
[----:B------:R-:W-:Y:S01]  /*a130*/  ISETP.GT.U32.AND P3, PT, R3, R212, PT ;  /* 0x000000d40300720c */ /* 0x000fe20003f64070 */
[----:B------:R-:W-:Y:S01]  /*a140*/  IMAD.HI.U32 R213, R4, R217, RZ ;  /* 0x000000d904d57227 */ /* 0x000fe200078e00ff */
[----:B------:R-:W-:-:S03]  /*a150*/  ISETP.GE.AND P6, PT, R214, RZ, PT ;  /* 0x000000ffd600720c */ /* 0x000fc60003fc6270 */
[--C-:B------:R-:W-:Y:S01]  /*a160*/  @!P4 IMAD.IADD R210, R210, 0x1, -R3.reuse ;  /* 0x00000001d2d2c824 */ /* 0x100fe200078e0a03 */
[----:B------:R-:W-:Y:S01]  /*a170*/  ISETP.GE.AND P4, PT, R215, RZ, PT ;  /* 0x000000ffd700720c */ /* 0x000fe20003f86270 */
[----:B------:R-:W-:Y:S01]  /*a180*/  @!P2 IMAD.IADD R211, R211, 0x1, -R3 ;  /* 0x00000001d3d3a824 */ /* 0x000fe200078e0a03 */
[----:B------:R-:W-:Y:S01]  /*a190*/  ISETP.GE.AND P2, PT, R216, RZ, PT ;  /* 0x000000ffd800720c */ /* 0x000fe20003f46270 */
[----:B------:R-:W-:Y:S02]  /*a1a0*/  IMAD.MOV R214, RZ, RZ, -R213 ;  /* 0x000000ffffd67224 */ /* 0x000fe400078e0ad5 */
[----:B------:R-:W-:Y:S01]  /*a1b0*/  IMAD.MOV.U32 R215, RZ, RZ, R223 ;  /* 0x000000ffffd77224 */ /* 0x000fe200078e00df */
[----:B------:R-:W-:Y:S01]  /*a1c0*/  LOP3.LUT R223, R5, 0x1b8, RZ, 0xfc, !PT ;  /* 0x000001b805df7812 */ /* 0x000fe200078efcff */
[----:B------:R-:W-:Y:S01]  /*a1d0*/  @!P3 IMAD.IADD R212, R212, 0x1, -R3 ;  /* 0x00000001d4d4b824 */ /* 0x000fe200078e0a03 */
[C---:B------:R-:W-:Y:S01]  /*a1e0*/  ISETP.GT.U32.AND P3, PT, R3.reuse, R210, PT ;  /* 0x000000d20300720c */ /* 0x040fe20003f64070 */
[----:B------:R-:W-:Y:S01]  /*a1f0*/  @!P1 IMAD.MOV R207, RZ, RZ, -R207 ;  /* 0x000000ffffcf9224 */ /* 0x000fe200078e0acf */
[C---:B------:R-:W-:Y:S01]  /*a200*/  ISETP.GT.U32.AND P1, PT, R3.reuse, R211, PT ;  /* 0x000000d30300720c */ /* 0x040fe20003f24070 */
[----:B------:R-:W-:Y:S01]  /*a210*/  IMAD R213, R3, R214, R217 ;  /* 0x000000d603d57224 */ /* 0x000fe200078e02d9 */
[----:B------:R-:W-:Y:S01]  /*a220*/  LOP3.LUT R217, R5, 0x1b6, RZ, 0xfc, !PT ;  /* 0x000001b605d97812 */ /* 0x000fe200078efcff */
[----:B------:R-:W-:-:S04]  /*a230*/  IMAD.HI.U32 R214, R4, R215, RZ ;  /* 0x000000d704d67227 */ /* 0x000fc800078e00ff */
[----:B------:R-:W-:Y:S01]  /*a240*/  @!P6 IMAD.MOV R208, RZ, RZ, -R208 ;  /* 0x000000ffffd0e224 */ /* 0x000fe200078e0ad0 */
[C---:B------:R-:W-:Y:S01]  /*a250*/  ISETP.GT.U32.AND P6, PT, R3.reuse, R213, PT ;  /* 0x000000d50300720c */ /* 0x040fe20003fc4070 */
[----:B------:R-:W-:Y:S02]  /*a260*/  IMAD.MOV R214, RZ, RZ, -R214 ;  /* 0x000000ffffd67224 */ /* 0x000fe400078e0ad6 */
[----:B------:R-:W-:Y:S01]  /*a270*/  @!P5 IMAD.MOV R206, RZ, RZ, -R206 ;  /* 0x000000ffffced224 */ /* 0x000fe200078e0ace */
[C---:B------:R-:W-:Y:S01]  /*a280*/  ISETP.GT.U32.AND P5, PT, R3.reuse, R212, PT ;  /* 0x000000d40300720c */ /* 0x040fe20003fa4070 */
[C---:B------:R-:W-:Y:S02]  /*a290*/  IMAD R214, R3.reuse, R214, R215 ;  /* 0x000000d603d67224 */ /* 0x040fe400078e02d7 */
[----:B------:R-:W-:Y:S01]  /*a2a0*/  IMAD.MOV.U32 R216, RZ, RZ, R224 ;  /* 0x000000ffffd87224 */ /* 0x000fe200078e00e0 */
[----:B------:R-:W-:Y:S01]  /*a2b0*/  IABS R224, R234 ;  /* 0x000000ea00e07213 */ /* 0x000fe20000000000 */
[--C-:B------:R-:W-:Y:S01]  /*a2c0*/  @!P3 IMAD.IADD R210, R210, 0x1, -R3.reuse ;  /* 0x00000001d2d2b824 */ /* 0x100fe200078e0a03 */
[----:B------:R-:W-:Y:S01]  /*a2d0*/  ISETP.GT.U32.AND P3, PT, R3, R214, PT ;  /* 0x000000d60300720c */ /* 0x000fe20003f64070 */
[----:B------:R-:W-:Y:S01]  /*a2e0*/  @!P1 IMAD.IADD R211, R211, 0x1, -R3 ;  /* 0x00000001d3d39824 */ /* 0x000fe200078e0a03 */
[----:B------:R-:W-:Y:S01]  /*a2f0*/  ISETP.GE.AND P1, PT, R220, RZ, PT ;  /* 0x000000ffdc00720c */ /* 0x000fe20003f26270 */
[----:B------:R-:W-:-:S04]  /*a300*/  IMAD.HI.U32 R215, R4, R216, RZ ;  /* 0x000000d804d77227 */ /* 0x000fc800078e00ff */
[----:B------:R-:W-:Y:S01]  /*a310*/  @!P6 IMAD.IADD R213, R213, 0x1, -R3 ;  /* 0x00000001d5d5e824 */ /* 0x000fe200078e0a03 */
[----:B------:R-:W-:Y:S01]  /*a320*/  ISETP.GE.AND P6, PT, R221, RZ, PT ;  /* 0x000000ffdd00720c */ /* 0x000fe20003fc6270 */
[----:B------:R-:W-:Y:S01]  /*a330*/  IMAD.MOV R215, RZ, RZ, -R215 ;  /* 0x000000ffffd77224 */ /* 0x000fe200078e0ad7 */
[----:B------:R-:W-:Y:S01]  /*a340*/  IABS R221, R223 ;  /* 0x000000df00dd7213 */ /* 0x000fe20000000000 */
[----:B------:R-:W-:Y:S01]  /*a350*/  @!P2 IMAD.MOV R210, RZ, RZ, -R210 ;  /* 0x000000ffffd2a224 */ /* 0x000fe200078e0ad2 */
[----:B------:R-:W-:Y:S01]  /*a360*/  ISETP.GT.U32.AND P2, PT, R3, R213, PT ;  /* 0x000000d50300720c */ /* 0x000fe20003f44070 */
[--C-:B------:R-:W-:Y:S01]  /*a370*/  @!P5 IMAD.IADD R212, R212, 0x1, -R3.reuse ;  /* 0x00000001d4d4d824 */ /* 0x100fe200078e0a03 */
[----:B------:R-:W-:Y:S01]  /*a380*/  ISETP.GE.AND P5, PT, R219, RZ, PT ;  /* 0x000000ffdb00720c */ /* 0x000fe20003fa6270 */
[----:B------:R-:W-:Y:S01]  /*a390*/  IMAD R215, R3, R215, R216 ;  /* 0x000000d703d77224 */ /* 0x000fe200078e02d8 */
[----:B------:R-:W-:Y:S01]  /*a3a0*/  LOP3.LUT R216, R5, 0x1b4, RZ, 0xfc, !PT ;  /* 0x000001b405d87812 */ /* 0x000fe200078efcff */
[----:B------:R-:W-:Y:S01]  /*a3b0*/  @!P3 IMAD.IADD R214, R214, 0x1, -R3 ;  /* 0x00000001d6d6b824 */ /* 0x000fe200078e0a03 */
[----:B------:R-:W-:Y:S01]  /*a3c0*/  IABS R219, R217 ;  /* 0x000000d900db7213 */ /* 0x000fe20000000000 */
[----:B------:R-:W-:Y:S01]  /*a3d0*/  @!P1 IMAD.MOV R212, RZ, RZ, -R212 ;  /* 0x000000ffffd49224 */ /* 0x000fe200078e0ad4 */
[----:B------:R-:W-:Y:S01]  /*a3e0*/  ISETP.GT.U32.AND P1, PT, R3, R215, PT ;  /* 0x000000d70300720c */ /* 0x000fe20003f24070 */
[----:B------:R-:W-:Y:S01]  /*a3f0*/  @!P4 IMAD.MOV R209, RZ, RZ, -R209 ;  /* 0x000000ffffd1c224 */ /* 0x000fe200078e0ad1 */
[----:B------:R-:W-:-:S02]  /*a400*/  ISETP.GE.AND P4, PT, R218, RZ, PT ;  /* 0x000000ffda00720c */ /* 0x000fc40003f86270 */
[----:B------:R-:W-:Y:S01]  /*a410*/  ISETP.GT.U32.AND P3, PT, R3, R214, PT ;  /* 0x000000d60300720c */ /* 0x000fe20003f64070 */
[----:B------:R-:W-:Y:S01]  /*a420*/  @!P2 IMAD.IADD R213, R213, 0x1, -R3 ;  /* 0x00000001d5d5a824 */ /* 0x000fe200078e0a03 */
[----:B------:R-:W-:Y:S02]  /*a430*/  IABS R218, R216 ;  /* 0x000000d800da7213 */ /* 0x000fe40000000000 */
[----:B------:R-:W-:Y:S01]  /*a440*/  ISETP.GE.AND P2, PT, R216, RZ, PT ;  /* 0x000000ffd800720c */ /* 0x000fe20003f46270 */
[----:B------:R-:W-:Y:S02]  /*a450*/  @!P5 IMAD.MOV R213, RZ, RZ, -R213 ;  /* 0x000000ffffd5d224 */ /* 0x000fe400078e0ad5 */
[----:B------:R-:W-:-:S04]  /*a460*/  IMAD.HI.U32 R216, R4, R218, RZ ;  /* 0x000000da04d87227 */ /* 0x000fc800078e00ff */
[--C-:B------:R-:W-:Y:S02]  /*a470*/  @!P1 IMAD.IADD R215, R215, 0x1, -R3.reuse ;  /* 0x00000001d7d79824 */ /* 0x100fe400078e0a03 */
[----:B------:R-:W-:Y:S02]  /*a480*/  IMAD.MOV R216, RZ, RZ, -R216 ;  /* 0x000000ffffd87224 */ /* 0x000fe400078e0ad8 */
[----:B------:R-:W-:Y:S01]  /*a490*/  @!P3 IMAD.IADD R214, R214, 0x1, -R3 ;  /* 0x00000001d6d6b824 */ /* 0x000fe200078e0a03 */
[----:B------:R-:W-:Y:S01]  /*a4a0*/  ISETP.GE.AND P3, PT, R217, RZ, PT ;  /* 0x000000ffd900720c */ /* 0x000fe20003f66270 */
[C---:B------:R-:W-:Y:S01]  /*a4b0*/  IMAD R216, R3.reuse, R216, R218 ;  /* 0x000000d803d87224 */ /* 0x040fe200078e02da */
[----:B------:R-:W-:Y:S01]  /*a4c0*/  ISETP.GT.U32.AND P1, PT, R3, R215, PT ;  /* 0x000000d70300720c */ /* 0x000fe20003f24070 */
[----:B------:R-:W-:-:S03]  /*a4d0*/  IMAD.HI.U32 R217, R4, R219, RZ ;  /* 0x000000db04d97227 */ /* 0x000fc600078e00ff */
[----:B------:R-:W-:Y:S01]  /*a4e0*/  ISETP.GT.U32.AND P5, PT, R3, R216, PT ;  /* 0x000000d80300720c */ /* 0x000fe20003fa4070 */
[----:B------:R-:W-:Y:S02]  /*a4f0*/  IMAD.MOV R220, RZ, RZ, -R217 ;  /* 0x000000ffffdc7224 */ /* 0x000fe400078e0ad9 */
[----:B------:R-:W-:-:S04]  /*a500*/  IMAD.HI.U32 R218, R4, R221, RZ ;  /* 0x000000dd04da7227 */ /* 0x000fc800078e00ff */
[----:B------:R-:W-:Y:S01]  /*a510*/  IMAD R217, R3, R220, R219 ;  /* 0x000000dc03d97224 */ /* 0x000fe200078e02db */
[----:B------:R-:W-:Y:S01]  /*a520*/  IABS R220, R239 ;  /* 0x000000ef00dc7213 */ /* 0x000fe20000000000 */
[----:B------:R-:W-:Y:S02]  /*a530*/  @!P1 IMAD.IADD R215, R215, 0x1, -R3 ;  /* 0x00000001d7d79824 */ /* 0x000fe400078e0a03 */
[----:B------:R-:W-:Y:S01]  /*a540*/  @!P4 IMAD.MOV R211, RZ, RZ, -R211 ;  /* 0x000000ffffd3c224 */ /* 0x000fe200078e0ad3 */
[C---:B------:R-:W-:Y:S01]  /*a550*/  ISETP.GT.U32.AND P1, PT, R3.reuse, R217, PT ;  /* 0x000000d90300720c */ /* 0x040fe20003f24070 */
[----:B------:R-:W-:Y:S01]  /*a560*/  IMAD.MOV R218, RZ, RZ, -R218 ;  /* 0x000000ffffda7224 */ /* 0x000fe200078e0ada */
[----:B------:R-:W-:Y:S01]  /*a570*/  @!P5 IADD3 R216, PT, PT, R216, -R3, RZ ;  /* 0x80000003d8d8d210 */ /* 0x000fe20007ffe0ff */
[----:B------:R-:W-:Y:S01]  /*a580*/  IMAD.HI.U32 R227, R4, R220, RZ ;  /* 0x000000dc04e37227 */ /* 0x000fe200078e00ff */
[----:B------:R-:W-:Y:S02]  /*a590*/  ISETP.GE.AND P4, PT, R222, RZ, PT ;  /* 0x000000ffde00720c */ /* 0x000fe40003f86270 */
[C---:B------:R-:W-:Y:S01]  /*a5a0*/  ISETP.GT.U32.AND P5, PT, R3.reuse, R216, PT ;  /* 0x000000d80300720c */ /* 0x040fe20003fa4070 */
[----:B------:R-:W-:Y:S01]  /*a5b0*/  IMAD R218, R3, R218, R221 ;  /* 0x000000da03da7224 */ /* 0x000fe200078e02dd */
[----:B------:R-:W-:Y:S01]  /*a5c0*/  IABS R222, R237 ;  /* 0x000000ed00de7213 */ /* 0x000fe20000000000 */
[----:B------:R-:W-:Y:S01]  /*a5d0*/  IMAD.MOV R230, RZ, RZ, -R227 ;  /* 0x000000ffffe67224 */ /* 0x000fe200078e0ae3 */
[----:B------:R-:W-:Y:S01]  /*a5e0*/  IABS R221, R232 ;  /* 0x000000e800dd7213 */ /* 0x000fe20000000000 */
[----:B------:R-:W-:Y:S01]  /*a5f0*/  @!P6 IMAD.MOV R214, RZ, RZ, -R214 ;  /* 0x000000ffffd6e224 */ /* 0x000fe200078e0ad6 */
[----:B------:R-:W-:Y:S01]  /*a600*/  ISETP.GE.AND P6, PT, R223, RZ, PT ;  /* 0x000000ffdf00720c */ /* 0x000fe20003fc6270 */
[----:B------:R-:W-:Y:S01]  /*a610*/  @!P1 IMAD.IADD R217, R217, 0x1, -R3 ;  /* 0x00000001d9d99824 */ /* 0x000fe200078e0a03 */
[----:B------:R-:W-:Y:S01]  /*a620*/  IABS R223, R233 ;  /* 0x000000e900df7213 */ /* 0x000fe20000000000 */
[----:B------:R-:W-:-:S03]  /*a630*/  IMAD.HI.U32 R219, R4, R222, RZ ;  /* 0x000000de04db7227 */ /* 0x000fc600078e00ff */
[C---:B------:R-:W-:Y:S01]  /*a640*/  ISETP.GT.U32.AND P1, PT, R3.reuse, R217, PT ;  /* 0x000000d90300720c */ /* 0x040fe20003f24070 */
[----:B------:R-:W-:Y:S01]  /*a650*/  @!P5 IMAD.IADD R216, R216, 0x1, -R3 ;  /* 0x00000001d8d8d824 */ /* 0x000fe200078e0a03 */
[C---:B------:R-:W-:Y:S01]  /*a660*/  ISETP.GT.U32.AND P5, PT, R3.reuse, R218, PT ;  /* 0x000000da0300720c */ /* 0x040fe20003fa4070 */
[----:B------:R-:W-:Y:S02]  /*a670*/  IMAD.MOV R219, RZ, RZ, -R219 ;  /* 0x000000ffffdb7224 */ /* 0x000fe400078e0adb */
[----:B------:R-:W-:Y:S01]  /*a680*/  IMAD R220, R3, R230, R220 ;  /* 0x000000e603dc7224 */ /* 0x000fe200078e02dc */
[----:B------:R-:W-:Y:S01]  /*a690*/  LOP3.LUT R230, R5, 0x1ca, RZ, 0xfc, !PT ;  /* 0x000001ca05e67812 */ /* 0x000fe200078efcff */
[----:B------:R-:W-:Y:S02]  /*a6a0*/  IMAD R219, R3, R219, R222 ;  /* 0x000000db03db7224 */ /* 0x000fe400078e02de */
[----:B------:R-:W-:-:S04]  /*a6b0*/  IMAD.HI.U32 R228, R4, R221, RZ ;  /* 0x000000dd04e47227 */ /* 0x000fc800078e00ff */
[--C-:B------:R-:W-:Y:S01]  /*a6c0*/  @!P1 IMAD.IADD R217, R217, 0x1, -R3.reuse ;  /* 0x00000001d9d99824 */ /* 0x100fe200078e0a03 */
[C---:B------:R-:W-:Y:S01]  /*a6d0*/  ISETP.GT.U32.AND P1, PT, R3.reuse, R219, PT ;  /* 0x000000db0300720c */ /* 0x040fe20003f24070 */
[----:B------:R-:W-:Y:S01]  /*a6e0*/  @!P5 IMAD.IADD R218, R218, 0x1, -R3 ;  /* 0x00000001dadad824 */ /* 0x000fe200078e0a03 */
[C---:B------:R-:W-:Y:S01]  /*a6f0*/  ISETP.GT.U32.AND P5, PT, R3.reuse, R220, PT ;  /* 0x000000dc0300720c */ /* 0x040fe20003fa4070 */
[----:B------:R-:W-:Y:S02]  /*a700*/  IMAD.MOV R228, RZ, RZ, -R228 ;  /* 0x000000ffffe47224 */ /* 0x000fe400078e0ae4 */
[----:B------:R-:W-:Y:S02]  /*a710*/  @!P4 IMAD.MOV R215, RZ, RZ, -R215 ;  /* 0x000000ffffd7c224 */ /* 0x000fe400078e0ad7 */
[----:B------:R-:W-:Y:S01]  /*a720*/  IMAD R221, R3, R228, R221 ;  /* 0x000000e403dd7224 */ /* 0x000fe200078e02dd */
[----:B------:R-:W-:Y:S01]  /*a730*/  IABS R228, R231 ;  /* 0x000000e700e47213 */ /* 0x000fe20000000000 */
[----:B------:R-:W-:-:S04]  /*a740*/  IMAD.HI.U32 R222, R4, R225, RZ ;  /* 0x000000e104de7227 */ /* 0x000fc800078e00ff */
[--C-:B------:R-:W-:Y:S01]  /*a750*/  @!P1 IMAD.IADD R219, R219, 0x1, -R3.reuse ;  /* 0x00000001dbdb9824 */ /* 0x100fe200078e0a03 */
[C---:B------:R-:W-:Y:S01]  /*a760*/  ISETP.GT.U32.AND P1, PT, R3.reuse, R221, PT ;  /* 0x000000dd0300720c */ /* 0x040fe20003f24070 */
[----:B------:R-:W-:Y:S01]  /*a770*/  @!P5 IMAD.IADD R220, R220, 0x1, -R3 ;  /* 0x00000001dcdcd824 */ /* 0x000fe200078e0a03 */
[C---:B------:R-:W-:Y:S01]  /*a780*/  ISETP.GT.U32.AND P5, PT, R3.reuse, R218, PT ;  /* 0x000000da0300720c */ /* 0x040fe20003fa4070 */
[----:B------:R-:W-:Y:S01]  /*a790*/  IMAD.HI.U32 R226, R4, R223, RZ ;  /* 0x000000df04e27227 */ /* 0x000fe200078e00ff */
[----:B------:R-:W-:-:S03]  /*a7a0*/  ISETP.GT.U32.AND P4, PT, R3, R219, PT ;  /* 0x000000db0300720c */ /* 0x000fc60003f84070 */
[----:B------:R-:W-:Y:S02]  /*a7b0*/  IMAD.MOV R222, RZ, RZ, -R222 ;  /* 0x000000ffffde7224 */ /* 0x000fe400078e0ade */
[----:B------:R-:W-:Y:S02]  /*a7c0*/  IMAD.MOV R226, RZ, RZ, -R226 ;  /* 0x000000ffffe27224 */ /* 0x000fe400078e0ae2 */
[----:B------:R-:W-:Y:S01]  /*a7d0*/  IMAD R222, R3, R222, R225 ;  /* 0x000000de03de7224 */ /* 0x000fe200078e02e1 */
[----:B------:R-:W-:Y:S01]  /*a7e0*/  IABS R225, R235 ;  /* 0x000000eb00e17213 */ /* 0x000fe20000000000 */
[----:B------:R-:W-:Y:S01]  /*a7f0*/  @!P1 IMAD.IADD R221, R221, 0x1, -R3 ;  /* 0x00000001dddd9824 */ /* 0x000fe200078e0a03 */
[C---:B------:R-:W-:Y:S01]  /*a800*/  ISETP.GT.U32.AND P1, PT, R3.reuse, R220, PT ;  /* 0x000000dc0300720c */ /* 0x040fe20003f24070 */
[----:B------:R-:W-:Y:S01]  /*a810*/  IMAD R223, R3, R226, R223 ;  /* 0x000000e203df7224 */ /* 0x000fe200078e02df */
[----:B------:R-:W-:Y:S01]  /*a820*/  IABS R226, R236 ;  /* 0x000000ec00e27213 */ /* 0x000fe20000000000 */
[----:B------:R-:W-:-:S04]  /*a830*/  IMAD.HI.U32 R227, R4, R224, RZ ;  /* 0x000000e004e37227 */ /* 0x000fc800078e00ff */
[--C-:B------:R-:W-:Y:S01]  /*a840*/  @!P5 IMAD.IADD R218, R218, 0x1, -R3.reuse ;  /* 0x00000001dadad824 */ /* 0x100fe200078e0a03 */
[----:B------:R-:W-:Y:S01]  /*a850*/  ISETP.GT.U32.AND P5, PT, R3, R222, PT ;  /* 0x000000de0300720c */ /* 0x000fe20003fa4070 */
[----:B------:R-:W-:Y:S01]  /*a860*/  @!P4 IMAD.IADD R219, R219, 0x1, -R3 ;  /* 0x00000001dbdbc824 */ /* 0x000fe200078e0a03 */
[----:B------:R-:W-:Y:S01]  /*a870*/  ISETP.GT.U32.AND P4, PT, R3, R223, PT ;  /* 0x000000df0300720c */ /* 0x000fe20003f84070 */
[----:B------:R-:W-:Y:S02]  /*a880*/  IMAD.MOV R227, RZ, RZ, -R227 ;  /* 0x000000ffffe37224 */ /* 0x000fe400078e0ae3 */
[----:B------:R-:W-:-:S04]  /*a890*/  IMAD.HI.U32 R238, R4, R225, RZ ;  /* 0x000000e104ee7227 */ /* 0x000fc800078e00ff */
[C---:B------:R-:W-:Y:S01]  /*a8a0*/  IMAD R224, R3.reuse, R227, R224 ;  /* 0x000000e303e07224 */ /* 0x040fe200078e02e0 */
[----:B------:R-:W-:Y:S01]  /*a8b0*/  IABS R227, R230 ;  /* 0x000000e600e37213 */ /* 0x000fe20000000000 */
[----:B------:R-:W-:Y:S02]  /*a8c0*/  IMAD.MOV R238, RZ, RZ, -R238 ;  /* 0x000000ffffee7224 */ /* 0x000fe400078e0aee */
[----:B------:R-:W-:Y:S01]  /*a8d0*/  @!P2 IMAD.MOV R216, RZ, RZ, -R216 ;  /* 0x000000ffffd8a224 */ /* 0x000fe200078e0ad8 */
[C---:B------:R-:W-:Y:S01]  /*a8e0*/  ISETP.GT.U32.AND P2, PT, R3.reuse, R221, PT ;  /* 0x000000dd0300720c */ /* 0x040fe20003f44070 */
[----:B------:R-:W-:Y:S01]  /*a8f0*/  @!P1 IMAD.IADD R220, R220, 0x1, -R3 ;  /* 0x00000001dcdc9824 */ /* 0x000fe200078e0a03 */
[C---:B------:R-:W-:Y:S01]  /*a900*/  ISETP.GT.U32.AND P1, PT, R3.reuse, R224, PT ;  /* 0x000000e00300720c */ /* 0x040fe20003f24070 */
[----:B------:R-:W-:Y:S02]  /*a910*/  IMAD R225, R3, R238, R225 ;  /* 0x000000ee03e17224 */ /* 0x000fe400078e02e1 */
[----:B------:R-:W-:-:S02]  /*a920*/  @!P5 IMAD.IADD R222, R222, 0x1, -R3 ;  /* 0x00000001deded824 */ /* 0x000fc400078e0a03 */
[----:B------:R-:W-:Y:S01]  /*a930*/  @!P4 IMAD.IADD R223, R223, 0x1, -R3 ;  /* 0x00000001dfdfc824 */ /* 0x000fe200078e0a03 */
[----:B------:R-:W-:Y:S01]  /*a940*/  ISETP.GT.U32.AND P5, PT, R3, R225, PT ;  /* 0x000000e10300720c */ /* 0x000fe20003fa4070 */
[----:B------:R-:W-:Y:S01]  /*a950*/  IMAD.HI.U32 R240, R4, R226, RZ ;  /* 0x000000e204f07227 */ /* 0x000fe200078e00ff */
[----:B------:R-:W-:-:S03]  /*a960*/  ISETP.GE.AND P4, PT, R239, RZ, PT ;  /* 0x000000ffef00720c */ /* 0x000fc60003f86270 */
[----:B------:R-:W-:Y:S01]  /*a970*/  IMAD.MOV R239, RZ, RZ, -R240 ;  /* 0x000000ffffef7224 */ /* 0x000fe200078e0af0 */
[----:B------:R-:W-:Y:S01]  /*a980*/  LOP3.LUT R240, R5, 0x1dc, RZ, 0xfc, !PT ;  /* 0x000001dc05f07812 */ /* 0x000fe200078efcff */
[--C-:B------:R-:W-:Y:S01]  /*a990*/  @!P2 IMAD.IADD R221, R221, 0x1, -R3.reuse ;  /* 0x00000001dddda824 */ /* 0x100fe200078e0a03 */
[----:B------:R-:W-:Y:S01]  /*a9a0*/  ISETP.GE.AND P2, PT, R237, RZ, PT ;  /* 0x000000ffed00720c */ /* 0x000fe20003f46270 */
[----:B------:R-:W-:Y:S01]  /*a9b0*/  @!P1 IMAD.IADD R224, R224, 0x1, -R3 ;  /* 0x00000001e0e09824 */ /* 0x000fe200078e0a03 */
[----:B------:R-:W-:Y:S01]  /*a9c0*/  ISETP.GE.AND P1, PT, R232, RZ, PT ;  /* 0x000000ffe800720c */ /* 0x000fe20003f26270 */
[----:B------:R-:W-:Y:S01]  /*a9d0*/  @!P3 IMAD.MOV R217, RZ, RZ, -R217 ;  /* 0x000000ffffd9b224 */ /* 0x000fe200078e0ad9 */
[C---:B------:R-:W-:Y:S01]  /*a9e0*/  ISETP.GT.U32.AND P3, PT, R3.reuse, R222, PT ;  /* 0x000000de0300720c */ /* 0x040fe20003f64070 */
[----:B------:R-:W-:Y:S01]  /*a9f0*/  IMAD R226, R3, R239, R226 ;  /* 0x000000ef03e27224 */ /* 0x000fe200078e02e2 */
[----:B------:R-:W-:Y:S01]  /*aa00*/  LOP3.LUT R232, R5, 0x1ce, RZ, 0xfc, !PT ;  /* 0x000001ce05e87812 */ /* 0x000fe200078efcff */
[----:B------:R-:W-:Y:S01]  /*aa10*/  IMAD.HI.U32 R238, R4, R227, RZ ;  /* 0x000000e304ee7227 */ /* 0x000fe200078e00ff */
[----:B------:R-:W-:-:S03]  /*aa20*/  IABS R239, R246 ;  /* 0x000000f600ef7213 */ /* 0x000fc60000000000 */
[----:B------:R-:W-:Y:S01]  /*aa30*/  @!P5 IMAD.IADD R225, R225, 0x1, -R3 ;  /* 0x00000001e1e1d824 */ /* 0x000fe200078e0a03 */
[C---:B------:R-:W-:Y:S01]  /*aa40*/  ISETP.GT.U32.AND P5, PT, R3.reuse, R223, PT ;  /* 0x000000df0300720c */ /* 0x040fe20003fa4070 */
[----:B------:R-:W-:Y:S01]  /*aa50*/  @!P4 IMAD.MOV R220, RZ, RZ, -R220 ;  /* 0x000000ffffdcc224 */ /* 0x000fe200078e0adc */
[----:B------:R-:W-:Y:S01]  /*aa60*/  ISETP.GT.U32.AND P4, PT, R3, R226, PT ;  /* 0x000000e20300720c */ /* 0x000fe20003f84070 */
[----:B------:R-:W-:-:S04]  /*aa70*/  IMAD.HI.U32 R237, R4, R228, RZ ;  /* 0x000000e404ed7227 */ /* 0x000fc800078e00ff */
[----:B------:R-:W-:Y:S02]  /*aa80*/  IMAD.MOV R238, RZ, RZ, -R238 ;  /* 0x000000ffffee7224 */ /* 0x000fe400078e0aee */
[----:B------:R-:W-:Y:S01]  /*aa90*/  @!P6 IMAD.MOV R218, RZ, RZ, -R218 ;  /* 0x000000ffffdae224 */ /* 0x000fe200078e0ada */
[C---:B------:R-:W-:Y:S01]  /*aaa0*/  ISETP.GT.U32.AND P6, PT, R3.reuse, R225, PT ;  /* 0x000000e10300720c */ /* 0x040fe20003fc4070 */
[----:B------:R-:W-:Y:S02]  /*aab0*/  IMAD.MOV R237, RZ, RZ, -R237 ;  /* 0x000000ffffed7224 */ /* 0x000fe400078e0aed */
[C---:B------:R-:W-:Y:S02]  /*aac0*/  IMAD R227, R3.reuse, R238, R227 ;  /* 0x000000ee03e37224 */ /* 0x040fe400078e02e3 */
[----:B------:R-:W-:Y:S01]  /*aad0*/  @!P2 IMAD.MOV R219, RZ, RZ, -R219 ;  /* 0x000000ffffdba224 */ /* 0x000fe200078e0adb */
[C---:B------:R-:W-:Y:S01]  /*aae0*/  ISETP.GT.U32.AND P2, PT, R3.reuse, R224, PT ;  /* 0x000000e00300720c */ /* 0x040fe20003f44070 */
[C---:B------:R-:W-:Y:S01]  /*aaf0*/  IMAD R228, R3.reuse, R237, R228 ;  /* 0x000000ed03e47224 */ /* 0x040fe200078e02e4 */
[----:B------:R-:W-:Y:S01]  /*ab00*/  IABS R237, R232 ;  /* 0x000000e800ed7213 */ /* 0x000fe20000000000 */
[----:B------:R-:W-:Y:S01]  /*ab10*/  @!P1 IMAD.MOV R221, RZ, RZ, -R221 ;  /* 0x000000ffffdd9224 */ /* 0x000fe200078e0add */
[----:B------:R-:W-:Y:S01]  /*ab20*/  ISETP.GT.U32.AND P1, PT, R3, R227, PT ;  /* 0x000000e30300720c */ /* 0x000fe20003f24070 */
[--C-:B------:R-:W-:Y:S01]  /*ab30*/  @!P3 IMAD.IADD R222, R222, 0x1, -R3.reuse ;  /* 0x00000001dedeb824 */ /* 0x100fe200078e0a03 */
[----:B------:R-:W-:Y:S01]  /*ab40*/  ISETP.GE.AND P3, PT, R229, RZ, PT ;  /* 0x000000ffe500720c */ /* 0x000fe20003f66270 */
[--C-:B------:R-:W-:Y:S01]  /*ab50*/  @!P5 IMAD.IADD R223, R223, 0x1, -R3.reuse ;  /* 0x00000001dfdfd824 */ /* 0x100fe200078e0a03 */
[----:B------:R-:W-:Y:S01]  /*ab60*/  ISETP.GT.U32.AND P5, PT, R3, R228, PT ;  /* 0x000000e40300720c */ /* 0x000fe20003fa4070 */
[----:B------:R-:W-:Y:S01]  /*ab70*/  @!P4 IMAD.IADD R226, R226, 0x1, -R3 ;  /* 0x00000001e2e2c824 */ /* 0x000fe200078e0a03 */
[----:B------:R-:W-:Y:S01]  /*ab80*/  ISETP.GE.AND P4, PT, R235, RZ, PT ;  /* 0x000000ffeb00720c */ /* 0x000fe20003f86270 */
[----:B------:R-:W-:-:S04]  /*ab90*/  IMAD.HI.U32 R229, R4, R237, RZ ;  /* 0x000000ed04e57227 */ /* 0x000fc800078e00ff */
[----:B------:R-:W-:Y:S01]  /*aba0*/  @!P6 IMAD.IADD R225, R225, 0x1, -R3 ;  /* 0x00000001e1e1e824 */ /* 0x000fe200078e0a03 */
[----:B------:R-:W-:Y:S01]  /*abb0*/  ISETP.GE.AND P6, PT, R234, RZ, PT ;  /* 0x000000ffea00720c */ /* 0x000fe20003fc6270 */
[----:B------:R-:W-:Y:S02]  /*abc0*/  IMAD.MOV R234, RZ, RZ, -R229 ;  /* 0x000000ffffea7224 */ /* 0x000fe400078e0ae5 */
[--C-:B------:R-:W-:Y:S01]  /*abd0*/  @!P2 IMAD.IADD R224, R224, 0x1, -R3.reuse ;  /* 0x00000001e0e0a824 */ /* 0x100fe200078e0a03 */
[----:B------:R-:W-:Y:S01]  /*abe0*/  ISETP.GE.AND P2, PT, R233, RZ, PT ;  /* 0x000000ffe900720c */ /* 0x000fe20003f46270 */
[----:B------:R-:W-:Y:S01]  /*abf0*/  @!P1 IMAD.IADD R227, R227, 0x1, -R3 ;  /* 0x00000001e3e39824 */ /* 0x000fe200078e0a03 */
[----:B------:R-:W-:Y:S01]  /*ac00*/  LOP3.LUT R233, R5, 0x1d0, RZ, 0xfc, !PT ;  /* 0x000001d005e97812 */ /* 0x000fe200078efcff */
[----:B------:R-:W-:Y:S01]  /*ac10*/  @!P3 IMAD.MOV R222, RZ, RZ, -R222 ;  /* 0x000000ffffdeb224 */ /* 0x000fe200078e0ade */
[C---:B------:R-:W-:Y:S01]  /*ac20*/  ISETP.GT.U32.AND P3, PT, R3.reuse, R226, PT ;  /* 0x000000e20300720c */ /* 0x040fe20003f64070 */
[C---:B------:R-:W-:Y:S01]  /*ac30*/  IMAD R229, R3.reuse, R234, R237 ;  /* 0x000000ea03e57224 */ /* 0x040fe200078e02ed */
[----:B------:R-:W-:Y:S01]  /*ac40*/  IABS R234, R233 ;  /* 0x000000e900ea7213 */ /* 0x000fe20000000000 */
[----:B------:R-:W-:Y:S01]  /*ac50*/  @!P5 IMAD.IADD R228, R228, 0x1, -R3 ;  /* 0x00000001e4e4d824 */ /* 0x000fe200078e0a03 */
[C---:B------:R-:W-:Y:S01]  /*ac60*/  ISETP.GT.U32.AND P5, PT, R3.reuse, R227, PT ;  /* 0x000000e30300720c */ /* 0x040fe20003fa4070 */
[----:B------:R-:W-:Y:S01]  /*ac70*/  @!P4 IMAD.MOV R225, RZ, RZ, -R225 ;  /* 0x000000ffffe1c224 */ /* 0x000fe200078e0ae1 */
[C---:B------:R-:W-:Y:S01]  /*ac80*/  ISETP.GT.U32.AND P4, PT, R3.reuse, R229, PT ;  /* 0x000000e50300720c */ /* 0x040fe20003f84070 */
[----:B------:R-:W-:Y:S01]  /*ac90*/  @!P6 IMAD.MOV R224, RZ, RZ, -R224 ;  /* 0x000000ffffe0e224 */ /* 0x000fe200078e0ae0 */
[----:B------:R-:W-:Y:S01]  /*aca0*/  ISETP.GE.AND P1, PT, R236, RZ, PT ;  /* 0x000000ffec00720c */ /* 0x000fe20003f26270 */
[----:B------:R-:W-:Y:S01]  /*acb0*/  @!P2 IMAD.MOV R223, RZ, RZ, -R223 ;  /* 0x000000ffffdfa224 */ /* 0x000fe200078e0adf */
[----:B------:R-:W-:Y:S01]  /*acc0*/  ISETP.GE.AND P6, PT, R230, RZ, PT ;  /* 0x000000ffe600720c */ /* 0x000fe20003fc6270 */
[----:B------:R-:W-:Y:S01]  /*acd0*/  IMAD.MOV.U32 R230, RZ, RZ, R234 ;  /* 0x000000ffffe67224 */ /* 0x000fe200078e00ea */
[----:B------:R-:W-:Y:S01]  /*ace0*/  ISETP.GT.U32.AND P2, PT, R3, R228, PT ;  /* 0x000000e40300720c */ /* 0x000fe20003f44070 */
[----:B------:R-:W-:Y:S01]  /*acf0*/  @!P3 IMAD.IADD R226, R226, 0x1, -R3 ;  /* 0x00000001e2e2b824 */ /* 0x000fe200078e0a03 */
[----:B------:R-:W-:Y:S01]  /*ad00*/  ISETP.GE.AND P3, PT, R231, RZ, PT ;  /* 0x000000ffe700720c */ /* 0x000fe20003f66270 */
[----:B------:R-:W-:Y:S01]  /*ad10*/  IMAD.HI.U32 R231, R4, R230, RZ ;  /* 0x000000e604e77227 */ /* 0x000fe200078e00ff */
[----:B------:R-:W-:-:S03]  /*ad20*/  LOP3.LUT R234, R5, 0x1d2, RZ, 0xfc, !PT ;  /* 0x000001d205ea7812 */ /* 0x000fc600078efcff */
[--C-:B------:R-:W-:Y:S01]  /*ad30*/  @!P5 IMAD.IADD R227, R227, 0x1, -R3.reuse ;  /* 0x00000001e3e3d824 */ /* 0x100fe200078e0a03 */
[----:B------:R-:W-:Y:S01]  /*ad40*/  ISETP.GE.AND P5, PT, R232, RZ, PT ;  /* 0x000000ffe800720c */ /* 0x000fe20003fa6270 */
[----:B------:R-:W-:Y:S01]  /*ad50*/  @!P4 IMAD.IADD R229, R229, 0x1, -R3 ;  /* 0x00000001e5e5c824 */ /* 0x000fe200078e0a03 */
[----:B------:R-:W-:Y:S01]  /*ad60*/  IABS R232, R234 ;  /* 0x000000ea00e87213 */ /* 0x000fe20000000000 */
[----:B------:R-:W-:Y:S01]  /*ad70*/  IMAD.MOV R231, RZ, RZ, -R231 ;  /* 0x000000ffffe77224 */ /* 0x000fe200078e0ae7 */
[----:B------:R-:W-:Y:S01]  /*ad80*/  @!P1 IADD3 R226, PT, PT, -R226, RZ, RZ ;  /* 0x000000ffe2e29210 */ /* 0x000fe20007ffe1ff */
[----:B------:R-:W-:Y:S01]  /*ad90*/  @!P2 IMAD.IADD R228, R228, 0x1, -R3 ;  /* 0x00000001e4e4a824 */ /* 0x000fe200078e0a03 */
[C---:B------:R-:W-:Y:S01]  /*ada0*/  ISETP.GT.U32.AND P1, PT, R3.reuse, R229, PT ;  /* 0x000000e50300720c */ /* 0x040fe20003f24070 */
[----:B------:R-:W-:Y:S01]  /*adb0*/  IMAD R230, R3, R231, R230 ;  /* 0x000000e703e67224 */ /* 0x000fe200078e02e6 */
[----:B------:R-:W-:Y:S01]  /*adc0*/  ISETP.GE.AND P4, PT, R234, RZ, PT ;  /* 0x000000ffea00720c */ /* 0x000fe20003f86270 */
[----:B------:R-:W-:Y:S01]  /*add0*/  IMAD.MOV.U32 R231, RZ, RZ, R232 ;  /* 0x000000ffffe77224 */ /* 0x000fe200078e00e8 */
[----:B------:R-:W-:Y:S01]  /*ade0*/  LOP3.LUT R234, R5, 0x1d4, RZ, 0xfc, !PT ;  /* 0x000001d405ea7812 */ /* 0x000fe200078efcff */
[----:B------:R-:W-:Y:S01]  /*adf0*/  @!P6 IMAD.MOV R227, RZ, RZ, -R227 ;  /* 0x000000ffffe3e224 */ /* 0x000fe200078e0ae3 */
[----:B------:R-:W-:Y:S01]  /*ae00*/  ISETP.GE.AND P2, PT, R233, RZ, PT ;  /* 0x000000ffe900720c */ /* 0x000fe20003f46270 */
[----:B------:R-:W-:Y:S01]  /*ae10*/  IMAD.HI.U32 R232, R4, R231, RZ ;  /* 0x000000e704e87227 */ /* 0x000fe200078e00ff */
[----:B------:R-:W-:-:S02]  /*ae20*/  ISETP.GE.AND P6, PT, R234, RZ, PT ;  /* 0x000000ffea00720c */ /* 0x000fc40003fc6270 */
[----:B------:R-:W-:Y:S01]  /*ae30*/  IABS R235, R234 ;  /* 0x000000ea00eb7213 */ /* 0x000fe20000000000 */
[----:B------:R-:W-:Y:S01]  /*ae40*/  @!P3 IMAD.MOV R228, RZ, RZ, -R228 ;  /* 0x000000ffffe4b224 */ /* 0x000fe200078e0ae4 */
[----:B------:R-:W-:Y:S01]  /*ae50*/  ISETP.GT.U32.AND P3, PT, R3, R230, PT ;  /* 0x000000e60300720c */ /* 0x000fe20003f64070 */
[----:B------:R-:W-:Y:S01]  /*ae60*/  IMAD.MOV R234, RZ, RZ, -R232 ;  /* 0x000000ffffea7224 */ /* 0x000fe200078e0ae8 */
[----:B------:R-:W-:Y:S01]  /*ae70*/  LOP3.LUT R233, R5, 0x1d6, RZ, 0xfc, !PT ;  /* 0x000001d605e97812 */ /* 0x000fe200078efcff */
[----:B------:R-:W-:Y:S02]  /*ae80*/  @!P1 IMAD.IADD R229, R229, 0x1, -R3 ;  /* 0x00000001e5e59824 */ /* 0x000fe400078e0a03 */
[----:B------:R-:W-:Y:S01]  /*ae90*/  IMAD R231, R3, R234, R231 ;  /* 0x000000ea03e77224 */ /* 0x000fe200078e02e7 */
[----:B------:R-:W-:Y:S01]  /*aea0*/  IABS R234, R241 ;  /* 0x000000f100ea7213 */ /* 0x000fe20000000000 */
[----:B------:R-:W-:Y:S01]  /*aeb0*/  @!P5 IMAD.MOV R229, RZ, RZ, -R229 ;  /* 0x000000ffffe5d224 */ /* 0x000fe200078e0ae5 */
[----:B------:R-:W-:Y:S01]  /*aec0*/  ISETP.GE.AND P1, PT, R233, RZ, PT ;  /* 0x000000ffe900720c */ /* 0x000fe20003f26270 */
[----:B------:R-:W-:Y:S01]  /*aed0*/  IMAD.MOV.U32 R232, RZ, RZ, R235 ;  /* 0x000000ffffe87224 */ /* 0x000fe200078e00eb */
[----:B------:R-:W-:Y:S01]  /*aee0*/  ISETP.GT.U32.AND P5, PT, R3, R231, PT ;  /* 0x000000e70300720c */ /* 0x000fe20003fa4070 */
[----:B------:R-:W-:Y:S01]  /*aef0*/  IMAD.HI.U32 R237, R4, R234, RZ ;  /* 0x000000ea04ed7227 */ /* 0x000fe200078e00ff */
[----:B------:R-:W-:-:S03]  /*af00*/  IABS R233, R233 ;  /* 0x000000e900e97213 */ /* 0x000fc60000000000 */
[----:B------:R-:W-:Y:S02]  /*af10*/  @!P3 IMAD.IADD R230, R230, 0x1, -R3 ;  /* 0x00000001e6e6b824 */ /* 0x000fe400078e0a03 */
[----:B------:R-:W-:-:S03]  /*af20*/  IMAD.HI.U32 R235, R4, R232, RZ ;  /* 0x000000e804eb7227 */ /* 0x000fc600078e00ff */
[----:B------:R-:W-:Y:S01]  /*af30*/  ISETP.GT.U32.AND P3, PT, R3, R230, PT ;  /* 0x000000e60300720c */ /* 0x000fe20003f64070 */
[----:B------:R-:W-:Y:S02]  /*af40*/  IMAD.MOV R235, RZ, RZ, -R235 ;  /* 0x000000ffffeb7224 */ /* 0x000fe400078e0aeb */
[----:B------:R-:W-:Y:S02]  /*af50*/  @!P5 IMAD.IADD R231, R231, 0x1, -R3 ;  /* 0x00000001e7e7d824 */ /* 0x000fe400078e0a03 */
[C---:B------:R-:W-:Y:S01]  /*af60*/  IMAD R232, R3.reuse, R235, R232 ;  /* 0x000000eb03e87224 */ /* 0x040fe200078e02e8 */
[----:B------:R-:W-:Y:S01]  /*af70*/  IABS R235, R242 ;  /* 0x000000f200eb7213 */ /* 0x000fe20000000000 */
[----:B------:R-:W-:Y:S01]  /*af80*/  IMAD.HI.U32 R236, R4, R233, RZ ;  /* 0x000000e904ec7227 */ /* 0x000fe200078e00ff */
[----:B------:R-:W-:-:S03]  /*af90*/  ISETP.GT.U32.AND P5, PT, R3, R231, PT ;  /* 0x000000e70300720c */ /* 0x000fc60003fa4070 */
[----:B------:R-:W-:-:S04]  /*afa0*/  IMAD.HI.U32 R238, R4, R235, RZ ;  /* 0x000000eb04ee7227 */ /* 0x000fc800078e00ff */
[----:B------:R-:W-:Y:S01]  /*afb0*/  @!P3 IMAD.IADD R230, R230, 0x1, -R3 ;  /* 0x00000001e6e6b824 */ /* 0x000fe200078e0a03 */
[C---:B------:R-:W-:Y:S01]  /*afc0*/  ISETP.GT.U32.AND P3, PT, R3.reuse, R232, PT ;  /* 0x000000e80300720c */ /* 0x040fe20003f64070 */
[----:B------:R-:W-:Y:S02]  /*afd0*/  IMAD.MOV R237, RZ, RZ, -R237 ;  /* 0x000000ffffed7224 */ /* 0x000fe400078e0aed */
[----:B------:R-:W-:Y:S02]  /*afe0*/  IMAD.MOV R236, RZ, RZ, -R236 ;  /* 0x000000ffffec7224 */ /* 0x000fe400078e0aec */
[----:B------:R-:W-:Y:S02]  /*aff0*/  IMAD.MOV R238, RZ, RZ, -R238 ;  /* 0x000000ffffee7224 */ /* 0x000fe400078e0aee */
[C---:B------:R-:W-:Y:S02]  /*b000*/  IMAD R234, R3.reuse, R237, R234 ;  /* 0x000000ed03ea7224 */ /* 0x040fe400078e02ea */
[C---:B------:R-:W-:Y:S01]  /*b010*/  IMAD R233, R3.reuse, R236, R233 ;  /* 0x000000ec03e97224 */ /* 0x040fe200078e02e9 */
[----:B------:R-:W-:Y:S01]  /*b020*/  IABS R236, R240 ;  /* 0x000000f000ec7213 */ /* 0x000fe20000000000 */
[----:B------:R-:W-:Y:S01]  /*b030*/  IMAD R235, R3, R238, R235 ;  /* 0x000000ee03eb7224 */ /* 0x000fe200078e02eb */
[----:B------:R-:W-:Y:S01]  /*b040*/  IABS R238, R245 ;  /* 0x000000f500ee7213 */ /* 0x000fe20000000000 */
[--C-:B------:R-:W-:Y:S01]  /*b050*/  @!P5 IMAD.IADD R231, R231, 0x1, -R3.reuse ;  /* 0x00000001e7e7d824 */ /* 0x100fe200078e0a03 */
[C---:B------:R-:W-:Y:S01]  /*b060*/  ISETP.GT.U32.AND P5, PT, R3.reuse, R234, PT ;  /* 0x000000ea0300720c */ /* 0x040fe20003fa4070 */
[----:B------:R-:W-:Y:S01]  /*b070*/  @!P2 IMAD.MOV R230, RZ, RZ, -R230 ;  /* 0x000000ffffe6a224 */ /* 0x000fe200078e0ae6 */
[C---:B------:R-:W-:Y:S01]  /*b080*/  ISETP.GT.U32.AND P2, PT, R3.reuse, R233, PT ;  /* 0x000000e90300720c */ /* 0x040fe20003f44070 */
[----:B------:R-:W-:Y:S01]  /*b090*/  @!P3 IMAD.IADD R232, R232, 0x1, -R3 ;  /* 0x00000001e8e8b824 */ /* 0x000fe200078e0a03 */
[----:B------:R-:W-:Y:S01]  /*b0a0*/  ISETP.GT.U32.AND P3, PT, R3, R235, PT ;  /* 0x000000eb0300720c */ /* 0x000fe20003f64070 */
[----:B------:R-:W-:-:S04]  /*b0b0*/  IMAD.HI.U32 R237, R4, R236, RZ ;  /* 0x000000ec04ed7227 */ /* 0x000fc800078e00ff */
[----:B------:R-:W-:Y:S02]  /*b0c0*/  IMAD.MOV R237, RZ, RZ, -R237 ;  /* 0x000000ffffed7224 */ /* 0x000fe400078e0aed */
[----:B------:R-:W-:Y:S02]  /*b0d0*/  @!P4 IMAD.MOV R231, RZ, RZ, -R231 ;  /* 0x000000ffffe7c224 */ /* 0x000fe400078e0ae7 */
[----:B------:R-:W-:Y:S01]  /*b0e0*/  IMAD R236, R3, R237, R236 ;  /* 0x000000ed03ec7224 */ /* 0x000fe200078e02ec */
[----:B------:R-:W-:Y:S01]  /*b0f0*/  IABS R237, R244 ;  /* 0x000000f400ed7213 */ /* 0x000fe20000000000 */
[--C-:B------:R-:W-:Y:S02]  /*b100*/  @!P5 IMAD.IADD R234, R234, 0x1, -R3.reuse ;  /* 0x00000001eaead824 */ /* 0x100fe400078e0a03 */
[--C-:B------:R-:W-:Y:S01]  /*b110*/  @!P2 IMAD.IADD R233, R233, 0x1, -R3.reuse ;  /* 0x00000001e9e9a824 */ /* 0x100fe200078e0a03 */
[----:B------:R-:W-:Y:S01]  /*b120*/  ISETP.GT.U32.AND P2, PT, R3, R232, PT ;  /* 0x000000e80300720c */ /* 0x000fe20003f44070 */
[----:B------:R-:W-:Y:S01]  /*b130*/  @!P3 IMAD.IADD R235, R235, 0x1, -R3 ;  /* 0x00000001ebebb824 */ /* 0x000fe200078e0a03 */
[C---:B------:R-:W-:Y:S01]  /*b140*/  ISETP.GT.U32.AND P3, PT, R3.reuse, R234, PT ;  /* 0x000000ea0300720c */ /* 0x040fe20003f64070 */
[----:B------:R-:W-:Y:S01]  /*b150*/  IMAD.HI.U32 R243, R4, R237, RZ ;  /* 0x000000ed04f37227 */ /* 0x000fe200078e00ff */
[----:B------:R-:W-:-:S02]  /*b160*/  ISETP.GT.U32.AND P5, PT, R3, R233, PT ;  /* 0x000000e90300720c */ /* 0x000fc40003fa4070 */
[----:B------:R-:W-:Y:S01]  /*b170*/  ISETP.GT.U32.AND P4, PT, R3, R235, PT ;  /* 0x000000eb0300720c */ /* 0x000fe20003f84070 */
[----:B------:R-:W-:-:S04]  /*b180*/  IMAD.MOV R243, RZ, RZ, -R243 ;  /* 0x000000fffff37224 */ /* 0x000fc800078e0af3 */
[C---:B------:R-:W-:Y:S02]  /*b190*/  IMAD R237, R3.reuse, R243, R237 ;  /* 0x000000f303ed7224 */ /* 0x040fe400078e02ed */
[--C-:B------:R-:W-:Y:S01]  /*b1a0*/  @!P2 IMAD.IADD R232, R232, 0x1, -R3.reuse ;  /* 0x00000001e8e8a824 */ /* 0x100fe200078e0a03 */
[C---:B------:R-:W-:Y:S01]  /*b1b0*/  ISETP.GT.U32.AND P2, PT, R3.reuse, R236, PT ;  /* 0x000000ec0300720c */ /* 0x040fe20003f44070 */
[--C-:B------:R-:W-:Y:S01]  /*b1c0*/  @!P3 IMAD.IADD R234, R234, 0x1, -R3.reuse ;  /* 0x00000001eaeab824 */ /* 0x100fe200078e0a03 */
[----:B------:R-:W-:Y:S01]  /*b1d0*/  ISETP.GT.U32.AND P3, PT, R3, R237, PT ;  /* 0x000000ed0300720c */ /* 0x000fe20003f64070 */
[----:B------:R-:W-:Y:S01]  /*b1e0*/  @!P5 IMAD.IADD R233, R233, 0x1, -R3 ;  /* 0x00000001e9e9d824 */ /* 0x000fe200078e0a03 */
[----:B------:R-:W-:Y:S01]  /*b1f0*/  ISETP.GE.AND P5, PT, R241, RZ, PT ;  /* 0x000000fff100720c */ /* 0x000fe20003fa6270 */
[----:B------:R-:W-:-:S04]  /*b200*/  IMAD.HI.U32 R241, R4, R239, RZ ;  /* 0x000000ef04f17227 */ /* 0x000fc800078e00ff */
[----:B------:R-:W-:Y:S02]  /*b210*/  IMAD.MOV R241, RZ, RZ, -R241 ;  /* 0x000000fffff17224 */ /* 0x000fe400078e0af1 */
[----:B------:R-:W-:-:S04]  /*b220*/  IMAD.HI.U32 R243, R4, R238, RZ ;  /* 0x000000ee04f37227 */ /* 0x000fc800078e00ff */
[--C-:B------:R-:W-:Y:S01]  /*b230*/  @!P2 IMAD.IADD R236, R236, 0x1, -R3.reuse ;  /* 0x00000001ececa824 */ /* 0x100fe200078e0a03 */
[----:B------:R-:W-:Y:S01]  /*b240*/  ISETP.GE.AND P2, PT, R240, RZ, PT ;  /* 0x000000fff000720c */ /* 0x000fe20003f46270 */
[----:B------:R-:W-:Y:S02]  /*b250*/  @!P3 IMAD.IADD R237, R237, 0x1, -R3 ;  /* 0x00000001ededb824 */ /* 0x000fe400078e0a03 */
[----:B------:R-:W-:Y:S01]  /*b260*/  IMAD.MOV.U32 R240, RZ, RZ, R247 ;  /* 0x000000fffff07224 */ /* 0x000fe200078e00f7 */
[----:B------:R-:W-:Y:S01]  /*b270*/  ISETP.GT.U32.AND P3, PT, R3, R236, PT ;  /* 0x000000ec0300720c */ /* 0x000fe20003f64070 */
[----:B------:R-:W-:Y:S01]  /*b280*/  @!P4 IMAD.IADD R235, R235, 0x1, -R3 ;  /* 0x00000001ebebc824 */ /* 0x000fe200078e0a03 */
[----:B------:R-:W-:Y:S01]  /*b290*/  ISETP.GE.AND P4, PT, R242, RZ, PT ;  /* 0x000000fff200720c */ /* 0x000fe20003f86270 */
[----:B------:R-:W-:Y:S01]  /*b2a0*/  @!P6 IMAD.MOV R232, RZ, RZ, -R232 ;  /* 0x000000ffffe8e224 */ /* 0x000fe200078e0ae8 */
[C---:B------:R-:W-:Y:S01]  /*b2b0*/  ISETP.GT.U32.AND P6, PT, R3.reuse, R237, PT ;  /* 0x000000ed0300720c */ /* 0x040fe20003fc4070 */
[----:B------:R-:W-:Y:S01]  /*b2c0*/  IMAD R239, R3, R241, R239 ;  /* 0x000000f103ef7224 */ /* 0x000fe200078e02ef */
[----:B------:R-:W-:Y:S01]  /*b2d0*/  LOP3.LUT R247, R5, 0x1e6, RZ, 0xfc, !PT ;  /* 0x000001e605f77812 */ /* 0x000fe200078efcff */
[----:B------:R-:W-:-:S02]  /*b2e0*/  IMAD.MOV R242, RZ, RZ, -R243 ;  /* 0x000000fffff27224 */ /* 0x000fc400078e0af3 */
[----:B------:R-:W-:Y:S01]  /*b2f0*/  IMAD.HI.U32 R241, R4, R240, RZ ;  /* 0x000000f004f17227 */ /* 0x000fe200078e00ff */
[----:B------:R-:W-:-:S03]  /*b300*/  IABS R243, R247 ;  /* 0x000000f700f37213 */ /* 0x000fc60000000000 */
[C---:B------:R-:W-:Y:S01]  /*b310*/  IMAD R238, R3.reuse, R242, R238 ;  /* 0x000000f203ee7224 */ /* 0x040fe200078e02ee */
[----:B------:R-:W-:Y:S01]  /*b320*/  IABS R242, R2 ;  /* 0x0000000200f27213 */ /* 0x000fe20000000000 */
[----:B------:R-:W-:Y:S02]  /*b330*/  IMAD.MOV R241, RZ, RZ, -R241 ;  /* 0x000000fffff17224 */ /* 0x000fe400078e0af1 */
[----:B------:R-:W-:Y:S01]  /*b340*/  @!P1 IMAD.MOV R233, RZ, RZ, -R233 ;  /* 0x000000ffffe99224 */ /* 0x000fe200078e0ae9 */
[C---:B------:R-:W-:Y:S01]  /*b350*/  ISETP.GT.U32.AND P1, PT, R3.reuse, R238, PT ;  /* 0x000000ee0300720c */ /* 0x040fe20003f24070 */
[C---:B------:R-:W-:Y:S02]  /*b360*/  IMAD R240, R3.reuse, R241, R240 ;  /* 0x000000f103f07224 */ /* 0x040fe400078e02f0 */
[----:B------:R-:W-:Y:S01]  /*b370*/  @!P4 IMAD.MOV R235, RZ, RZ, -R235 ;  /* 0x000000ffffebc224 */ /* 0x000fe200078e0aeb */
[----:B------:R-:W-:Y:S01]  /*b380*/  ISETP.GT.U32.AND P4, PT, R3, R239, PT ;  /* 0x000000ef0300720c */ /* 0x000fe20003f84070 */
[----:B------:R-:W-:Y:S01]  /*b390*/  @!P6 IMAD.IADD R237, R237, 0x1, -R3 ;  /* 0x00000001edede824 */ /* 0x000fe200078e0a03 */
[----:B------:R-:W-:Y:S01]  /*b3a0*/  ISETP.GT.U32.AND P6, PT, R3, R240, PT ;  /* 0x000000f00300720c */ /* 0x000fe20003fc4070 */
[----:B------:R-:W-:-:S04]  /*b3b0*/  IMAD.HI.U32 R241, R4, R243, RZ ;  /* 0x000000f304f17227 */ /* 0x000fc800078e00ff */
[--C-:B------:R-:W-:Y:S01]  /*b3c0*/  @!P3 IMAD.IADD R236, R236, 0x1, -R3.reuse ;  /* 0x00000001ececb824 */ /* 0x100fe200078e0a03 */
[----:B------:R-:W-:Y:S01]  /*b3d0*/  ISETP.GE.AND P3, PT, R245, RZ, PT ;  /* 0x000000fff500720c */ /* 0x000fe20003f66270 */
[----:B------:R-:W-:Y:S01]  /*b3e0*/  @!P1 IMAD.IADD R238, R238, 0x1, -R3 ;  /* 0x00000001eeee9824 */ /* 0x000fe200078e0a03 */
[----:B------:R-:W-:Y:S01]  /*b3f0*/  ISETP.GE.AND P1, PT, R246, RZ, PT ;  /* 0x000000fff600720c */ /* 0x000fe20003f26270 */
[----:B------:R-:W-:Y:S01]  /*b400*/  IMAD.MOV R241, RZ, RZ, -R241 ;  /* 0x000000fffff17224 */ /* 0x000fe200078e0af1 */
[----:B------:R-:W-:Y:S01]  /*b410*/  IABS R246, R0 ;  /* 0x0000000000f67213 */ /* 0x000fe20000000000 */
[--C-:B------:R-:W-:Y:S01]  /*b420*/  @!P4 IMAD.IADD R239, R239, 0x1, -R3.reuse ;  /* 0x00000001efefc824 */ /* 0x100fe200078e0a03 */
[----:B------:R-:W-:Y:S01]  /*b430*/  ISETP.GT.U32.AND P4, PT, R3, R238, PT ;  /* 0x000000ee0300720c */ /* 0x000fe20003f84070 */
[----:B------:R-:W-:Y:S02]  /*b440*/  @!P6 IMAD.IADD R240, R240, 0x1, -R3 ;  /* 0x00000001f0f0e824 */ /* 0x000fe400078e0a03 */
[----:B------:R-:W-:-:S03]  /*b450*/  IMAD.HI.U32 R245, R4, R242, RZ ;  /* 0x000000f204f57227 */ /* 0x000fc600078e00ff */
[C---:B------:R-:W-:Y:S01]  /*b460*/  ISETP.GT.U32.AND P6, PT, R3.reuse, R240, PT ;  /* 0x000000f00300720c */ /* 0x040fe20003fc4070 */
[C---:B------:R-:W-:Y:S02]  /*b470*/  IMAD R241, R3.reuse, R241, R243 ;  /* 0x000000f103f17224 */ /* 0x040fe400078e02f3 */
[----:B------:R-:W-:Y:S02]  /*b480*/  IMAD.MOV R245, RZ, RZ, -R245 ;  /* 0x000000fffff57224 */ /* 0x000fe400078e0af5 */
[----:B------:R-:W-:Y:S02]  /*b490*/  IMAD.MOV.U32 R243, RZ, RZ, R246 ;  /* 0x000000fffff37224 */ /* 0x000fe400078e00f6 */
[--C-:B------:R-:W-:Y:S01]  /*b4a0*/  @!P4 IMAD.IADD R238, R238, 0x1, -R3.reuse ;  /* 0x00000001eeeec824 */ /* 0x100fe200078e0a03 */
[C---:B------:R-:W-:Y:S01]  /*b4b0*/  ISETP.GT.U32.AND P4, PT, R3.reuse, R241, PT ;  /* 0x000000f10300720c */ /* 0x040fe20003f84070 */
[C---:B------:R-:W-:Y:S02]  /*b4c0*/  IMAD R242, R3.reuse, R245, R242 ;  /* 0x000000f503f27224 */ /* 0x040fe400078e02f2 */
[----:B------:R-:W-:Y:S01]  /*b4d0*/  @!P2 IMAD.MOV R236, RZ, RZ, -R236 ;  /* 0x000000ffffeca224 */ /* 0x000fe200078e0aec */
[C---:B------:R-:W-:Y:S01]  /*b4e0*/  ISETP.GT.U32.AND P2, PT, R3.reuse, R239, PT ;  /* 0x000000ef0300720c */ /* 0x040fe20003f44070 */
[----:B------:R-:W-:Y:S01]  /*b4f0*/  @!P6 IMAD.IADD R240, R240, 0x1, -R3 ;  /* 0x00000001f0f0e824 */ /* 0x000fe200078e0a03 */
[----:B------:R-:W-:Y:S01]  /*b500*/  ISETP.GT.U32.AND P6, PT, R3, R242, PT ;  /* 0x000000f20300720c */ /* 0x000fe20003fc4070 */
[----:B------:R-:W-:-:S04]  /*b510*/  IMAD.HI.U32 R245, R4, R243, RZ ;  /* 0x000000f304f57227 */ /* 0x000fc800078e00ff */
[----:B------:R-:W-:Y:S01]  /*b520*/  @!P5 IMAD.MOV R234, RZ, RZ, -R234 ;  /* 0x000000ffffead224 */ /* 0x000fe200078e0aea */
[----:B------:R-:W-:Y:S01]  /*b530*/  IADD3 R245, PT, PT, -R245, RZ, RZ ;  /* 0x000000fff5f57210 */ /* 0x000fe20007ffe1ff */
[----:B------:R-:W-:Y:S01]  /*b540*/  @!P4 IMAD.IADD R241, R241, 0x1, -R3 ;  /* 0x00000001f1f1c824 */ /* 0x000fe200078e0a03 */
[----:B------:R-:W-:Y:S02]  /*b550*/  ISETP.GE.AND P5, PT, R244, RZ, PT ;  /* 0x000000fff400720c */ /* 0x000fe40003fa6270 */
[----:B------:R-:W-:Y:S01]  /*b560*/  IABS R244, R13 ;  /* 0x0000000d00f47213 */ /* 0x000fe20000000000 */
[C---:B------:R-:W-:Y:S01]  /*b570*/  IMAD R243, R3.reuse, R245, R243 ;  /* 0x000000f503f37224 */ /* 0x040fe200078e02f3 */
[----:B------:R-:W-:Y:S01]  /*b580*/  IABS R245, R12 ;  /* 0x0000000c00f57213 */ /* 0x000fe20000000000 */
[--C-:B------:R-:W-:Y:S01]  /*b590*/  @!P6 IMAD.IADD R242, R242, 0x1, -R3.reuse ;  /* 0x00000001f2f2e824 */ /* 0x100fe200078e0a03 */
[----:B------:R-:W-:Y:S01]  /*b5a0*/  ISETP.GT.U32.AND P6, PT, R3, R241, PT ;  /* 0x000000f10300720c */ /* 0x000fe20003fc4070 */
[----:B------:R-:W-:Y:S01]  /*b5b0*/  @!P2 IMAD.IADD R239, R239, 0x1, -R3 ;  /* 0x00000001efefa824 */ /* 0x000fe200078e0a03 */
[----:B------:R-:W-:Y:S01]  /*b5c0*/  ISETP.GE.AND P2, PT, R248, RZ, PT ;  /* 0x000000fff800720c */ /* 0x000fe20003f46270 */
[----:B------:R-:W-:Y:S01]  /*b5d0*/  IMAD.HI.U32 R246, R4, R244, RZ ;  /* 0x000000f404f67227 */ /* 0x000fe200078e00ff */
[----:B------:R-:W-:-:S02]  /*b5e0*/  ISETP.GE.AND P4, PT, R247, RZ, PT ;  /* 0x000000fff700720c */ /* 0x000fc40003f86270 */
[----:B------:R-:W-:Y:S01]  /*b5f0*/  IABS R247, R10 ;  /* 0x0000000a00f77213 */ /* 0x000fe20000000000 */
[----:B------:R-:W-:-:S04]  /*b600*/  IMAD.HI.U32 R248, R4, R245, RZ ;  /* 0x000000f504f87227 */ /* 0x000fc800078e00ff */
[----:B------:R-:W-:Y:S02]  /*b610*/  IMAD.MOV R246, RZ, RZ, -R246 ;  /* 0x000000fffff67224 */ /* 0x000fe400078e0af6 */
[----:B------:R-:W-:Y:S01]  /*b620*/  @!P6 IMAD.IADD R241, R241, 0x1, -R3 ;  /* 0x00000001f1f1e824 */ /* 0x000fe200078e0a03 */
[C---:B------:R-:W-:Y:S01]  /*b630*/  ISETP.GT.U32.AND P6, PT, R3.reuse, R243, PT ;  /* 0x000000f30300720c */ /* 0x040fe20003fc4070 */
[----:B------:R-:W-:Y:S02]  /*b640*/  IMAD.MOV R248, RZ, RZ, -R248 ;  /* 0x000000fffff87224 */ /* 0x000fe400078e0af8 */
[C---:B------:R-:W-:Y:S01]  /*b650*/  IMAD R244, R3.reuse, R246, R244 ;  /* 0x000000f603f47224 */ /* 0x040fe200078e02f4 */
[----:B------:R-:W-:Y:S01]  /*b660*/  IABS R246, R11 ;  /* 0x0000000b00f67213 */ /* 0x000fe20000000000 */
[C---:B------:R-:W-:Y:S02]  /*b670*/  IMAD R245, R3.reuse, R248, R245 ;  /* 0x000000f803f57224 */ /* 0x040fe400078e02f5 */
[----:B------:R-:W-:Y:S01]  /*b680*/  @!P5 IMAD.MOV R237, RZ, RZ, -R237 ;  /* 0x000000ffffedd224 */ /* 0x000fe200078e0aed */
[----:B------:R-:W-:Y:S01]  /*b690*/  ISETP.GT.U32.AND P5, PT, R3, R242, PT ;  /* 0x000000f20300720c */ /* 0x000fe20003fa4070 */
[----:B------:R-:W-:-:S04]  /*b6a0*/  IMAD.HI.U32 R249, R4, R246, RZ ;  /* 0x000000f604f97227 */ /* 0x000fc800078e00ff */
[----:B------:R-:W-:Y:S01]  /*b6b0*/  @!P6 IMAD.IADD R243, R243, 0x1, -R3 ;  /* 0x00000001f3f3e824 */ /* 0x000fe200078e0a03 */
[----:B------:R-:W-:Y:S01]  /*b6c0*/  ISETP.GT.U32.AND P6, PT, R3, R245, PT ;  /* 0x000000f50300720c */ /* 0x000fe20003fc4070 */
[----:B------:R-:W-:Y:S02]  /*b6d0*/  IMAD.MOV R248, RZ, RZ, -R249 ;  /* 0x000000fffff87224 */ /* 0x000fe400078e0af9 */
[----:B------:R-:W-:-:S04]  /*b6e0*/  IMAD.HI.U32 R251, R4, R247, RZ ;  /* 0x000000f704fb7227 */ /* 0x000fc800078e00ff */
[C---:B------:R-:W-:Y:S01]  /*b6f0*/  IMAD R246, R3.reuse, R248, R246 ;  /* 0x000000f803f67224 */ /* 0x040fe200078e02f6 */
[----:B------:R-:W-:Y:S01]  /*b700*/  IABS R248, R6 ;  /* 0x0000000600f87213 */ /* 0x000fe20000000000 */
[----:B------:R-:W-:Y:S01]  /*b710*/  @!P5 IMAD.IADD R242, R242, 0x1, -R3 ;  /* 0x00000001f2f2d824 */ /* 0x000fe200078e0a03 */
[----:B------:R-:W-:Y:S01]  /*b720*/  ISETP.GT.U32.AND P5, PT, R3, R244, PT ;  /* 0x000000f40300720c */ /* 0x000fe20003fa4070 */
[----:B------:R-:W-:Y:S02]  /*b730*/  IMAD.MOV R249, RZ, RZ, -R251 ;  /* 0x000000fffff97224 */ /* 0x000fe400078e0afb */
[----:B------:R-:W-:Y:S01]  /*b740*/  @!P6 IMAD.IADD R245, R245, 0x1, -R3 ;  /* 0x00000001f5f5e824 */ /* 0x000fe200078e0a03 */
[C---:B------:R-:W-:Y:S01]  /*b750*/  ISETP.GT.U32.AND P6, PT, R3.reuse, R246, PT ;  /* 0x000000f60300720c */ /* 0x040fe20003fc4070 */
[----:B------:R-:W-:Y:S02]  /*b760*/  IMAD.MOV R251, RZ, RZ, -R252 ;  /* 0x000000fffffb7224 */ /* 0x000fe400078e0afc */
[----:B------:R-:W-:-:S02]  /*b770*/  IMAD R247, R3, R249, R247 ;  /* 0x000000f903f77224 */ /* 0x000fc400078e02f7 */
[----:B------:R-:W-:Y:S01]  /*b780*/  IMAD R250, R3, R251, R250 ;  /* 0x000000fb03fa7224 */ /* 0x000fe200078e02fa */
[----:B------:R-:W-:Y:S01]  /*b790*/  IABS R251, R8 ;  /* 0x0000000800fb7213 */ /* 0x000fe20000000000 */
[----:B------:R-:W-:Y:S02]  /*b7a0*/  @!P3 IMAD.MOV R238, RZ, RZ, -R238 ;  /* 0x000000ffffeeb224 */ /* 0x000fe400078e0aee */
[--C-:B------:R-:W-:Y:S01]  /*b7b0*/  @!P5 IMAD.IADD R244, R244, 0x1, -R3.reuse ;  /* 0x00000001f4f4d824 */ /* 0x100fe200078e0a03 */
[----:B------:R-:W-:Y:S01]  /*b7c0*/  ISETP.GE.AND P5, PT, R2, RZ, PT ;  /* 0x000000ff0200720c */ /* 0x000fe20003fa6270 */
[----:B------:R-:W-:Y:S01]  /*b7d0*/  IMAD.HI.U32 R249, R4, R251, RZ ;  /* 0x000000fb04f97227 */ /* 0x000fe200078e00ff */
[----:B------:R-:W-:Y:S02]  /*b7e0*/  LOP3.LUT R2, R5, 0x1f8, RZ, 0xfc, !PT ;  /* 0x000001f805027812 */ /* 0x000fe400078efcff */
[C---:B------:R-:W-:Y:S01]  /*b7f0*/  ISETP.GT.U32.AND P3, PT, R3.reuse, R243, PT ;  /* 0x000000f30300720c */ /* 0x040fe20003f64070 */
[----:B------:R-:W-:Y:S01]  /*b800*/  @!P6 IMAD.IADD R246, R246, 0x1, -R3 ;  /* 0x00000001f6f6e824 */ /* 0x000fe200078e0a03 */
[C---:B------:R-:W-:Y:S01]  /*b810*/  ISETP.GT.U32.AND P6, PT, R3.reuse, R247, PT ;  /* 0x000000f70300720c */ /* 0x040fe20003fc4070 */
[----:B------:R-:W-:Y:S01]  /*b820*/  IMAD.MOV R249, RZ, RZ, -R249 ;  /* 0x000000fffff97224 */ /* 0x000fe200078e0af9 */
[----:B------:R-:W-:Y:S01]  /*b830*/  IABS R252, R2 ;  /* 0x0000000200fc7213 */ /* 0x000fe20000000000 */
[----:B------:R-:W-:Y:S01]  /*b840*/  @!P1 IMAD.MOV R239, RZ, RZ, -R239 ;  /* 0x000000ffffef9224 */ /* 0x000fe200078e0aef */
[C---:B------:R-:W-:Y:S01]  /*b850*/  ISETP.GT.U32.AND P1, PT, R3.reuse, R244, PT ;  /* 0x000000f40300720c */ /* 0x040fe20003f24070 */
[----:B------:R-:W-:-:S02]  /*b860*/  IMAD R251, R3, R249, R251 ;  /* 0x000000f903fb7224 */ /* 0x000fc400078e02fb */
[----:B-1----:R-:W-:-:S04]  /*b870*/  IMAD.HI.U32 R15, R4, R252, RZ ;  /* 0x000000fc040f7227 */ /* 0x002fc800078e00ff */
[----:B------:R-:W-:Y:S01]  /*b880*/  IMAD.MOV.U32 R5, RZ, RZ, R248 ;  /* 0x000000ffff057224 */ /* 0x000fe200078e00f8 */
[----:B------:R-:W-:Y:S01]  /*b890*/  IABS R248, R7 ;  /* 0x0000000700f87213 */ /* 0x000fe20000000000 */
[----:B------:R-:W-:Y:S01]  /*b8a0*/  @!P5 IMAD.MOV R242, RZ, RZ, -R242 ;  /* 0x000000fffff2d224 */ /* 0x000fe200078e0af2 */
[----:B------:R-:W-:Y:S01]  /*b8b0*/  ISETP.GT.U32.AND P5, PT, R3, R250, PT ;  /* 0x000000fa0300720c */ /* 0x000fe20003fa4070 */
[----:B------:R-:W-:Y:S02]  /*b8c0*/  IMAD.MOV R15, RZ, RZ, -R15 ;  /* 0x000000ffff0f7224 */ /* 0x000fe400078e0a0f */
[--C-:B------:R-:W-:Y:S02]  /*b8d0*/  @!P6 IMAD.IADD R247, R247, 0x1, -R3.reuse ;  /* 0x00000001f7f7e824 */ /* 0x100fe400078e0a03 */
[----:B------:R-:W-:Y:S01]  /*b8e0*/  @!P3 IMAD.IADD R243, R243, 0x1, -R3 ;  /* 0x00000001f3f3b824 */ /* 0x000fe200078e0a03 */
[----:B------:R-:W-:Y:S01]  /*b8f0*/  ISETP.GT.U32.AND P3, PT, R3, R251, PT ;  /* 0x000000fb0300720c */ /* 0x000fe20003f64070 */
[----:B------:R-:W-:-:S04]  /*b900*/  IMAD.HI.U32 R14, R4, R5, RZ ;  /* 0x00000005040e7227 */ /* 0x000fc800078e00ff */
[----:B------:R-:W-:Y:S01]  /*b910*/  @!P2 IMAD.MOV R240, RZ, RZ, -R240 ;  /* 0x000000fffff0a224 */ /* 0x000fe200078e0af0 */
[C---:B------:R-:W-:Y:S01]  /*b920*/  ISETP.GT.U32.AND P2, PT, R3.reuse, R245, PT ;  /* 0x000000f50300720c */ /* 0x040fe20003f44070 */
[C---:B------:R-:W-:Y:S01]  /*b930*/  IMAD R252, R3.reuse, R15, R252 ;  /* 0x0000000f03fc7224 */ /* 0x040fe200078e02fc */
[C---:B------:R-:W-:Y:S01]  /*b940*/  ISETP.GT.U32.AND P6, PT, R3.reuse, R247, PT ;  /* 0x000000f70300720c */ /* 0x040fe20003fc4070 */
[----:B------:R-:W-:Y:S01]  /*b950*/  @!P4 IMAD.MOV R241, RZ, RZ, -R241 ;  /* 0x000000fffff1c224 */ /* 0x000fe200078e0af1 */
[----:B------:R-:W-:Y:S01]  /*b960*/  ISETP.GT.U32.AND P4, PT, R3, R246, PT ;  /* 0x000000f60300720c */ /* 0x000fe20003f84070 */
[----:B------:R-:W-:Y:S01]  /*b970*/  IMAD.MOV R14, RZ, RZ, -R14 ;  /* 0x000000ffff0e7224 */ /* 0x000fe200078e0a0e */
[----:B------:R-:W2:Y:S01]  /*b980*/  LDL.LU R15, [R1+0x19f0] ;  /* 0x0019f000010f7983 */ /* 0x000ea20000300800 */
[----:B------:R-:W-:-:S04]  /*b990*/  IMAD.HI.U32 R249, R4, R248, RZ ;  /* 0x000000f804f97227 */ /* 0x000fc800078e00ff */
[----:B------:R-:W-:Y:S01]  /*b9a0*/  @!P1 IMAD.IADD R244, R244, 0x1, -R3 ;  /* 0x00000001f4f49824 */ /* 0x000fe200078e0a03 */
[C---:B------:R-:W-:Y:S01]  /*b9b0*/  ISETP.GT.U32.AND P1, PT, R3.reuse, R252, PT ;  /* 0x000000fc0300720c */ /* 0x040fe20003f24070 */
[----:B------:R-:W-:Y:S02]  /*b9c0*/  IMAD R4, R3, R14, R5 ;  /* 0x0000000e03047224 */ /* 0x000fe400078e0205 */
[----:B------:R-:W-:Y:S01]  /*b9d0*/  IMAD.MOV R5, RZ, RZ, -R249 ;  /* 0x000000ffff057224 */ /* 0x000fe200078e0af9 */
[----:B------:R-:W4:Y:S01]  /*b9e0*/  LDL.LU R14, [R1+0x19ec] ;  /* 0x0019ec00010e7983 */ /* 0x000f220000300800 */
[--C-:B------:R-:W-:Y:S01]  /*b9f0*/  @!P5 IMAD.IADD R250, R250, 0x1, -R3.reuse ;  /* 0x00000001fafad824 */ /* 0x100fe200078e0a03 */
[----:B------:R-:W-:Y:S01]  /*ba00*/  ISETP.GE.AND P5, PT, R13, RZ, PT ;  /* 0x000000ff0d00720c */ /* 0x000fe20003fa6270 */
[----:B------:R-:W-:Y:S02]  /*ba10*/  IMAD R5, R3, R5, R248 ;  /* 0x0000000503057224 */ /* 0x000fe400078e02f8 */
[--C-:B------:R-:W-:Y:S01]  /*ba20*/  @!P3 IMAD.IADD R251, R251, 0x1, -R3.reuse ;  /* 0x00000001fbfbb824 */ /* 0x100fe200078e0a03 */
[----:B------:R-:W-:Y:S01]  /*ba30*/  ISETP.GE.AND P3, PT, R12, RZ, PT ;  /* 0x000000ff0c00720c */ /* 0x000fe20003f66270 */
[--C-:B------:R-:W-:Y:S01]  /*ba40*/  @!P2 IMAD.IADD R245, R245, 0x1, -R3.reuse ;  /* 0x00000001f5f5a824 */ /* 0x100fe200078e0a03 */
[----:B------:R-:W-:Y:S01]  /*ba50*/  ISETP.GT.U32.AND P2, PT, R3, R4, PT ;  /* 0x000000040300720c */ /* 0x000fe20003f44070 */
[--C-:B------:R-:W-:Y:S01]  /*ba60*/  @!P4 IMAD.IADD R246, R246, 0x1, -R3.reuse ;  /* 0x00000001f6f6c824 */ /* 0x100fe200078e0a03 */
[----:B------:R-:W1:Y:S01]  /*ba70*/  LDC.64 R248, c[0x0][0x3a8] ;  /* 0x0000ea00fff87b82 */ /* 0x000e620000000a00 */
[----:B------:R-:W-:Y:S01]  /*ba80*/  @!P6 IMAD.IADD R247, R247, 0x1, -R3 ;  /* 0x00000001f7f7e824 */ /* 0x000fe200078e0a03 */
[----:B------:R-:W-:-:S02]  /*ba90*/  ISETP.GE.AND P4, PT, R0, RZ, PT ;  /* 0x000000ff0000720c */ /* 0x000fc40003f86270 */
[----:B------:R-:W-:Y:S01]  /*baa0*/  ISETP.GT.U32.AND P6, PT, R3, R5, PT ;  /* 0x000000050300720c */ /* 0x000fe20003fc4070 */
[----:B------:R-:W-:Y:S01]  /*bab0*/  @!P1 IMAD.IADD R252, R252, 0x1, -R3 ;  /* 0x00000001fcfc9824 */ /* 0x000fe200078e0a03 */
[----:B------:R-:W-:Y:S01]  /*bac0*/  ISETP.GE.AND P1, PT, R11, RZ, PT ;  /* 0x000000ff0b00720c */ /* 0x000fe20003f26270 */
[----:B------:R-:W-:Y:S01]  /*bad0*/  @!P5 IMAD.MOV R244, RZ, RZ, -R244 ;  /* 0x000000fffff4d224 */ /* 0x000fe200078e0af4 */
[C---:B------:R-:W-:Y:S01]  /*bae0*/  ISETP.GT.U32.AND P5, PT, R3.reuse, R251, PT ;  /* 0x000000fb0300720c */ /* 0x040fe20003fa4070 */
[----:B------:R-:W-:Y:S01]  /*baf0*/  @!P3 IMAD.MOV R245, RZ, RZ, -R245 ;  /* 0x000000fffff5b224 */ /* 0x000fe200078e0af5 */
[C---:B------:R-:W-:Y:S01]  /*bb00*/  ISETP.GT.U32.AND P3, PT, R3.reuse, R252, PT ;  /* 0x000000fc0300720c */ /* 0x040fe20003f64070 */
[----:B------:R-:W-:Y:S01]  /*bb10*/  @!P2 IMAD.IADD R4, R4, 0x1, -R3 ;  /* 0x000000010404a824 */ /* 0x000fe200078e0a03 */
[----:B------:R-:W-:Y:S01]  /*bb20*/  ISETP.GE.AND P2, PT, R10, RZ, PT ;  /* 0x000000ff0a00720c */ /* 0x000fe20003f46270 */
[----:B------:R-:W2:Y:S02]  /*bb30*/  LDL.LU R0, [R1+0x19e8] ;  /* 0x0019e80001007983 */ /* 0x000ea40000300800 */
[----:B------:R-:W-:Y:S01]  /*bb40*/  @!P4 IMAD.MOV R243, RZ, RZ, -R243 ;  /* 0x000000fffff3c224 */ /* 0x000fe200078e0af3 */
[----:B------:R-:W-:Y:S01]  /*bb50*/  ISETP.GT.U32.AND P4, PT, R3, R250, PT ;  /* 0x000000fa0300720c */ /* 0x000fe20003f84070 */
[----:B------:R-:W-:Y:S01]  /*bb60*/  @!P6 IMAD.IADD R5, R5, 0x1, -R3 ;  /* 0x000000010505e824 */ /* 0x000fe200078e0a03 */
[----:B------:R-:W-:Y:S01]  /*bb70*/  ISETP.GT.U32.AND P6, PT, R3, R4, PT ;  /* 0x000000040300720c */ /* 0x000fe20003fc4070 */
[----:B------:R-:W-:-:S03]  /*bb80*/  @!P1 IMAD.MOV R246, RZ, RZ, -R246 ;  /* 0x000000fffff69224 */ /* 0x000fc600078e0af6 */
[----:B------:R-:W-:Y:S01]  /*bb90*/  ISETP.GT.U32.AND P1, PT, R3, R5, PT ;  /* 0x000000050300720c */ /* 0x000fe20003f24070 */
[--C-:B------:R-:W-:Y:S01]  /*bba0*/  @!P5 IMAD.IADD R251, R251, 0x1, -R3.reuse ;  /* 0x00000001fbfbd824 */ /* 0x100fe200078e0a03 */
[----:B-1----:R1:W-:Y:S01]  /*bbb0*/  STL [R1+0x19a4], R248 ;  /* 0x0019a4f801007387 */ /* 0x0023e20000100800 */
[----:B------:R-:W-:Y:S01]  /*bbc0*/  ISETP.GE.AND P5, PT, R2, RZ, PT ;  /* 0x000000ff0200720c */ /* 0x000fe20003fa6270 */
[----:B------:R-:W-:Y:S01]  /*bbd0*/  @!P3 IMAD.IADD R252, R252, 0x1, -R3 ;  /* 0x00000001fcfcb824 */ /* 0x000fe200078e0a03 */
[----:B------:R-:W-:Y:S01]  /*bbe0*/  ISETP.GE.AND P3, PT, R6, RZ, PT ;  /* 0x000000ff0600720c */ /* 0x000fe20003f66270 */
[----:B------:R-:W3:Y:S01]  /*bbf0*/  LDL R12, [R1+0x15c0] ;  /* 0x0015c000010c7983 */ /* 0x000ee20000100800 */
[----:B------:R-:W-:-:S03]  /*bc00*/  @!P2 IMAD.MOV R247, RZ, RZ, -R247 ;  /* 0x000000fffff7a224 */ /* 0x000fc600078e0af7 */
[----:B------:R-:W4:Y:S01]  /*bc10*/  LDL R2, [R1+0x113c] ;  /* 0x00113c0001027983 */ /* 0x000f220000100800 */
[----:B------:R-:W-:Y:S01]  /*bc20*/  ISETP.GE.AND P2, PT, R9, RZ, PT ;  /* 0x000000ff0900720c */ /* 0x000fe20003f46270 */
[--C-:B------:R-:W-:Y:S02]  /*bc30*/  @!P4 IMAD.IADD R250, R250, 0x1, -R3.reuse ;  /* 0x00000001fafac824 */ /* 0x100fe400078e0a03 */
[----:B------:R-:W4:Y:S01]  /*bc40*/  LDL.LU R6, [R1+0x20] ;  /* 0x0000200001067983 */ /* 0x000f220000300800 */
[----:B------:R-:W-:Y:S01]  /*bc50*/  ISETP.GE.AND P4, PT, R8, RZ, PT ;  /* 0x000000ff0800720c */ /* 0x000fe20003f86270 */
[----:B------:R-:W-:Y:S02]  /*bc60*/  @!P6 IMAD.IADD R4, R4, 0x1, -R3 ;  /* 0x000000010404e824 */ /* 0x000fe400078e0a03 */
[----:B------:R-:W4:Y:S01]  /*bc70*/  LDL.LU R11, [R1+0x1c] ;  /* 0x00001c00010b7983 */ /* 0x000f220000300800 */
[----:B------:R-:W-:-:S03]  /*bc80*/  ISETP.GE.AND P6, PT, R7, RZ, PT ;  /* 0x000000ff0700720c */ /* 0x000fc60003fc6270 */
[----:B------:R-:W4:Y:S01]  /*bc90*/  LDL.LU R10, [R1+0x18] ;  /* 0x00001800010a7983 */ /* 0x000f220000300800 */
[----:B------:R-:W-:-:S03]  /*bca0*/  @!P1 IMAD.IADD R5, R5, 0x1, -R3 ;  /* 0x0000000105059824 */ /* 0x000fc600078e0a03 */
[----:B------:R-:W4:Y:S04]  /*bcb0*/  LDL.LU R9, [R1+0x14] ;  /* 0x0000140001097983 */ /* 0x000f280000300800 */
[----:B------:R-:W4:Y:S04]  /*bcc0*/  LDL.LU R8, [R1+0x10] ;  /* 0x0000100001087983 */ /* 0x000f280000300800 */
[----:B------:R-:W4:Y:S04]  /*bcd0*/  LDL.LU R7, [R1+0xc] ;  /* 0x00000c0001077983 */ /* 0x000f280000300800 */
[----:B-1----:R-:W4:Y:S04]  /*bce0*/  LDL.LU R248, [R1] ;  /* 0x0000000001f87983 */ /* 0x002f280000300800 */
[----:B------:R-:W4:Y:S01]  /*bcf0*/  LDL R3, [R1+0x15c4] ;  /* 0x0015c40001037983 */ /* 0x000f220000100800 */
[----:B------:R-:W-:-:S02]  /*bd00*/  @!P2 IMAD.MOV R250, RZ, RZ, -R250 ;  /* 0x000000fffffaa224 */ /* 0x000fc400078e0afa */
[----:B------:R-:W-:Y:S02]  /*bd10*/  @!P4 IMAD.MOV R251, RZ, RZ, -R251 ;  /* 0x000000fffffbc224 */ /* 0x000fe400078e0afb */
[----:B------:R-:W-:Y:S01]  /*bd20*/  @!P5 IMAD.MOV R252, RZ, RZ, -R252 ;  /* 0x000000fffffcd224 */ /* 0x000fe200078e0afc */
[----:B--2---:R-:W-:-:S05]  /*bd30*/  LOP3.LUT R13, R0, 0x1f, RZ, 0xc0, !PT ;  /* 0x0000001f000d7812 */ /* 0x004fca00078ec0ff */
[----:B------:R-:W-:Y:S02]  /*bd40*/  IMAD R249, R13, R249, RZ ;  /* 0x000000f90df97224 */ /* 0x000fe400078e02ff */
[----:B------:R-:W2:Y:S01]  /*bd50*/  LDL.LU R13, [R1+0x19e4] ;  /* 0x0019e400010d7983 */ /* 0x000ea20000300800 */
[----:B---3--:R-:W-:-:S03]  /*bd60*/  ISETP.NE.AND P2, PT, R12, RZ, PT ;  /* 0x000000ff0c00720c */ /* 0x008fc60003f45270 */
[----:B------:R-:W3:Y:S04]  /*bd70*/  LDL.LU R12, [R1+0x19e0] ;  /* 0x0019e000010c7983 */ /* 0x000ee80000300800 */
[----:B------:R1:W-:Y:S01]  /*bd80*/  STL [R1+0x24], R249 ;  /* 0x000024f901007387 */ /* 0x0003e20000100800 */
[----:B----4-:R-:W-:Y:S02]  /*bd90*/  ISETP.GE.AND P5, PT, R2, RZ, PT ;  /* 0x000000ff0200720c */ /* 0x010fe40003fa6270 */
[----:B-1----:R-:W-:-:S05]  /*bda0*/  LEA R249, P4, R249, UR6, 0x2 ;  /* 0x00000006f9f97c11 */ /* 0x002fca000f8810ff */
[----:B------:R1:W-:Y:S04]  /*bdb0*/  STL [R1+0x19b0], R249 ;  /* 0x0019b0f901007387 */ /* 0x0003e80000100800 */
[----:B-1----:R-:W4:Y:S04]  /*bdc0*/  LDL.LU R249, [R1+0x4] ;  /* 0x0000040001f97983 */ /* 0x002f280000300800 */
[----:B------:R-:W2:Y:S01]  /*bdd0*/  LDL.LU R2, [R1+0x19dc] ;  /* 0x0019dc0001027983 */ /* 0x000ea20000300800 */
[----:B------:R-:W-:Y:S02]  /*bde0*/  ISETP.NE.AND P1, PT, R3, RZ, PT ;  /* 0x000000ff0300720c */ /* 0x000fe40003f25270 */
[----:B------:R-:W-:-:S04]  /*bdf0*/  LOP3.LUT R3, RZ, R3, RZ, 0x33, !PT ;  /* 0x00000003ff037212 */ /* 0x000fc800078e33ff */
[----:B------:R-:W-:-:S05]  /*be00*/  SEL R6, R3, R6, !P1 ;  /* 0x0000000603067207 */ /* 0x000fca0004800000 */
[----:B------:R1:W-:Y:S04]  /*be10*/  STL [R1+0xcc], R6 ;  /* 0x0000cc0601007387 */ /* 0x0003e80000100800 */
[----:B-1----:R-:W2:Y:S01]  /*be20*/  LDL.LU R6, [R1+0x19d8] ;  /* 0x0019d80001067983 */ /* 0x002ea20000300800 */
[C---:B------:R-:W-:Y:S02]  /*be30*/  SEL R11, R3.reuse, R11, !P1 ;  /* 0x0000000b030b7207 */ /* 0x040fe40004800000 */
[C---:B------:R-:W-:Y:S02]  /*be40*/  SEL R10, R3.reuse, R10, !P1 ;  /* 0x0000000a030a7207 */ /* 0x040fe40004800000 */
[C---:B------:R-:W-:Y:S02]  /*be50*/  SEL R9, R3.reuse, R9, !P1 ;  /* 0x0000000903097207 */ /* 0x040fe40004800000 */
[----:B------:R-:W-:-:S02]  /*be60*/  SEL R8, R3, R8, !P1 ;  /* 0x0000000803087207 */ /* 0x000fc40004800000 */
[C---:B------:R-:W-:Y:S02]  /*be70*/  SEL R7, R3.reuse, R7, !P1 ;  /* 0x0000000703077207 */ /* 0x040fe40004800000 */
[----:B--2---:R-:W-:-:S05]  /*be80*/  SEL R6, R3, R6, !P1 ;  /* 0x0000000603067207 */ /* 0x004fca0004800000 */
[----:B------:R1:W-:Y:S04]  /*be90*/  STL [R1+0xd0], R6 ;  /* 0x0000d00601007387 */ /* 0x0003e80000100800 */
[----:B-1----:R-:W2:Y:S04]  /*bea0*/  LDL.LU R6, [R1+0x8] ;  /* 0x0000080001067983 */ /* 0x002ea80000300800 */
[----:B------:R1:W-:Y:S04]  /*beb0*/  STL [R1+0xc8], R11 ;  /* 0x0000c80b01007387 */ /* 0x0003e80000100800 */
[----:B-1----:R-:W3:Y:S04]  /*bec0*/  LDL.LU R11, [R1+0x19d4] ;  /* 0x0019d400010b7983 */ /* 0x002ee80000300800 */
[----:B------:R1:W-:Y:S04]  /*bed0*/  STL [R1+0xc4], R10 ;  /* 0x0000c40a01007387 */ /* 0x0003e80000100800 */
[----:B-1----:R-:W3:Y:S04]  /*bee0*/  LDL.LU R10, [R1+0x19d0] ;  /* 0x0019d000010a7983 */ /* 0x002ee80000300800 */
[----:B------:R1:W-:Y:S04]  /*bef0*/  STL [R1+0xc0], R9 ;  /* 0x0000c00901007387 */ /* 0x0003e80000100800 */
[----:B-1----:R-:W3:Y:S04]  /*bf00*/  LDL.LU R9, [R1+0x19cc] ;  /* 0x0019cc0001097983 */ /* 0x002ee80000300800 */
[----:B------:R1:W-:Y:S04]  /*bf10*/  STL [R1+0xbc], R8 ;  /* 0x0000bc0801007387 */ /* 0x0003e80000100800 */
[----:B-1----:R-:W3:Y:S04]  /*bf20*/  LDL.LU R8, [R1+0x19c8] ;  /* 0x0019c80001087983 */ /* 0x002ee80000300800 */
[----:B------:R1:W-:Y:S04]  /*bf30*/  STL [R1+0xb8], R7 ;  /* 0x0000b80701007387 */ /* 0x0003e80000100800 */
[----:B-1----:R-:W3:Y:S01]  /*bf40*/  LDL.LU R7, [R1+0x19c4] ;  /* 0x0019c40001077983 */ /* 0x002ee20000300800 */
[----:B----4-:R-:W-:-:S02]  /*bf50*/  SEL R249, R3, R249, !P1 ;  /* 0x000000f903f97207 */ /* 0x010fc40004800000 */
[----:B--2---:R-:W-:-:S05]  /*bf60*/  SEL R6, R3, R6, !P1 ;  /* 0x0000000603067207 */ /* 0x004fca0004800000 */
[----:B------:R1:W-:Y:S04]  /*bf70*/  STL [R1+0xb4], R6 ;  /* 0x0000b40601007387 */ /* 0x0003e80000100800 */
[----:B------:R-:W-:Y:S01]  /*bf80*/  STL [R1+0xb0], R249 ;  /* 0x0000b0f901007387 */ /* 0x000fe20000100800 */
[----:B-1----:R-:W-:-:S05]  /*bf90*/  SEL R6, R3, R248, !P1 ;  /* 0x000000f803067207 */ /* 0x002fca0004800000 */
[----:B------:R3:W-:Y:S02]  /*bfa0*/  STL [R1+0xac], R6 ;  /* 0x0000ac0601007387 */ /* 0x0007e40000100800 */
[C---:B---3--:R-:W-:Y:S02]  /*bfb0*/  SEL R6, R3.reuse, R9, !P1 ;  /* 0x0000000903067207 */ /* 0x048fe40004800000 */
[C---:B------:R-:W-:Y:S02]  /*bfc0*/  SEL R248, R3.reuse, R7, !P1 ;  /* 0x0000000703f87207 */ /* 0x040fe40004800000 */
[C---:B------:R-:W-:Y:S02]  /*bfd0*/  SEL R7, R3.reuse, R8, !P1 ;  /* 0x0000000803077207 */ /* 0x040fe40004800000 */
[C---:B------:R-:W-:Y:S01]  /*bfe0*/  SEL R8, R3.reuse, R10, !P1 ;  /* 0x0000000a03087207 */ /* 0x040fe20004800000 */
[----:B------:R-:W-:Y:S04]  /*bff0*/  STL [R1+0xa8], R248 ;  /* 0x0000a8f801007387 */ /* 0x000fe80000100800 */
[----:B------:R1:W-:Y:S04]  /*c000*/  STL [R1+0xa4], R7 ;  /* 0x0000a40701007387 */ /* 0x0003e80000100800 */
[----:B------:R2:W-:Y:S01]  /*c010*/  STL [R1+0xa0], R6 ;  /* 0x0000a00601007387 */ /* 0x0005e20000100800 */
[----:B-1----:R-:W-:-:S03]  /*c020*/  SEL R7, R3, R11, !P1 ;  /* 0x0000000b03077207 */ /* 0x002fc60004800000 */
[----:B------:R1:W-:Y:S01]  /*c030*/  STL [R1+0x9c], R8 ;  /* 0x00009c0801007387 */ /* 0x0003e20000100800 */
[----:B--2---:R-:W-:-:S03]  /*c040*/  SEL R6, R3, R12, !P1 ;  /* 0x0000000c03067207 */ /* 0x004fc60004800000 */
[----:B------:R2:W-:Y:S04]  /*c050*/  STL [R1+0x98], R7 ;  /* 0x0000980701007387 */ /* 0x0005e80000100800 */
[----:B------:R3:W-:Y:S01]  /*c060*/  STL [R1+0x94], R6 ;  /* 0x0000940601007387 */ /* 0x0007e20000100800 */
[C---:B-1----:R-:W-:Y:S02]  /*c070*/  SEL R8, R3.reuse, R13, !P1 ;  /* 0x0000000d03087207 */ /* 0x042fe40004800000 */
[----:B--2---:R-:W-:-:S03]  /*c080*/  SEL R7, R3, R14, !P1 ;  /* 0x0000000e03077207 */ /* 0x004fc60004800000 */
[----:B------:R1:W-:Y:S01]  /*c090*/  STL [R1+0x90], R8 ;  /* 0x0000900801007387 */ /* 0x0003e20000100800 */
[----:B---3--:R-:W-:-:S03]  /*c0a0*/  SEL R6, R3, R15, !P1 ;  /* 0x0000000f03067207 */ /* 0x008fc60004800000 */
        /* <DEDUP_REMOVED lines=39> */
[C---:B------:R-:W-:Y:S02]  /*c320*/  SEL R34, R3.reuse, R40, !P1 ;  /* 0x0000002803227207 */ /* 0x040fe40004800000 */
[C---:B--2---:R-:W-:Y:S02]  /*c330*/  SEL R7, R3.reuse, R35, !P1 ;  /* 0x0000002303077207 */ /* 0x044fe40004800000 */
[----:B------:R-:W-:-:S02]  /*c340*/  SEL R35, R3, R39, !P1 ;  /* 0x0000002703237207 */ /* 0x000fc40004800000 */
[C---:B---3--:R-:W-:Y:S02]  /*c350*/  SEL R6, R3.reuse, R36, !P1 ;  /* 0x0000002403067207 */ /* 0x048fe40004800000 */
[C---:B------:R-:W-:Y:S01]  /*c360*/  SEL R40, R3.reuse, R69, !P1 ;  /* 0x0000004503287207 */ /* 0x040fe20004800000 */
[----:B------:R-:W-:Y:S01]  /*c370*/  STL [R1+0x3c], R8 ;  /* 0x00003c0801007387 */ /* 0x000fe20000100800 */
[C---:B------:R-:W-:Y:S02]  /*c380*/  SEL R36, R3.reuse, R38, !P1 ;  /* 0x0000002603247207 */ /* 0x040fe40004800000 */
[C---:B------:R-:W-:Y:S01]  /*c390*/  SEL R39, R3.reuse, R70, !P1 ;  /* 0x0000004603277207 */ /* 0x040fe20004800000 */
[----:B------:R-:W-:Y:S01]  /*c3a0*/  STL [R1+0x38], R7 ;  /* 0x0000380701007387 */ /* 0x000fe20000100800 */
[----:B------:R-:W-:-:S03]  /*c3b0*/  SEL R38, R3, R71, !P1 ;  /* 0x0000004703267207 */ /* 0x000fc60004800000 */
[----:B------:R-:W-:Y:S04]  /*c3c0*/  STL [R1+0x34], R6 ;  /* 0x0000340601007387 */ /* 0x000fe80000100800 */
[----:B------:R-:W-:Y:S04]  /*c3d0*/  STL [R1+0x30], R40 ;  /* 0x0000302801007387 */ /* 0x000fe80000100800 */
[----:B------:R1:W-:Y:S04]  /*c3e0*/  STL [R1+0x2c], R39 ;  /* 0x00002c2701007387 */ /* 0x0003e80000100800 */
[----:B------:R2:W-:Y:S01]  /*c3f0*/  STL [R1+0x28], R38 ;  /* 0x0000282601007387 */ /* 0x0005e20000100800 */
[----:B-1----:R-:W-:-:S02]  /*c400*/  SEL R39, R3, R73, !P1 ;  /* 0x0000004903277207 */ /* 0x002fc40004800000 */
[----:B--2---:R-:W-:-:S03]  /*c410*/  SEL R38, R3, R74, !P1 ;  /* 0x0000004a03267207 */ /* 0x004fc60004800000 */
[----:B------:R1:W-:Y:S01]  /*c420*/  STL [R1+0x14], R39 ;  /* 0x0000142701007387 */ /* 0x0003e20000100800 */
[----:B------:R-:W-:-:S03]  /*c430*/  SEL R40, R3, R75, !P1 ;  /* 0x0000004b03287207 */ /* 0x000fc60004800000 */
[----:B------:R2:W-:Y:S01]  /*c440*/  STL [R1+0x20], R38 ;  /* 0x0000202601007387 */ /* 0x0005e20000100800 */
[----:B-1----:R-:W-:-:S03]  /*c450*/  SEL R39, R3, R76, !P1 ;  /* 0x0000004c03277207 */ /* 0x002fc60004800000 */
[----:B------:R-:W-:Y:S01]  /*c460*/  STL [R1+0x1c], R40 ;  /* 0x00001c2801007387 */ /* 0x000fe20000100800 */
[----:B--2---:R-:W-:-:S03]  /*c470*/  SEL R38, R3, R77, !P1 ;  /* 0x0000004d03267207 */ /* 0x004fc60004800000 */
[----:B------:R-:W-:Y:S04]  /*c480*/  STL [R1+0x18], R39 ;  /* 0x0000182701007387 */ /* 0x000fe80000100800 */
[----:B------:R1:W-:Y:S04]  /*c490*/  STL [R1+0x10], R38 ;  /* 0x0000102601007387 */ /* 0x0003e80000100800 */
[----:B-1----:R-:W2:Y:S01]  /*c4a0*/  LDL R38, [R1+0x15c0] ;  /* 0x0015c00001267983 */ /* 0x002ea20000100800 */
[C---:B------:R-:W-:Y:S02]  /*c4b0*/  SEL R40, R3.reuse, R79, !P1 ;  /* 0x0000004f03287207 */ /* 0x040fe40004800000 */
[----:B------:R-:W-:-:S02]  /*c4c0*/  SEL R39, R3, R80, !P1 ;  /* 0x0000005003277207 */ /* 0x000fc40004800000 */
[C---:B------:R-:W-:Y:S01]  /*c4d0*/  SEL R27, R3.reuse, R47, !P1 ;  /* 0x0000002f031b7207 */ /* 0x040fe20004800000 */
[----:B------:R1:W-:Y:S01]  /*c4e0*/  STL [R1+0x4], R40 ;  /* 0x0000042801007387 */ /* 0x0003e20000100800 */
[----:B------:R-:W-:-:S03]  /*c4f0*/  SEL R28, R3, R46, !P1 ;  /* 0x0000002e031c7207 */ /* 0x000fc60004800000 */
[----:B------:R-:W3:Y:S01]  /*c500*/  LDL.LU R47, [R1+0x24] ;  /* 0x00002400012f7983 */ /* 0x000ee20000300800 */
[----:B------:R-:W-:-:S03]  /*c510*/  SEL R29, R3, R45, !P1 ;  /* 0x0000002d031d7207 */ /* 0x000fc60004800000 */
[----:B------:R4:W-:Y:S01]  /*c520*/  STL [R1], R39 ;  /* 0x0000002701007387 */ /* 0x0009e20000100800 */
[----:B------:R-:W-:-:S03]  /*c530*/  SEL R30, R3, R44, !P1 ;  /* 0x0000002c031e7207 */ /* 0x000fc60004800000 */
[----:B------:R-:W3:Y:S01]  /*c540*/  LDL.LU R46, [R1+0xcc] ;  /* 0x0000cc00012e7983 */ /* 0x000ee20000300800 */
[----:B------:R-:W-:-:S03]  /*c550*/  SEL R31, R3, R43, !P1 ;  /* 0x0000002b031f7207 */ /* 0x000fc60004800000 */
[----:B------:R-:W3:Y:S01]  /*c560*/  LDL.LU R45, [R1+0xc8] ;  /* 0x0000c800012d7983 */ /* 0x000ee20000300800 */
[----:B------:R-:W-:-:S03]  /*c570*/  SEL R32, R3, R42, !P1 ;  /* 0x0000002a03207207 */ /* 0x000fc60004800000 */
[----:B------:R-:W3:Y:S01]  /*c580*/  LDL.LU R44, [R1+0xc4] ;  /* 0x0000c400012c7983 */ /* 0x000ee20000300800 */
[----:B------:R-:W-:-:S03]  /*c590*/  SEL R33, R3, R41, !P1 ;  /* 0x0000002903217207 */ /* 0x000fc60004800000 */
[----:B------:R-:W3:Y:S04]  /*c5a0*/  LDL.LU R43, [R1+0xc0] ;  /* 0x0000c000012b7983 */ /* 0x000ee80000300800 */
[----:B------:R-:W3:Y:S04]  /*c5b0*/  LDL.LU R42, [R1+0xbc] ;  /* 0x0000bc00012a7983 */ /* 0x000ee80000300800 */
[----:B------:R-:W3:Y:S04]  /*c5c0*/  LDL.LU R41, [R1+0xb8] ;  /* 0x0000b80001297983 */ /* 0x000ee80000300800 */
[----:B-1----:R-:W3:Y:S04]  /*c5d0*/  LDL.LU R40, [R1+0xb4] ;  /* 0x0000b40001287983 */ /* 0x002ee80000300800 */
[----:B----4-:R-:W4:Y:S01]  /*c5e0*/  LDL.LU R39, [R1+0xb0] ;  /* 0x0000b00001277983 */ /* 0x010f220000300800 */
[----:B------:R-:W-:Y:S01]  /*c5f0*/  @!P5 IMAD.MOV R2, RZ, RZ, -R2 ;  /* 0x000000ffff02d224 */ /* 0x000fe200078e0a02 */
[----:B------:R-:W-:Y:S01]  /*c600*/  @!P6 IADD3 R5, PT, PT, -R5, RZ, RZ ;  /* 0x000000ff0505e210 */ /* 0x000fe20007ffe1ff */
[----:B------:R-:W-:Y:S01]  /*c610*/  @!P3 IMAD.MOV R4, RZ, RZ, -R4 ;  /* 0x000000ffff04b224 */ /* 0x000fe200078e0a04 */
[----:B------:R-:W-:-:S02]  /*c620*/  SEL R179, R3, R179, !P1 ;  /* 0x000000b303b37207 */ /* 0x000fc40004800000 */
[C---:B------:R-:W-:Y:S02]  /*c630*/  SEL R181, R3.reuse, R181, !P1 ;  /* 0x000000b503b57207 */ /* 0x040fe40004800000 */
[C---:B------:R-:W-:Y:S02]  /*c640*/  SEL R183, R3.reuse, R183, !P1 ;  /* 0x000000b703b77207 */ /* 0x040fe40004800000 */
[C---:B------:R-:W-:Y:S02]  /*c650*/  SEL R248, R3.reuse, R78, !P1 ;  /* 0x0000004e03f87207 */ /* 0x040fe40004800000 */
[C---:B------:R-:W-:Y:S01]  /*c660*/  SEL R187, R3.reuse, R187, !P1 ;  /* 0x000000bb03bb7207 */ /* 0x040fe20004800000 */
[----:B------:R-:W-:Y:S01]  /*c670*/  STL [R1+0x19c0], R179 ;  /* 0x0019c0b301007387 */ /* 0x000fe20000100800 */
[C---:B------:R-:W-:Y:S02]  /*c680*/  SEL R37, R3.reuse, R37, !P1 ;  /* 0x0000002503257207 */ /* 0x040fe40004800000 */
[----:B------:R-:W-:-:S02]  /*c690*/  SEL R26, R3, R48, !P1 ;  /* 0x00000030031a7207 */ /* 0x000fc40004800000 */
[C---:B------:R-:W-:Y:S02]  /*c6a0*/  SEL R25, R3.reuse, R49, !P1 ;  /* 0x0000003103197207 */ /* 0x040fe40004800000 */
[C---:B------:R-:W-:Y:S02]  /*c6b0*/  SEL R24, R3.reuse, R50, !P1 ;  /* 0x0000003203187207 */ /* 0x040fe40004800000 */
[C---:B------:R-:W-:Y:S02]  /*c6c0*/  SEL R23, R3.reuse, R51, !P1 ;  /* 0x0000003303177207 */ /* 0x040fe40004800000 */
[C---:B------:R-:W-:Y:S02]  /*c6d0*/  SEL R22, R3.reuse, R52, !P1 ;  /* 0x0000003403167207 */ /* 0x040fe40004800000 */
        /* <DEDUP_REMOVED lines=107> */
[----:B------:R-:W-:Y:S02]  /*cd90*/  SEL R171, R3, R171, !P1 ;  /* 0x000000ab03ab7207 */ /* 0x000fe40004800000 */
[----:B--2---:R-:W-:-:S05]  /*cda0*/  @!P2 LOP3.LUT R2, RZ, R38, RZ, 0x33, !PT ;  /* 0x00000026ff02a212 */ /* 0x004fca00078e33ff */
[----:B------:R-:W-:Y:S01]  /*cdb0*/  IMAD R38, R2, UR9, RZ ;  /* 0x0000000902267c24 */ /* 0x000fe2000f8e02ff */
[----:B------:R-:W-:-:S04]  /*cdc0*/  SEL R172, R3, R172, !P1 ;  /* 0x000000ac03ac7207 */ /* 0x000fc80004800000 */
[----:B------:R-:W-:Y:S02]  /*cdd0*/  LEA R2, P2, R38, UR4, 0x2 ;  /* 0x0000000426027c11 */ /* 0x000fe4000f8410ff */
        /* <DEDUP_REMOVED lines=75> */
[----:B------:R-:W-:Y:S01]  /*d290*/  SEL R78, R3, R5, !P1 ;  /* 0x00000005034e7207 */ /* 0x000fe20004800000 */
[----:B------:R-:W-:Y:S01]  /*d2a0*/  STL [R1+0x19bc], R181 ;  /* 0x0019bcb501007387 */ /* 0x000fe20000100800 */
[----:B------:R-:W-:Y:S01]  /*d2b0*/  LEA.HI.X.SX32 R3, R38, UR5, 0x2, P2 ;  /* 0x0000000526037c11 */ /* 0x000fe200090f16ff */
[----:B---3--:R-:W-:Y:S01]  /*d2c0*/  IMAD R79, R46, UR10, RZ ;  /* 0x0000000a2e4f7c24 */ /* 0x008fe2000f8e02ff */
[----:B------:R-:W1:Y:S01]  /*d2d0*/  LDCU UR4, c[0x0][0x3b0] ;  /* 0x00007600ff0477ac */ /* 0x000e620008000800 */
[----:B------:R-:W-:Y:S04]  /*d2e0*/  STL [R1+0x19b8], R183 ;  /* 0x0019b8b701007387 */ /* 0x000fe80000100800 */
[----:B------:R2:W-:Y:S04]  /*d2f0*/  STL [R1+0x19b4], R187 ;  /* 0x0019b4bb01007387 */ /* 0x0005e80000100800 */
[----:B------:R-:W-:Y:S04]  /*d300*/  STL [R1+0x19a8], R2 ;  /* 0x0019a80201007387 */ /* 0x000fe80000100800 */
[----:B------:R-:W-:Y:S04]  /*d310*/  STL [R1+0x19a0], R3 ;  /* 0x0019a00301007387 */ /* 0x000fe80000100800 */
[----:B------:R3:W-:Y:S04]  /*d320*/  STL [R1+0x19ac], R0 ;  /* 0x0019ac0001007387 */ /* 0x0007e80000100800 */
[----:B------:R-:W2:Y:S04]  /*d330*/  LDL.LU R68, [R1+0xac] ;  /* 0x0000ac0001447983 */ /* 0x000ea80000300800 */
        /* <DEDUP_REMOVED lines=15> */
[----:B------:R-:W2:Y:S01]  /*d430*/  LDL.LU R52, [R1+0x6c] ;  /* 0x00006c0001347983 */ /* 0x000ea20000300800 */
[----:B------:R-:W-:-:S03]  /*d440*/  LEA.HI.X.SX32 R252, R47, UR7, 0x2, P4 ;  /* 0x000000072ffc7c11 */ /* 0x000fc6000a0f16ff */
[----:B------:R-:W2:Y:S04]  /*d450*/  LDL.LU R51, [R1+0x68] ;  /* 0x0000680001337983 */ /* 0x000ea80000300800 */
[----:B------:R-:W2:Y:S01]  /*d460*/  LDL.LU R50, [R1+0x64] ;  /* 0x0000640001327983 */ /* 0x000ea20000300800 */
[----:B------:R-:W-:-:S03]  /*d470*/  IMAD R75, R45, UR10, RZ ;  /* 0x0000000a2d4b7c24 */ /* 0x000fc6000f8e02ff */
        /* <DEDUP_REMOVED lines=11> */
[----:B----4-:R-:W-:-:S03]  /*d530*/  IMAD R69, R39, UR10, RZ ;  /* 0x0000000a27457c24 */ /* 0x010fc6000f8e02ff */
[----:B------:R-:W4:Y:S04]  /*d540*/  LDL.LU R43, [R1+0x48] ;  /* 0x00004800012b7983 */ /* 0x000f280000300800 */
[----:B------:R-:W2:Y:S04]  /*d550*/  LDL.LU R42, [R1+0x44] ;  /* 0x00004400012a7983 */ /* 0x000ea80000300800 */
[----:B------:R-:W2:Y:S04]  /*d560*/  LDL.LU R41, [R1+0x40] ;  /* 0x0000400001297983 */ /* 0x000ea80000300800 */
[----:B------:R-:W2:Y:S04]  /*d570*/  LDL.LU R40, [R1+0x3c] ;  /* 0x00003c0001287983 */ /* 0x000ea80000300800 */
[----:B------:R-:W2:Y:S04]  /*d580*/  LDL.LU R39, [R1+0x38] ;  /* 0x0000380001277983 */ /* 0x000ea80000300800 */
[----:B------:R-:W2:Y:S04]  /*d590*/  LDL.LU R80, [R1+0x34] ;  /* 0x0000340001507983 */ /* 0x000ea80000300800 */
[----:B------:R-:W3:Y:S04]  /*d5a0*/  LDL.LU R5, [R1+0x30] ;  /* 0x0000300001057983 */ /* 0x000ee80000300800 */
[----:B------:R-:W3:Y:S01]  /*d5b0*/  LDL.LU R4, [R1+0x2c] ;  /* 0x00002c0001047983 */ /* 0x000ee20000300800 */
[----:B--2---:R-:W-:-:S03]  /*d5c0*/  IMAD R38, R80, UR10, RZ ;  /* 0x0000000a50267c24 */ /* 0x004fc6000f8e02ff */
[----:B------:R-:W2:Y:S04]  /*d5d0*/  LDL.LU R80, [R1+0x28] ;  /* 0x0000280001507983 */ /* 0x000ea80000300800 */
[----:B------:R-:W2:Y:S04]  /*d5e0*/  LDL.LU R187, [R1+0x14] ;  /* 0x0000140001bb7983 */ /* 0x000ea80000300800 */
[----:B------:R-:W4:Y:S04]  /*d5f0*/  LDL.LU R183, [R1+0x20] ;  /* 0x0000200001b77983 */ /* 0x000f280000300800 */
[----:B------:R-:W4:Y:S04]  /*d600*/  LDL.LU R181, [R1+0x1c] ;  /* 0x00001c0001b57983 */ /* 0x000f280000300800 */
[----:B------:R-:W4:Y:S01]  /*d610*/  LDL.LU R179, [R1+0x18] ;  /* 0x0000180001b37983 */ /* 0x000f220000300800 */
[----:B------:R-:W-:-:S02]  /*d620*/  IMAD R174, R174, UR10, RZ ;  /* 0x0000000aaeae7c24 */ /* 0x000fc4000f8e02ff */
[----:B------:R-:W-:Y:S01]  /*d630*/  IMAD R176, R176, UR10, RZ ;  /* 0x0000000ab0b07c24 */ /* 0x000fe2000f8e02ff */
[----:B---3--:R-:W3:Y:S01]  /*d640*/  LDL.LU R0, [R1+0x10] ;  /* 0x0000100001007983 */ /* 0x008ee20000300800 */
[----:B------:R-:W-:-:S03]  /*d650*/  IMAD R178, R178, UR10, RZ ;  /* 0x0000000ab2b27c24 */ /* 0x000fc6000f8e02ff */
[----:B------:R-:W3:Y:S04]  /*d660*/  LDL.LU R3, [R1+0x4] ;  /* 0x0000040001037983 */ /* 0x000ee80000300800 */
[----:B------:R-:W3:Y:S04]  /*d670*/  LDL.LU R2, [R1] ;  /* 0x0000000001027983 */ /* 0x000ee80000300800 */
[----:B------:R1:W-:Y:S01]  /*d680*/  STL [R1+0x24], R174 ;  /* 0x000024ae01007387 */ /* 0x0003e20000100800 */
[----:B------:R-:W-:Y:S02]  /*d690*/  IMAD R180, R180, UR10, RZ ;  /* 0x0000000ab4b47c24 */ /* 0x000fe4000f8e02ff */
[----:B--2---:R-:W-:-:S02]  /*d6a0*/  IMAD R187, R187, UR10, RZ ;  /* 0x0000000abbbb7c24 */ /* 0x004fc4000f8e02ff */
[----:B----4-:R-:W-:Y:S02]  /*d6b0*/  IMAD R183, R183, UR10, RZ ;  /* 0x0000000ab7b77c24 */ /* 0x010fe4000f8e02ff */
[----:B------:R-:W-:Y:S02]  /*d6c0*/  IMAD R181, R181, UR10, RZ ;  /* 0x0000000ab5b57c24 */ /* 0x000fe4000f8e02ff */
[----:B------:R-:W-:-:S04]  /*d6d0*/  IMAD R179, R179, UR10, RZ ;  /* 0x0000000ab3b37c24 */ /* 0x000fc8000f8e02ff */
[----:B-1----:R-:W-:Y:S02]  /*d6e0*/  IMAD.MOV.U32 R174, RZ, RZ, R179 ;  /* 0x000000ffffae7224 */ /* 0x002fe400078e00b3 */
[----:B------:R-:W2:Y:S04]  /*d6f0*/  LDL.LU R179, [R1+0x19c0] ;  /* 0x0019c00001b37983 */ /* 0x000ea80000300800 */
[----:B------:R1:W-:Y:S02]  /*d700*/  STL [R1+0x28], R176 ;  /* 0x000028b001007387 */ /* 0x0003e40000100800 */
[----:B-1----:R-:W-:Y:S02]  /*d710*/  IMAD.MOV.U32 R176, RZ, RZ, R181 ;  /* 0x000000ffffb07224 */ /* 0x002fe400078e00b5 */
[----:B------:R-:W4:Y:S04]  /*d720*/  LDL.LU R181, [R1+0x19bc] ;  /* 0x0019bc0001b57983 */ /* 0x000f280000300800 */
[----:B------:R1:W-:Y:S02]  /*d730*/  STL [R1+0x2c], R178 ;  /* 0x00002cb201007387 */ /* 0x0003e40000100800 */
[----:B-1----:R-:W-:-:S02]  /*d740*/  IMAD.MOV.U32 R178, RZ, RZ, R183 ;  /* 0x000000ffffb27224 */ /* 0x002fc400078e00b7 */
[----:B------:R-:W2:Y:S04]  /*d750*/  LDL.LU R183, [R1+0x19b8] ;  /* 0x0019b80001b77983 */ /* 0x000ea80000300800 */
[----:B------:R1:W-:Y:S02]  /*d760*/  STL [R1+0x30], R180 ;  /* 0x000030b401007387 */ /* 0x0003e40000100800 */
[----:B-1----:R-:W-:Y:S02]  /*d770*/  IMAD.MOV.U32 R180, RZ, RZ, R187 ;  /* 0x000000ffffb47224 */ /* 0x002fe400078e00bb */
[----:B------:R-:W2:Y:S01]  /*d780*/  LDL.LU R187, [R1+0x19b4] ;  /* 0x0019b40001bb7983 */ /* 0x000ea20000300800 */
[----:B------:R-:W-:Y:S02]  /*d790*/  IMAD R182, R182, UR10, RZ ;  /* 0x0000000ab6b67c24 */ /* 0x000fe4000f8e02ff */
[----:B------:R-:W-:-:S02]  /*d7a0*/  IMAD R249, R249, UR10, RZ ;  /* 0x0000000af9f97c24 */ /* 0x000fc4000f8e02ff */
[----:B------:R-:W-:Y:S01]  /*d7b0*/  IMAD R184, R184, UR10, RZ ;  /* 0x0000000ab8b87c24 */ /* 0x000fe2000f8e02ff */
[----:B------:R1:W-:Y:S02]  /*d7c0*/  STL [R1+0x34], R182 ;  /* 0x000034b601007387 */ /* 0x0003e40000100800 */
[----:B-1----:R-:W-:Y:S02]  /*d7d0*/  IMAD.MOV.U32 R182, RZ, RZ, R249 ;  /* 0x000000ffffb67224 */ /* 0x002fe400078e00f9 */
[----:B------:R-:W3:Y:S04]  /*d7e0*/  LDL.LU R249, [R1+0x19b0] ;  /* 0x0019b00001f97983 */ /* 0x000ee80000300800 */
[----:B------:R1:W-:Y:S02]  /*d7f0*/  STL [R1+0x38], R184 ;  /* 0x000038b801007387 */ /* 0x0003e40000100800 */
[----:B-1----:R-:W-:-:S02]  /*d800*/  IMAD R184, R185, UR10, RZ ;  /* 0x0000000ab9b87c24 */ /* 0x002fc4000f8e02ff */
[----:B------:R-:W-:-:S03]  /*d810*/  IMAD R185, R186, UR10, RZ ;  /* 0x0000000abab97c24 */ /* 0x000fc6000f8e02ff */
[----:B------:R-:W-:Y:S01]  /*d820*/  STL [R1+0x3c], R184 ;  /* 0x00003cb801007387 */ /* 0x000fe20000100800 */
[----:B------:R-:W-:-:S03]  /*d830*/  IMAD R186, R188, UR10, RZ ;  /* 0x0000000abcba7c24 */ /* 0x000fc6000f8e02ff */
[----:B------:R1:W-:Y:S02]  /*d840*/  STL [R1+0x40], R185 ;  /* 0x000040b901007387 */ /* 0x0003e40000100800 */
[----:B-1----:R-:W-:Y:S02]  /*d850*/  IMAD R185, R189, UR10, RZ ;  /* 0x0000000abdb97c24 */ /* 0x002fe4000f8e02ff */
[----:B--2---:R-:W-:-:S05]  /*d860*/  IMAD R184, R187, UR10, RZ ;  /* 0x0000000abbb87c24 */ /* 0x004fca000f8e02ff */
[----:B------:R1:W-:Y:S04]  /*d870*/  STL [R1+0x44], R184 ;  /* 0x000044b801007387 */ /* 0x0003e80000100800 */
[----:B------:R2:W-:Y:S04]  /*d880*/  STL [R1+0x48], R186 ;  /* 0x000048ba01007387 */ /* 0x0005e80000100800 */
[----:B------:R3:W-:Y:S01]  /*d890*/  STL [R1+0x4c], R185 ;  /* 0x00004cb901007387 */ /* 0x0007e20000100800 */
[----:B-1----:R-:W-:Y:S02]  /*d8a0*/  IMAD R184, R190, UR10, RZ ;  /* 0x0000000abeb87c24 */ /* 0x002fe4000f8e02ff */
[----:B--2---:R-:W-:-:S03]  /*d8b0*/  IMAD R186, R191, UR10, RZ ;  /* 0x0000000abfba7c24 */ /* 0x004fc6000f8e02ff */
[----:B------:R1:W-:Y:S01]  /*d8c0*/  STL [R1+0x50], R184 ;  /* 0x000050b801007387 */ /* 0x0003e20000100800 */
[----:B---3--:R-:W-:-:S03]  /*d8d0*/  IMAD R185, R192, UR10, RZ ;  /* 0x0000000ac0b97c24 */ /* 0x008fc6000f8e02ff */
[----:B------:R-:W-:Y:S04]  /*d8e0*/  STL [R1+0x54], R186 ;  /* 0x000054ba01007387 */ /* 0x000fe80000100800 */
[----:B------:R2:W-:Y:S01]  /*d8f0*/  STL [R1+0x58], R185 ;  /* 0x000058b901007387 */ /* 0x0005e20000100800 */
[----:B-1----:R-:W-:-:S05]  /*d900*/  IMAD R184, R193, UR10, RZ ;  /* 0x0000000ac1b87c24 */ /* 0x002fca000f8e02ff */
[----:B------:R1:W-:Y:S01]  /*d910*/  STL [R1+0x5c], R184 ;  /* 0x00005cb801007387 */ /* 0x0003e20000100800 */
[----:B--2---:R-:W-:-:S05]  /*d920*/  IMAD R185, R194, UR10, RZ ;  /* 0x0000000ac2b97c24 */ /* 0x004fca000f8e02ff */
[----:B------:R2:W-:Y:S01]  /*d930*/  STL [R1+0x60], R185 ;  /* 0x000060b901007387 */ /* 0x0005e20000100800 */
[----:B-1----:R-:W-:-:S05]  /*d940*/  IMAD R184, R195, UR10, RZ ;  /* 0x0000000ac3b87c24 */ /* 0x002fca000f8e02ff */
[----:B------:R1:W-:Y:S01]  /*d950*/  STL [R1+0x64], R184 ;  /* 0x000064b801007387 */ /* 0x0003e20000100800 */
[----:B--2---:R-:W-:-:S05]  /*d960*/  IMAD R185, R196, UR10, RZ ;  /* 0x0000000ac4b97c24 */ /* 0x004fca000f8e02ff */
[----:B------:R2:W-:Y:S01]  /*d970*/  STL [R1+0x68], R185 ;  /* 0x000068b901007387 */ /* 0x0005e20000100800 */
[----:B-1----:R-:W-:Y:S02]  /*d980*/  IMAD R184, R197, UR10, RZ ;  /* 0x0000000ac5b87c24 */ /* 0x002fe4000f8e02ff */
[----:B------:R-:W-:-:S03]  /*d990*/  IMAD R186, R200, UR10, RZ ;  /* 0x0000000ac8ba7c24 */ /* 0x000fc6000f8e02ff */
[----:B------:R1:W-:Y:S01]  /*d9a0*/  STL [R1+0x6c], R184 ;  /* 0x00006cb801007387 */ /* 0x0003e20000100800 */
[----:B--2---:R-:W-:-:S05]  /*d9b0*/  IMAD R185, R198, UR10, RZ ;  /* 0x0000000ac6b97c24 */ /* 0x004fca000f8e02ff */
[----:B------:R2:W-:Y:S01]  /*d9c0*/  STL [R1+0x70], R185 ;  /* 0x000070b901007387 */ /* 0x0005e20000100800 */
[----:B-1----:R-:W-:-:S05]  /*d9d0*/  IMAD R184, R199, UR10, RZ ;  /* 0x0000000ac7b87c24 */ /* 0x002fca000f8e02ff */
[----:B------:R1:W-:Y:S01]  /*d9e0*/  STL [R1+0x74], R184 ;  /* 0x000074b801007387 */ /* 0x0003e20000100800 */
[----:B--2---:R-:W-:-:S03]  /*d9f0*/  IMAD R185, R201, UR10, RZ ;  /* 0x0000000ac9b97c24 */ /* 0x004fc6000f8e02ff */
[----:B------:R2:W-:Y:S04]  /*da00*/  STL [R1+0x78], R186 ;  /* 0x000078ba01007387 */ /* 0x0005e80000100800 */
[----:B------:R3:W-:Y:S01]  /*da10*/  STL [R1+0x7c], R185 ;  /* 0x00007cb901007387 */ /* 0x0007e20000100800 */
[----:B-1----:R-:W-:Y:S02]  /*da20*/  IMAD R184, R202, UR10, RZ ;  /* 0x0000000acab87c24 */ /* 0x002fe4000f8e02ff */
[----:B--2---:R-:W-:-:S03]  /*da30*/  IMAD R186, R203, UR10, RZ ;  /* 0x0000000acbba7c24 */ /* 0x004fc6000f8e02ff */
[----:B------:R1:W-:Y:S01]  /*da40*/  STL [R1+0x80], R184 ;  /* 0x000080b801007387 */ /* 0x0003e20000100800 */
[----:B---3--:R-:W-:-:S03]  /*da50*/  IMAD R185, R204, UR10, RZ ;  /* 0x0000000accb97c24 */ /* 0x008fc6000f8e02ff */
        /* <DEDUP_REMOVED lines=28> */
[----:B------:R-:W-:Y:S01]  /*dc20*/  STL [R1+0x3cc], R184 ;  /* 0x0003ccb801007387 */ /* 0x000fe20000100800 */
[----:B---3--:R-:W-:-:S03]  /*dc30*/  IMAD R185, R219, UR10, RZ ;  /* 0x0000000adbb97c24 */ /* 0x008fc6000f8e02ff */
[----:B------:R1:W-:Y:S04]  /*dc40*/  STL [R1+0x3d4], R186 ;  /* 0x0003d4ba01007387 */ /* 0x0003e80000100800 */
[----:B------:R2:W-:Y:S01]  /*dc50*/  STL [R1+0x3dc], R185 ;  /* 0x0003dcb901007387 */ /* 0x0005e20000100800 */
[----:B-1----:R-:W-:Y:S02]  /*dc60*/  IMAD R186, R220, UR10, RZ ;  /* 0x0000000adcba7c24 */ /* 0x002fe4000f8e02ff */
[----:B--2---:R-:W-:-:S03]  /*dc70*/  IMAD R185, R221, UR10, RZ ;  /* 0x0000000addb97c24 */ /* 0x004fc6000f8e02ff */
[----:B------:R1:W-:Y:S01]  /*dc80*/  STL [R1+0x3e8], R186 ;  /* 0x0003e8ba01007387 */ /* 0x0003e20000100800 */
[----:B------:R-:W-:-:S03]  /*dc90*/  IMAD.MOV.U32 R184, RZ, RZ, R182 ;  /* 0x000000ffffb87224 */ /* 0x000fc600078e00b6 */
[----:B------:R2:W-:Y:S01]  /*dca0*/  STL [R1+0x3ec], R185 ;  /* 0x0003ecb901007387 */ /* 0x0005e20000100800 */
[----:B------:R-:W-:Y:S02]  /*dcb0*/  IMAD.MOV.U32 R182, RZ, RZ, R180 ;  /* 0x000000ffffb67224 */ /* 0x000fe400078e00b4 */
[----:B------:R-:W-:Y:S02]  /*dcc0*/  IMAD.MOV.U32 R180, RZ, RZ, R178 ;  /* 0x000000ffffb47224 */ /* 0x000fe400078e00b2 */
[----:B-1----:R-:W-:Y:S02]  /*dcd0*/  IMAD R186, R223, UR10, RZ ;  /* 0x0000000adfba7c24 */ /* 0x002fe4000f8e02ff */
[----:B--2---:R-:W-:Y:S02]  /*dce0*/  IMAD R185, R222, UR10, RZ ;  /* 0x0000000adeb97c24 */ /* 0x004fe4000f8e02ff */
[----:B------:R-:W-:Y:S02]  /*dcf0*/  IMAD.MOV.U32 R178, RZ, RZ, R176 ;  /* 0x000000ffffb27224 */ /* 0x000fe400078e00b0 */
[----:B------:R-:W-:Y:S01]  /*dd00*/  IMAD.MOV.U32 R176, RZ, RZ, R174 ;  /* 0x000000ffffb07224 */ /* 0x000fe200078e00ae */
[----:B------:R1:W-:Y:S04]  /*dd10*/  STL [R1+0x3f4], R185 ;  /* 0x0003f4b901007387 */ /* 0x0003e80000100800 */
[----:B------:R2:W-:Y:S04]  /*dd20*/  STL [R1+0x3fc], R186 ;  /* 0x0003fcba01007387 */ /* 0x0005e80000100800 */
[----:B------:R-:W3:Y:S01]  /*dd30*/  LDL.LU R174, [R1+0xd0] ;  /* 0x0000d00001ae7983 */ /* 0x000ee20000300800 */
[----:B-1----:R-:W-:-:S02]  /*dd40*/  IMAD R185, R224, UR10, RZ ;  /* 0x0000000ae0b97c24 */ /* 0x002fc4000f8e02ff */
[----:B--2---:R-:W-:-:S03]  /*dd50*/  IMAD R186, R225, UR10, RZ ;  /* 0x0000000ae1ba7c24 */ /* 0x004fc6000f8e02ff */
[----:B------:R1:W-:Y:S01]  /*dd60*/  STL [R1+0x408], R185 ;  /* 0x000408b901007387 */ /* 0x0003e20000100800 */
[----:B------:R-:W-:-:S03]  /*dd70*/  IMAD R187, R227, UR10, RZ ;  /* 0x0000000ae3bb7c24 */ /* 0x000fc6000f8e02ff */
[----:B------:R2:W-:Y:S01]  /*dd80*/  STL [R1+0x40c], R186 ;  /* 0x00040cba01007387 */ /* 0x0005e20000100800 */
[----:B-1----:R-:W-:Y:S02]  /*dd90*/  IMAD R185, R226, UR10, RZ ;  /* 0x0000000ae2b97c24 */ /* 0x002fe4000f8e02ff */
[----:B--2---:R-:W-:-:S03]  /*dda0*/  IMAD R186, R228, UR10, RZ ;  /* 0x0000000ae4ba7c24 */ /* 0x004fc6000f8e02ff */
[----:B------:R1:W-:Y:S04]  /*ddb0*/  STL [R1+0x414], R185 ;  /* 0x000414b901007387 */ /* 0x0003e80000100800 */
[----:B------:R2:W-:Y:S01]  /*ddc0*/  STL [R1+0x41c], R187 ;  /* 0x00041cbb01007387 */ /* 0x0005e20000100800 */
[----:B-1----:R-:W-:-:S03]  /*ddd0*/  IMAD R185, R229, UR10, RZ ;  /* 0x0000000ae5b97c24 */ /* 0x002fc6000f8e02ff */
[----:B------:R1:W-:Y:S01]  /*dde0*/  STL [R1+0x428], R186 ;  /* 0x000428ba01007387 */ /* 0x0003e20000100800 */
[----:B--2---:R-:W-:-:S03]  /*ddf0*/  IMAD R187, R230, UR10, RZ ;  /* 0x0000000ae6bb7c24 */ /* 0x004fc6000f8e02ff */
[----:B------:R2:W-:Y:S01]  /*de00*/  STL [R1+0x42c], R185 ;  /* 0x00042cb901007387 */ /* 0x0005e20000100800 */
[----:B-1----:R-:W-:-:S03]  /*de10*/  IMAD R186, R231, UR10, RZ ;  /* 0x0000000ae7ba7c24 */ /* 0x002fc6000f8e02ff */
[----:B------:R1:W-:Y:S01]  /*de20*/  STL [R1+0x434], R187 ;  /* 0x000434bb01007387 */ /* 0x0003e20000100800 */
[----:B--2---:R-:W-:-:S03]  /*de30*/  IMAD R185, R232, UR10, RZ ;  /* 0x0000000ae8b97c24 */ /* 0x004fc6000f8e02ff */
[----:B------:R2:W-:Y:S04]  /*de40*/  STL [R1+0x43c], R186 ;  /* 0x00043cba01007387 */ /* 0x0005e80000100800 */
[----:B------:R4:W-:Y:S01]  /*de50*/  STL [R1+0x448], R185 ;  /* 0x000448b901007387 */ /* 0x0009e20000100800 */
[----:B-1----:R-:W-:Y:S02]  /*de60*/  IMAD R187, R233, UR10, RZ ;  /* 0x0000000ae9bb7c24 */ /* 0x002fe4000f8e02ff */
[----:B--2---:R-:W-:-:S03]  /*de70*/  IMAD R186, R234, UR11, RZ ;  /* 0x0000000beaba7c24 */ /* 0x004fc6000f8e02ff */
[----:B------:R1:W-:Y:S01]  /*de80*/  STL [R1+0x44c], R187 ;  /* 0x00044cbb01007387 */ /* 0x0003e20000100800 */
[----:B----4-:R-:W-:-:S03]  /*de90*/  IMAD R185, R235, UR12, RZ ;  /* 0x0000000cebb97c24 */ /* 0x010fc6000f8e02ff */
        /* <DEDUP_REMOVED lines=18> */
[----:B------:R2:W-:Y:S01]  /*dfc0*/  STL [R1+0x4a4], R186 ;  /* 0x0004a4ba01007387 */ /* 0x0005e20000100800 */
[----:B------:R-:W-:Y:S01]  /*dfd0*/  IMAD.MOV.U32 R188, RZ, RZ, R184 ;  /* 0x000000ffffbc7224 */ /* 0x000fe200078e00b8 */
[----:B------:R-:W-:Y:S01]  /*dfe0*/  LEA R190, P1, R79, R249, 0x2 ;  /* 0x000000f94fbe7211 */ /* 0x000fe200078210ff */
[----:B------:R-:W-:Y:S01]  /*dff0*/  IMAD R184, R245, UR22, RZ ;  /* 0x00000016f5b87c24 */ /* 0x000fe2000f8e02ff */
[----:B------:R4:W-:Y:S01]  /*e000*/  STL [R1+0x4b8], R185 ;  /* 0x0004b8b901007387 */ /* 0x0009e20000100800 */
[----:B-1----:R-:W-:Y:S02]  /*e010*/  IMAD.MOV.U32 R187, RZ, RZ, R182 ;  /* 0x000000ffffbb7224 */ /* 0x002fe400078e00b6 */
[----:B------:R-:W-:Y:S02]  /*e020*/  IMAD R182, R246, UR23, RZ ;  /* 0x00000017f6b67c24 */ /* 0x000fe4000f8e02ff */
[----:B--2---:R-:W-:Y:S02]  /*e030*/  IMAD.MOV.U32 R186, RZ, RZ, R180 ;  /* 0x000000ffffba7224 */ /* 0x004fe400078e00b4 */
[----:B------:R-:W-:-:S02]  /*e040*/  IMAD R180, R247, UR24, RZ ;  /* 0x00000018f7b47c24 */ /* 0x000fc4000f8e02ff */
[----:B----4-:R-:W-:Y:S01]  /*e050*/  IMAD.MOV.U32 R185, RZ, RZ, R178 ;  /* 0x000000ffffb97224 */ /* 0x010fe200078e00b2 */
[----:B------:R-:W-:Y:S01]  /*e060*/  LEA.HI.X.SX32 R191, R79, R252, 0x2, P1 ;  /* 0x000000fc4fbf7211 */ /* 0x000fe200008f16ff */
[----:B------:R-:W-:Y:S01]  /*e070*/  IMAD R178, R250, UR25, RZ ;  /* 0x00000019fab27c24 */ /* 0x000fe2000f8e02ff */
[----:B------:R1:W-:Y:S04]  /*e080*/  STL [R1+0x4c0], R184 ;  /* 0x0004c0b801007387 */ /* 0x0003e80000100800 */
[----:B------:R-:W-:Y:S01]  /*e090*/  STL [R1+0x4c8], R182 ;  /* 0x0004c8b601007387 */ /* 0x000fe20000100800 */
[----:B------:R-:W-:-:S03]  /*e0a0*/  IMAD R2, R2, UR10, RZ ;  /* 0x0000000a02027c24 */ /* 0x000fc6000f8e02ff */
[----:B------:R2:W-:Y:S04]  /*e0b0*/  STL [R1+0x4cc], R180 ;  /* 0x0004ccb401007387 */ /* 0x0005e80000100800 */
[----:B------:R4:W-:Y:S04]  /*e0c0*/  STL [R1+0x4c4], R178 ;  /* 0x0004c4b201007387 */ /* 0x0009e80000100800 */
[----:B------:R3:W-:Y:S01]  /*e0d0*/  STL.64 [R1+0x330], R190 ;  /* 0x000330be01007387 */ /* 0x0007e20000100a00 */
[----:B-1----:R-:W-:Y:S01]  /*e0e0*/  IMAD.MOV.U32 R184, RZ, RZ, R176 ;  /* 0x000000ffffb87224 */ /* 0x002fe200078e00b0 */
[-C--:B------:R-:W-:Y:S01]  /*e0f0*/  LEA R194, P3, R75, R249.reuse, 0x2 ;  /* 0x000000f94bc27211 */ /* 0x080fe200078610ff */
[----:B------:R-:W-:Y:S01]  /*e100*/  IMAD R248, R248, UR10, RZ ;  /* 0x0000000af8f87c24 */ /* 0x000fe2000f8e02ff */
[----:B------:R-:W-:Y:S01]  /*e110*/  LEA R198, P4, R74, R249, 0x2 ;  /* 0x000000f94ac67211 */ /* 0x000fe200078810ff */
[----:B------:R-:W-:-:S02]  /*e120*/  IMAD.MOV.U32 R176, RZ, RZ, R2 ;  /* 0x000000ffffb07224 */ /* 0x000fc400078e0002 */
[----:B------:R-:W-:Y:S01]  /*e130*/  IMAD R2, R76, UR27, RZ ;  /* 0x0000001b4c027c24 */ /* 0x000fe2000f8e02ff */
[-C--:B------:R-:W-:Y:S01]  /*e140*/  LEA R76, P5, R73, R249.reuse, 0x2 ;  /* 0x000000f9494c7211 */ /* 0x080fe200078a10ff */
[----:B------:R-:W-:Y:S01]  /*e150*/  IMAD R3, R3, UR10, RZ ;  /* 0x0000000a03037c24 */ /* 0x000fe2000f8e02ff */
[----:B------:R-:W-:Y:S01]  /*e160*/  LEA R196, P6, R72, R249, 0x2 ;  /* 0x000000f948c47211 */ /* 0x000fe200078c10ff */
[----:B--2---:R-:W-:Y:S01]  /*e170*/  IMAD.MOV.U32 R180, RZ, RZ, R248 ;  /* 0x000000ffffb47224 */ /* 0x004fe200078e00f8 */
[-C--:B------:R-:W-:Y:S01]  /*e180*/  LEA.HI.X.SX32 R195, R75, R252.reuse, 0x2, P3 ;  /* 0x000000fc4bc37211 */ /* 0x080fe200018f16ff */
[----:B------:R-:W-:Y:S01]  /*e190*/  IMAD R68, R68, UR10, RZ ;  /* 0x0000000a44447c24 */ /* 0x000fe2000f8e02ff */
[-C--:B------:R-:W-:Y:S01]  /*e1a0*/  LEA.HI.X.SX32 R199, R74, R252.reuse, 0x2, P4 ;  /* 0x000000fc4ac77211 */ /* 0x080fe200020f16ff */
[----:B------:R-:W-:Y:S01]  /*e1b0*/  IMAD R248, R77, UR28, RZ ;  /* 0x0000001c4df87c24 */ /* 0x000fe2000f8e02ff */
[-C--:B------:R-:W-:Y:S01]  /*e1c0*/  LEA.HI.X.SX32 R77, R73, R252.reuse, 0x2, P5 ;  /* 0x000000fc494d7211 */ /* 0x080fe200028f16ff */
[----:B------:R-:W-:Y:S01]  /*e1d0*/  IMAD R67, R67, UR10, RZ ;  /* 0x0000000a43437c24 */ /* 0x000fe2000f8e02ff */
[----:B------:R-:W-:Y:S01]  /*e1e0*/  LEA.HI.X.SX32 R197, R72, R252, 0x2, P6 ;  /* 0x000000fc48c57211 */ /* 0x000fe200030f16ff */
[----:B------:R-:W-:-:S02]  /*e1f0*/  IMAD R66, R66, UR10, RZ ;  /* 0x0000000a42427c24 */ /* 0x000fc4000f8e02ff */
[----:B----4-:R-:W-:Y:S02]  /*e200*/  IMAD.MOV.U32 R178, RZ, RZ, R3 ;  /* 0x000000ffffb27224 */ /* 0x010fe400078e0003 */
[----:B------:R-:W-:Y:S01]  /*e210*/  IMAD R3, R78, UR29, RZ ;  /* 0x0000001d4e037c24 */ /* 0x000fe2000f8e02ff */
[-C--:B------:R-:W-:Y:S01]  /*e220*/  LEA R78, P4, R68, R249.reuse, 0x2 ;  /* 0x000000f9444e7211 */ /* 0x080fe200078810ff */
[----:B------:R-:W-:Y:S02]  /*e230*/  IMAD R65, R65, UR10, RZ ;  /* 0x0000000a41417c24 */ /* 0x000fe4000f8e02ff */
[----:B------:R-:W-:Y:S01]  /*e240*/  IMAD R64, R64, UR10, RZ ;  /* 0x0000000a40407c24 */ /* 0x000fe2000f8e02ff */
[----:B------:R-:W-:Y:S01]  /*e250*/  LEA R74, P6, R66, R249, 0x2 ;  /* 0x000000f9424a7211 */ /* 0x000fe200078c10ff */
[----:B------:R-:W-:Y:S01]  /*e260*/  IMAD R63, R63, UR10, RZ ;  /* 0x0000000a3f3f7c24 */ /* 0x000fe2000f8e02ff */
[-C--:B------:R-:W-:Y:S01]  /*e270*/  LEA.HI.X.SX32 R79, R68, R252.reuse, 0x2, P4 ;  /* 0x000000fc444f7211 */ /* 0x080fe200020f16ff */
[----:B------:R-:W-:Y:S01]  /*e280*/  IMAD R62, R62, UR10, RZ ;  /* 0x0000000a3e3e7c24 */ /* 0x000fe2000f8e02ff */
[----:B------:R-:W-:Y:S01]  /*e290*/  LEA.HI.X.SX32 R75, R66, R252, 0x2, P6 ;  /* 0x000000fc424b7211 */ /* 0x000fe200030f16ff */
[----:B------:R-:W-:-:S02]  /*e2a0*/  IMAD R61, R61, UR10, RZ ;  /* 0x0000000a3d3d7c24 */ /* 0x000fc4000f8e02ff */
[----:B------:R-:W-:Y:S02]  /*e2b0*/  IMAD R60, R60, UR10, RZ ;  /* 0x0000000a3c3c7c24 */ /* 0x000fe4000f8e02ff */
[----:B------:R-:W-:Y:S02]  /*e2c0*/  IMAD R59, R59, UR10, RZ ;  /* 0x0000000a3b3b7c24 */ /* 0x000fe4000f8e02ff */
[----:B------:R-:W-:Y:S02]  /*e2d0*/  IMAD R58, R58, UR10, RZ ;  /* 0x0000000a3a3a7c24 */ /* 0x000fe4000f8e02ff */
[----:B------:R-:W-:Y:S02]  /*e2e0*/  IMAD R56, R56, UR10, RZ ;  /* 0x0000000a38387c24 */ /* 0x000fe4000f8e02ff */
[----:B------:R-:W-:Y:S02]  /*e2f0*/  IMAD R57, R57, UR10, RZ ;  /* 0x0000000a39397c24 */ /* 0x000fe4000f8e02ff */
        /* <DEDUP_REMOVED lines=24> */
[----:B---3--:R-:W-:-:S05]  /*e480*/  IMAD R174, R174, UR4, RZ ;  /* 0x00000004aeae7c24 */ /* 0x008fca000f8e02ff */
[----:B------:R-:W-:-:S04]  /*e490*/  LEA R190, P1, R174, R249, 0x2 ;  /* 0x000000f9aebe7211 */ /* 0x000fc800078210ff */
[----:B------:R-:W-:Y:S02]  /*e4a0*/  LEA.HI.X.SX32 R191, R174, R252, 0x2, P1 ;  /* 0x000000fcaebf7211 */ /* 0x000fe400008f16ff */
[----:B------:R-:W-:-:S03]  /*e4b0*/  LEA R192, P1, R71, R249, 0x2 ;  /* 0x000000f947c07211 */ /* 0x000fc600078210ff */
[----:B------:R1:W-:Y:S01]  /*e4c0*/  STL.64 [R1+0x510], R190 ;  /* 0x000510be01007387 */ /* 0x0003e20000100a00 */
[----:B------:R-:W-:-:S03]  /*e4d0*/  LEA.HI.X.SX32 R193, R71, R252, 0x2, P1 ;  /* 0x000000fc47c17211 */ /* 0x000fc600008f16ff */
[----:B------:R2:W-:Y:S04]  /*e4e0*/  STL.64 [R1+0x328], R194 ;  /* 0x000328c201007387 */ /* 0x0005e80000100a00 */
[----:B------:R-:W-:Y:S01]  /*e4f0*/  STL.64 [R1+0x320], R198 ;  /* 0x000320c601007387 */ /* 0x000fe20000100a00 */
[----:B-1----:R-:W-:-:S03]  /*e500*/  LEA R190, P2, R70, R249, 0x2 ;  /* 0x000000f946be7211 */ /* 0x002fc600078410ff */
[----:B------:R1:W-:Y:S01]  /*e510*/  STL.64 [R1+0x318], R76 ;  /* 0x0003184c01007387 */ /* 0x0003e20000100a00 */
[-C--:B------:R-:W-:Y:S02]  /*e520*/  LEA.HI.X.SX32 R191, R70, R252.reuse, 0x2, P2 ;  /* 0x000000fc46bf7211 */ /* 0x080fe400010f16ff */
[CC--:B--2---:R-:W-:Y:S01]  /*e530*/  LEA R194, P3, R69.reuse, R249.reuse, 0x2 ;  /* 0x000000f945c27211 */ /* 0x0c4fe200078610ff */
[----:B------:R-:W-:Y:S03]  /*e540*/  STL.64 [R1+0x310], R196 ;  /* 0x000310c401007387 */ /* 0x000fe60000100a00 */
[----:B------:R-:W-:Y:S01]  /*e550*/  LEA.HI.X.SX32 R195, R69, R252, 0x2, P3 ;  /* 0x000000fc45c37211 */ /* 0x000fe200018f16ff */
[----:B------:R2:W-:Y:S01]  /*e560*/  STL.64 [R1+0x308], R192 ;  /* 0x000308c001007387 */ /* 0x0005e20000100a00 */
[----:B-1----:R-:W-:-:S03]  /*e570*/  LEA R76, P5, R67, R249, 0x2 ;  /* 0x000000f9434c7211 */ /* 0x002fc600078a10ff */
[----:B------:R1:W-:Y:S01]  /*e580*/  STL.64 [R1+0x300], R190 ;  /* 0x000300be01007387 */ /* 0x0003e20000100a00 */
[-C--:B------:R-:W-:Y:S02]  /*e590*/  LEA R72, P3, R63, R249.reuse, 0x2 ;  /* 0x000000f93f487211 */ /* 0x080fe400078610ff */
[-C--:B------:R-:W-:Y:S01]  /*e5a0*/  LEA.HI.X.SX32 R77, R67, R252.reuse, 0x2, P5 ;  /* 0x000000fc434d7211 */ /* 0x080fe200028f16ff */
[----:B------:R3:W-:Y:S01]  /*e5b0*/  STL.64 [R1+0x2f0], R78 ;  /* 0x0002f04e01007387 */ /* 0x0007e20000100a00 */
[CC--:B--2---:R-:W-:Y:S02]  /*e5c0*/  LEA R192, P1, R65.reuse, R249.reuse, 0x2 ;  /* 0x000000f941c07211 */ /* 0x0c4fe400078210ff */
[CC--:B-1----:R-:W-:Y:S01]  /*e5d0*/  LEA R190, P2, R64.reuse, R249.reuse, 0x2 ;  /* 0x000000f940be7211 */ /* 0x0c2fe200078410ff */
[----:B------:R-:W-:Y:S01]  /*e5e0*/  STL.64 [R1+0x2f8], R194 ;  /* 0x0002f8c201007387 */ /* 0x000fe20000100a00 */
[-C--:B------:R-:W-:Y:S02]  /*e5f0*/  LEA.HI.X.SX32 R193, R65, R252.reuse, 0x2, P1 ;  /* 0x000000fc41c17211 */ /* 0x080fe400008f16ff */
[----:B------:R-:W-:Y:S01]  /*e600*/  LEA.HI.X.SX32 R191, R64, R252, 0x2, P2 ;  /* 0x000000fc40bf7211 */ /* 0x000fe200010f16ff */
[----:B------:R1:W-:Y:S01]  /*e610*/  STL.64 [R1+0x2e8], R76 ;  /* 0x0002e84c01007387 */ /* 0x0003e20000100a00 */
[----:B---3--:R-:W-:-:S02]  /*e620*/  LEA R78, P4, R62, R249, 0x2 ;  /* 0x000000f93e4e7211 */ /* 0x008fc400078810ff */
[-C--:B------:R-:W-:Y:S01]  /*e630*/  LEA.HI.X.SX32 R73, R63, R252.reuse, 0x2, P3 ;  /* 0x000000fc3f497211 */ /* 0x080fe200018f16ff */
[----:B------:R2:W-:Y:S01]  /*e640*/  STL.64 [R1+0x2e0], R74 ;  /* 0x0002e04a01007387 */ /* 0x0005e20000100a00 */
[-C--:B------:R-:W-:Y:S02]  /*e650*/  LEA R70, P1, R59, R249.reuse, 0x2 ;  /* 0x000000f93b467211 */ /* 0x080fe400078210ff */
[-C--:B------:R-:W-:Y:S01]  /*e660*/  LEA R68, P2, R58, R249.reuse, 0x2 ;  /* 0x000000f93a447211 */ /* 0x080fe200078410ff */
[----:B------:R-:W-:Y:S01]  /*e670*/  STL.64 [R1+0x2d8], R192 ;  /* 0x0002d8c001007387 */ /* 0x000fe20000100a00 */
[----:B------:R-:W-:Y:S02]  /*e680*/  LEA.HI.X.SX32 R79, R62, R252, 0x2, P4 ;  /* 0x000000fc3e4f7211 */ /* 0x000fe400020f16ff */
[-C--:B-1----:R-:W-:Y:S01]  /*e690*/  LEA R76, P5, R61, R249.reuse, 0x2 ;  /* 0x000000f93d4c7211 */ /* 0x082fe200078a10ff */
[----:B------:R-:W-:Y:S01]  /*e6a0*/  STL.64 [R1+0x2d0], R190 ;  /* 0x0002d0be01007387 */ /* 0x000fe20000100a00 */
[----:B--2---:R-:W-:-:S03]  /*e6b0*/  LEA R74, P6, R60, R249, 0x2 ;  /* 0x000000f93c4a7211 */ /* 0x004fc600078c10ff */
[----:B------:R1:W-:Y:S01]  /*e6c0*/  STL.64 [R1+0x2c8], R72 ;  /* 0x0002c84801007387 */ /* 0x0003e20000100a00 */
[-C--:B------:R-:W-:Y:S02]  /*e6d0*/  LEA R66, P4, R56, R249.reuse, 0x2 ;  /* 0x000000f938427211 */ /* 0x080fe400078810ff */
[-C--:B------:R-:W-:Y:S02]  /*e6e0*/  LEA.HI.X.SX32 R77, R61, R252.reuse, 0x2, P5 ;  /* 0x000000fc3d4d7211 */ /* 0x080fe400028f16ff */
[-C--:B------:R-:W-:Y:S02]  /*e6f0*/  LEA.HI.X.SX32 R75, R60, R252.reuse, 0x2, P6 ;  /* 0x000000fc3c4b7211 */ /* 0x080fe400030f16ff */
[-C--:B------:R-:W-:Y:S02]  /*e700*/  LEA R64, P5, R55, R249.reuse, 0x2 ;  /* 0x000000f937407211 */ /* 0x080fe400078a10ff */
[----:B------:R-:W-:Y:S02]  /*e710*/  LEA.HI.X.SX32 R71, R59, R252, 0x2, P1 ;  /* 0x000000fc3b477211 */ /* 0x000fe400008f16ff */
[-C--:B-1----:R-:W-:Y:S01]  /*e720*/  LEA R72, P3, R57, R249.reuse, 0x2 ;  /* 0x000000f939487211 */ /* 0x082fe200078610ff */
[----:B------:R-:W-:Y:S01]  /*e730*/  STL.64 [R1+0x2c0], R78 ;  /* 0x0002c04e01007387 */ /* 0x000fe20000100a00 */
[----:B------:R-:W-:-:S02]  /*e740*/  LEA R62, P6, R54, R249, 0x2 ;  /* 0x000000f9363e7211 */ /* 0x000fc400078c10ff */
[-C--:B------:R-:W-:Y:S01]  /*e750*/  LEA.HI.X.SX32 R69, R58, R252.reuse, 0x2, P2 ;  /* 0x000000fc3a457211 */ /* 0x080fe200010f16ff */
[----:B------:R-:W-:Y:S01]  /*e760*/  STL.64 [R1+0x2b8], R76 ;  /* 0x0002b84c01007387 */ /* 0x000fe20000100a00 */
[-C--:B------:R-:W-:Y:S02]  /*e770*/  LEA.HI.X.SX32 R67, R56, R252.reuse, 0x2, P4 ;  /* 0x000000fc38437211 */ /* 0x080fe400020f16ff */
[-C--:B------:R-:W-:Y:S01]  /*e780*/  LEA.HI.X.SX32 R73, R57, R252.reuse, 0x2, P3 ;  /* 0x000000fc39497211 */ /* 0x080fe200018f16ff */
[----:B------:R-:W-:Y:S01]  /*e790*/  STL.64 [R1+0x2b0], R74 ;  /* 0x0002b04a01007387 */ /* 0x000fe20000100a00 */
[-C--:B------:R-:W-:Y:S02]  /*e7a0*/  LEA.HI.X.SX32 R65, R55, R252.reuse, 0x2, P5 ;  /* 0x000000fc37417211 */ /* 0x080fe400028f16ff */
[----:B------:R-:W-:Y:S01]  /*e7b0*/  LEA.HI.X.SX32 R63, R54, R252, 0x2, P6 ;  /* 0x000000fc363f7211 */ /* 0x000fe200030f16ff */
[----:B------:R1:W-:Y:S01]  /*e7c0*/  STL.64 [R1+0x2a8], R70 ;  /* 0x0002a84601007387 */ /* 0x0003e20000100a00 */
[----:B------:R-:W-:-:S03]  /*e7d0*/  LEA R60, P3, R51, R249, 0x2 ;  /* 0x000000f9333c7211 */ /* 0x000fc600078610ff */
[----:B------:R2:W-:Y:S04]  /*e7e0*/  STL.64 [R1+0x2a0], R68 ;  /* 0x0002a04401007387 */ /* 0x0005e80000100a00 */
[----:B------:R3:W-:Y:S01]  /*e7f0*/  STL.64 [R1+0x290], R66 ;  /* 0x0002904201007387 */ /* 0x0007e20000100a00 */
[----:B-1----:R-:W-:-:S03]  /*e800*/  LEA R70, P1, R53, R249, 0x2 ;  /* 0x000000f935467211 */ /* 0x002fc600078210ff */
[----:B------:R-:W-:Y:S01]  /*e810*/  STL.64 [R1+0x298], R72 ;  /* 0x0002984801007387 */ /* 0x000fe20000100a00 */
[----:B--2---:R-:W-:-:S03]  /*e820*/  LEA R68, P2, R52, R249, 0x2 ;  /* 0x000000f934447211 */ /* 0x004fc600078410ff */
[----:B------:R1:W-:Y:S01]  /*e830*/  STL.64 [R1+0x288], R64 ;  /* 0x0002884001007387 */ /* 0x0003e20000100a00 */
[-C--:B------:R-:W-:Y:S02]  /*e840*/  LEA.HI.X.SX32 R71, R53, R252.reuse, 0x2, P1 ;  /* 0x000000fc35477211 */ /* 0x080fe400008f16ff */
[-C--:B---3--:R-:W-:Y:S01]  /*e850*/  LEA R66, P4, R50, R249.reuse, 0x2 ;  /* 0x000000f932427211 */ /* 0x088fe200078810ff */
[----:B------:R2:W-:Y:S01]  /*e860*/  STL.64 [R1+0x280], R62 ;  /* 0x0002803e01007387 */ /* 0x0005e20000100a00 */
[-C--:B------:R-:W-:Y:S02]  /*e870*/  LEA.HI.X.SX32 R69, R52, R252.reuse, 0x2, P2 ;  /* 0x000000fc34457211 */ /* 0x080fe400010f16ff */
[-C--:B------:R-:W-:Y:S02]  /*e880*/  LEA R58, P1, R47, R249.reuse, 0x2 ;  /* 0x000000f92f3a7211 */ /* 0x080fe400078210ff */
[----:B------:R-:W-:Y:S02]  /*e890*/  LEA.HI.X.SX32 R61, R51, R252, 0x2, P3 ;  /* 0x000000fc333d7211 */ /* 0x000fe400018f16ff */
[----:B-1----:R-:W-:-:S02]  /*e8a0*/  LEA R64, P5, R49, R249, 0x2 ;  /* 0x000000f931407211 */ /* 0x002fc400078a10ff */
[-C--:B------:R-:W-:Y:S02]  /*e8b0*/  LEA R56, P2, R46, R249.reuse, 0x2 ;  /* 0x000000f92e387211 */ /* 0x080fe400078410ff */
[----:B--2---:R-:W-:Y:S02]  /*e8c0*/  LEA R62, P6, R48, R249, 0x2 ;  /* 0x000000f9303e7211 */ /* 0x004fe400078c10ff */
[-C--:B------:R-:W-:Y:S01]  /*e8d0*/  LEA.HI.X.SX32 R67, R50, R252.reuse, 0x2, P4 ;  /* 0x000000fc32437211 */ /* 0x080fe200020f16ff */
[----:B------:R-:W-:Y:S01]  /*e8e0*/  STL.64 [R1+0x278], R70 ;  /* 0x0002784601007387 */ /* 0x000fe20000100a00 */
[-C--:B------:R-:W-:Y:S02]  /*e8f0*/  LEA.HI.X.SX32 R65, R49, R252.reuse, 0x2, P5 ;  /* 0x000000fc31417211 */ /* 0x080fe400028f16ff */
[-C--:B------:R-:W-:Y:S01]  /*e900*/  LEA.HI.X.SX32 R63, R48, R252.reuse, 0x2, P6 ;  /* 0x000000fc303f7211 */ /* 0x080fe200030f16ff */
[----:B------:R-:W-:Y:S01]  /*e910*/  STL.64 [R1+0x270], R68 ;  /* 0x0002704401007387 */ /* 0x000fe20000100a00 */
[----:B------:R-:W-:-:S02]  /*e920*/  LEA.HI.X.SX32 R59, R47, R252, 0x2, P1 ;  /* 0x000000fc2f3b7211 */ /* 0x000fc400008f16ff */
[-C--:B------:R-:W-:Y:S01]  /*e930*/  LEA R54, P4, R44, R249.reuse, 0x2 ;  /* 0x000000f92c367211 */ /* 0x080fe200078810ff */
[----:B------:R1:W-:Y:S01]  /*e940*/  STL.64 [R1+0x268], R60 ;  /* 0x0002683c01007387 */ /* 0x0003e20000100a00 */
[----:B------:R-:W-:Y:S02]  /*e950*/  LEA.HI.X.SX32 R57, R46, R252, 0x2, P2 ;  /* 0x000000fc2e397211 */ /* 0x000fe400010f16ff */
[-C--:B------:R-:W-:Y:S01]  /*e960*/  LEA R52, P5, R43, R249.reuse, 0x2 ;  /* 0x000000f92b347211 */ /* 0x080fe200078a10ff */
[----:B------:R-:W-:Y:S01]  /*e970*/  STL.64 [R1+0x260], R66 ;  /* 0x0002604201007387 */ /* 0x000fe20000100a00 */
[----:B------:R-:W-:-:S03]  /*e980*/  LEA R50, P6, R42, R249, 0x2 ;  /* 0x000000f92a327211 */ /* 0x000fc600078c10ff */
[----:B------:R-:W-:Y:S01]  /*e990*/  STL.64 [R1+0x258], R64 ;  /* 0x0002584001007387 */ /* 0x000fe20000100a00 */
[-C--:B------:R-:W-:Y:S02]  /*e9a0*/  LEA.HI.X.SX32 R55, R44, R252.reuse, 0x2, P4 ;  /* 0x000000fc2c377211 */ /* 0x080fe400020f16ff */
[-C--:B-1----:R-:W-:Y:S01]  /*e9b0*/  LEA R60, P3, R45, R249.reuse, 0x2 ;  /* 0x000000f92d3c7211 */ /* 0x082fe200078610ff */
[----:B------:R-:W-:Y:S01]  /*e9c0*/  STL.64 [R1+0x250], R62 ;  /* 0x0002503e01007387 */ /* 0x000fe20000100a00 */
[-C--:B------:R-:W-:Y:S02]  /*e9d0*/  LEA.HI.X.SX32 R53, R43, R252.reuse, 0x2, P5 ;  /* 0x000000fc2b357211 */ /* 0x080fe400028f16ff */
[----:B------:R-:W-:Y:S01]  /*e9e0*/  LEA.HI.X.SX32 R61, R45, R252, 0x2, P3 ;  /* 0x000000fc2d3d7211 */ /* 0x000fe200018f16ff */
[----:B------:R1:W-:Y:S01]  /*e9f0*/  STL.64 [R1+0x248], R58 ;  /* 0x0002483a01007387 */ /* 0x0003e20000100a00 */
[----:B------:R-:W-:-:S03]  /*ea00*/  LEA R48, P3, R39, R249, 0x2 ;  /* 0x000000f927307211 */ /* 0x000fc600078610ff */
[----:B------:R2:W-:Y:S01]  /*ea10*/  STL.64 [R1+0x240], R56 ;  /* 0x0002403801007387 */ /* 0x0005e20000100a00 */
[----:B------:R-:W-:-:S03]  /*ea20*/  LEA.HI.X.SX32 R51, R42, R252, 0x2, P6 ;  /* 0x000000fc2a337211 */ /* 0x000fc600030f16ff */
[----:B------:R3:W-:Y:S01]  /*ea30*/  STL.64 [R1+0x230], R54 ;  /* 0x0002303601007387 */ /* 0x0007e20000100a00 */
[CC--:B-1----:R-:W-:Y:S02]  /*ea40*/  LEA R58, P1, R41.reuse, R249.reuse, 0x2 ;  /* 0x000000f9293a7211 */ /* 0x0c2fe400078210ff */
[CC--:B--2---:R-:W-:Y:S01]  /*ea50*/  LEA R56, P2, R40.reuse, R249.reuse, 0x2 ;  /* 0x000000f928387211 */ /* 0x0c4fe200078410ff */
[----:B------:R-:W-:Y:S01]  /*ea60*/  STL.64 [R1+0x238], R60 ;  /* 0x0002383c01007387 */ /* 0x000fe20000100a00 */
[-C--:B------:R-:W-:Y:S02]  /*ea70*/  LEA.HI.X.SX32 R59, R41, R252.reuse, 0x2, P1 ;  /* 0x000000fc293b7211 */ /* 0x080fe400008f16ff */
[-C--:B------:R-:W-:Y:S01]  /*ea80*/  LEA.HI.X.SX32 R57, R40, R252.reuse, 0x2, P2 ;  /* 0x000000fc28397211 */ /* 0x080fe200010f16ff */
[----:B------:R1:W-:Y:S01]  /*ea90*/  STL.64 [R1+0x228], R52 ;  /* 0x0002283401007387 */ /* 0x0003e20000100a00 */
[-C--:B---3--:R-:W-:Y:S02]  /*eaa0*/  LEA R54, P4, R38, R249.reuse, 0x2 ;  /* 0x000000f926367211 */ /* 0x088fe400078810ff */
[-C--:B------:R-:W-:Y:S01]  /*eab0*/  LEA.HI.X.SX32 R49, R39, R252.reuse, 0x2, P3 ;  /* 0x000000fc27317211 */ /* 0x080fe200018f16ff */
[----:B------:R2:W-:Y:S01]  /*eac0*/  STL.64 [R1+0x220], R50 ;  /* 0x0002203201007387 */ /* 0x0005e20000100a00 */
[-C--:B------:R-:W-:Y:S01]  /*ead0*/  LEA R46, P1, R35, R249.reuse, 0x2 ;  /* 0x000000f9232e7211 */ /* 0x080fe200078210ff */
[----:B------:R-:W-:Y:S01]  /*eae0*/  IMAD R30, R30, UR10, RZ ;  /* 0x0000000a1e1e7c24 */ /* 0x000fe2000f8e02ff */
[----:B------:R-:W-:Y:S01]  /*eaf0*/  LEA R44, P2, R34, R249, 0x2 ;  /* 0x000000f9222c7211 */ /* 0x000fe200078410ff */
[----:B------:R-:W-:Y:S01]  /*eb00*/  STL.64 [R1+0x218], R58 ;  /* 0x0002183a01007387 */ /* 0x000fe20000100a00 */
[----:B------:R-:W-:-:S02]  /*eb10*/  LEA.HI.X.SX32 R55, R38, R252, 0x2, P4 ;  /* 0x000000fc26377211 */ /* 0x000fc400020f16ff */
[CC--:B-1----:R-:W-:Y:S01]  /*eb20*/  LEA R52, P5, R37.reuse, R249.reuse, 0x2 ;  /* 0x000000f925347211 */ /* 0x0c2fe200078a10ff */
[----:B------:R-:W-:Y:S01]  /*eb30*/  STL.64 [R1+0x210], R56 ;  /* 0x0002103801007387 */ /* 0x000fe20000100a00 */
[-C--:B------:R-:W-:Y:S02]  /*eb40*/  LEA R42, P4, R32, R249.reuse, 0x2 ;  /* 0x000000f9202a7211 */ /* 0x080fe400078810ff */
[-C--:B--2---:R-:W-:Y:S01]  /*eb50*/  LEA R50, P6, R36, R249.reuse, 0x2 ;  /* 0x000000f924327211 */ /* 0x084fe200078c10ff */
[----:B------:R1:W-:Y:S01]  /*eb60*/  STL.64 [R1+0x208], R48 ;  /* 0x0002083001007387 */ /* 0x0003e20000100a00 */
[-C--:B------:R-:W-:Y:S02]  /*eb70*/  LEA.HI.X.SX32 R53, R37, R252.reuse, 0x2, P5 ;  /* 0x000000fc25357211 */ /* 0x080fe400028f16ff */
[----:B------:R-:W-:Y:S01]  /*eb80*/  LEA.HI.X.SX32 R47, R35, R252, 0x2, P1 ;  /* 0x000000fc232f7211 */ /* 0x000fe200008f16ff */
[----:B------:R-:W-:Y:S01]  /*eb90*/  IMAD R29, R29, UR10, RZ ;  /* 0x0000000a1d1d7c24 */ /* 0x000fe2000f8e02ff */
[----:B------:R-:W-:-:S02]  /*eba0*/  LEA R40, P5, R31, R249, 0x2 ;  /* 0x000000f91f287211 */ /* 0x000fc400078a10ff */
[-C--:B------:R-:W-:Y:S01]  /*ebb0*/  LEA.HI.X.SX32 R51, R36, R252.reuse, 0x2, P6 ;  /* 0x000000fc24337211 */ /* 0x080fe200030f16ff */
[----:B------:R-:W-:Y:S01]  /*ebc0*/  IMAD R28, R28, UR10, RZ ;  /* 0x0000000a1c1c7c24 */ /* 0x000fe2000f8e02ff */
[-C--:B------:R-:W-:Y:S02]  /*ebd0*/  LEA.HI.X.SX32 R45, R34, R252.reuse, 0x2, P2 ;  /* 0x000000fc222d7211 */ /* 0x080fe400010f16ff */
[-C--:B-1----:R-:W-:Y:S01]  /*ebe0*/  LEA R48, P3, R33, R249.reuse, 0x2 ;  /* 0x000000f921307211 */ /* 0x082fe200078610ff */
[----:B------:R-:W-:Y:S01]  /*ebf0*/  STL.64 [R1+0x200], R54 ;  /* 0x0002003601007387 */ /* 0x000fe20000100a00 */
[-C--:B------:R-:W-:Y:S01]  /*ec00*/  LEA R38, P6, R30, R249.reuse, 0x2 ;  /* 0x000000f91e267211 */ /* 0x080fe200078c10ff */
[----:B------:R-:W-:Y:S01]  /*ec10*/  IMAD R27, R27, UR10, RZ ;  /* 0x0000000a1b1b7c24 */ /* 0x000fe2000f8e02ff */
[-C--:B------:R-:W-:Y:S01]  /*ec20*/  LEA.HI.X.SX32 R43, R32, R252.reuse, 0x2, P4 ;  /* 0x000000fc202b7211 */ /* 0x080fe200020f16ff */
[----:B------:R-:W-:Y:S01]  /*ec30*/  STL.64 [R1+0x1f8], R52 ;  /* 0x0001f83401007387 */ /* 0x000fe20000100a00 */
[-C--:B------:R-:W-:Y:S01]  /*ec40*/  LEA.HI.X.SX32 R49, R33, R252.reuse, 0x2, P3 ;  /* 0x000000fc21317211 */ /* 0x080fe200018f16ff */
[----:B------:R-:W-:Y:S01]  /*ec50*/  IMAD R26, R26, UR10, RZ ;  /* 0x0000000a1a1a7c24 */ /* 0x000fe2000f8e02ff */
[-C--:B------:R-:W-:Y:S01]  /*ec60*/  LEA.HI.X.SX32 R41, R31, R252.reuse, 0x2, P5 ;  /* 0x000000fc1f297211 */ /* 0x080fe200028f16ff */
[----:B------:R1:W-:Y:S01]  /*ec70*/  STL.64 [R1+0x1e8], R46 ;  /* 0x0001e82e01007387 */ /* 0x0003e20000100a00 */
[----:B------:R-:W-:Y:S01]  /*ec80*/  IMAD R25, R25, UR10, RZ ;  /* 0x0000000a19197c24 */ /* 0x000fe2000f8e02ff */
[----:B------:R-:W-:Y:S01]  /*ec90*/  LEA.HI.X.SX32 R39, R30, R252, 0x2, P6 ;  /* 0x000000fc1e277211 */ /* 0x000fe200030f16ff */
[----:B------:R-:W-:Y:S01]  /*eca0*/  IMAD R23, R23, UR10, RZ ;  /* 0x0000000a17177c24 */ /* 0x000fe2000f8e02ff */
[----:B------:R-:W-:Y:S01]  /*ecb0*/  STL.64 [R1+0x1f0], R50 ;  /* 0x0001f03201007387 */ /* 0x000fe20000100a00 */
[----:B------:R-:W-:Y:S01]  /*ecc0*/  IMAD R24, R24, UR10, RZ ;  /* 0x0000000a18187c24 */ /* 0x000fe2000f8e02ff */
[----:B------:R-:W-:-:S02]  /*ecd0*/  LEA R36, P3, R27, R249, 0x2 ;  /* 0x000000f91b247211 */ /* 0x000fc400078610ff */
[----:B------:R2:W-:Y:S01]  /*ece0*/  STL.64 [R1+0x1e0], R44 ;  /* 0x0001e02c01007387 */ /* 0x0005e20000100a00 */
[----:B------:R-:W-:Y:S01]  /*ecf0*/  IMAD R22, R22, UR10, RZ ;  /* 0x0000000a16167c24 */ /* 0x000fe2000f8e02ff */
[-C--:B-1----:R-:W-:Y:S02]  /*ed00*/  LEA R46, P1, R29, R249.reuse, 0x2 ;  /* 0x000000f91d2e7211 */ /* 0x082fe400078210ff */
[----:B------:R1:W-:Y:S04]  /*ed10*/  STL.64 [R1+0x1d0], R42 ;  /* 0x0001d02a01007387 */ /* 0x0003e80000100a00 */
[----:B------:R-:W-:Y:S01]  /*ed20*/  STL.64 [R1+0x1d8], R48 ;  /* 0x0001d83001007387 */ /* 0x000fe20000100a00 */
[----:B--2---:R-:W-:-:S03]  /*ed30*/  LEA R44, P2, R28, R249, 0x2 ;  /* 0x000000f91c2c7211 */ /* 0x004fc600078410ff */
[----:B------:R2:W-:Y:S01]  /*ed40*/  STL.64 [R1+0x1c8], R40 ;  /* 0x0001c82801007387 */ /* 0x0005e20000100a00 */
[-C--:B------:R-:W-:Y:S02]  /*ed50*/  LEA.HI.X.SX32 R47, R29, R252.reuse, 0x2, P1 ;  /* 0x000000fc1d2f7211 */ /* 0x080fe400008f16ff */
[-C--:B-1----:R-:W-:Y:S01]  /*ed60*/  LEA R42, P4, R26, R249.reuse, 0x2 ;  /* 0x000000f91a2a7211 */ /* 0x082fe200078810ff */
[----:B------:R1:W-:Y:S01]  /*ed70*/  STL.64 [R1+0x1c0], R38 ;  /* 0x0001c02601007387 */ /* 0x0003e20000100a00 */
[-C--:B------:R-:W-:Y:S01]  /*ed80*/  LEA R34, P1, R23, R249.reuse, 0x2 ;  /* 0x000000f917227211 */ /* 0x080fe200078210ff */
[----:B------:R-:W-:Y:S01]  /*ed90*/  IMAD R20, R20, UR10, RZ ;  /* 0x0000000a14147c24 */ /* 0x000fe2000f8e02ff */
[-C--:B------:R-:W-:Y:S01]  /*eda0*/  LEA.HI.X.SX32 R45, R28, R252.reuse, 0x2, P2 ;  /* 0x000000fc1c2d7211 */ /* 0x080fe200010f16ff */
[----:B------:R-:W-:Y:S01]  /*edb0*/  IMAD R21, R21, UR10, RZ ;  /* 0x0000000a15157c24 */ /* 0x000fe2000f8e02ff */
[----:B------:R-:W-:Y:S02]  /*edc0*/  LEA.HI.X.SX32 R37, R27, R252, 0x2, P3 ;  /* 0x000000fc1b257211 */ /* 0x000fe400018f16ff */
[-C--:B--2---:R-:W-:Y:S01]  /*edd0*/  LEA R40, P5, R25, R249.reuse, 0x2 ;  /* 0x000000f919287211 */ /* 0x084fe200078a10ff */
[----:B------:R-:W-:Y:S01]  /*ede0*/  IMAD R19, R19, UR10, RZ ;  /* 0x0000000a13137c24 */ /* 0x000fe2000f8e02ff */
[----:B------:R-:W-:-:S02]  /*edf0*/  LEA R32, P2, R22, R249, 0x2 ;  /* 0x000000f916207211 */ /* 0x000fc400078410ff */
[-C--:B------:R-:W-:Y:S02]  /*ee00*/  LEA.HI.X.SX32 R43, R26, R252.reuse, 0x2, P4 ;  /* 0x000000fc1a2b7211 */ /* 0x080fe400020f16ff */
[-C--:B-1----:R-:W-:Y:S01]  /*ee10*/  LEA R38, P6, R24, R249.reuse, 0x2 ;  /* 0x000000f918267211 */ /* 0x082fe200078c10ff */
[----:B------:R-:W-:Y:S01]  /*ee20*/  STL.64 [R1+0x1b8], R46 ;  /* 0x0001b82e01007387 */ /* 0x000fe20000100a00 */
[-C--:B------:R-:W-:Y:S01]  /*ee30*/  LEA.HI.X.SX32 R41, R25, R252.reuse, 0x2, P5 ;  /* 0x000000fc19297211 */ /* 0x080fe200028f16ff */
[----:B------:R-:W-:Y:S01]  /*ee40*/  IMAD R18, R18, UR10, RZ ;  /* 0x0000000a12127c24 */ /* 0x000fe2000f8e02ff */
[-C--:B------:R-:W-:Y:S01]  /*ee50*/  LEA.HI.X.SX32 R35, R23, R252.reuse, 0x2, P1 ;  /* 0x000000fc17237211 */ /* 0x080fe200008f16ff */
[----:B------:R-:W-:Y:S01]  /*ee60*/  STL.64 [R1+0x1b0], R44 ;  /* 0x0001b02c01007387 */ /* 0x000fe20000100a00 */
[-C--:B------:R-:W-:Y:S01]  /*ee70*/  LEA.HI.X.SX32 R39, R24, R252.reuse, 0x2, P6 ;  /* 0x000000fc18277211 */ /* 0x080fe200030f16ff */
[----:B------:R-:W-:Y:S01]  /*ee80*/  IMAD R17, R17, UR10, RZ ;  /* 0x0000000a11117c24 */ /* 0x000fe2000f8e02ff */
[-C--:B------:R-:W-:Y:S01]  /*ee90*/  LEA R30, P4, R20, R249.reuse, 0x2 ;  /* 0x000000f9141e7211 */ /* 0x080fe200078810ff */
[----:B------:R1:W-:Y:S01]  /*eea0*/  STL.64 [R1+0x1a8], R36 ;  /* 0x0001a82401007387 */ /* 0x0003e20000100a00 */
[----:B------:R-:W-:Y:S01]  /*eeb0*/  LEA.HI.X.SX32 R33, R22, R252, 0x2, P2 ;  /* 0x000000fc16217211 */ /* 0x000fe200010f16ff */
[----:B------:R-:W-:Y:S01]  /*eec0*/  IMAD R16, R16, UR10, RZ ;  /* 0x0000000a10107c24 */ /* 0x000fe2000f8e02ff */
[-C--:B------:R-:W-:Y:S01]  /*eed0*/  LEA R28, P5, R19, R249.reuse, 0x2 ;  /* 0x000000f9131c7211 */ /* 0x080fe200078a10ff */
[----:B------:R-:W-:Y:S01]  /*eee0*/  STL.64 [R1+0x1a0], R42 ;  /* 0x0001a02a01007387 */ /* 0x000fe20000100a00 */
[----:B------:R-:W-:Y:S01]  /*eef0*/  IMAD R15, R15, UR10, RZ ;  /* 0x0000000a0f0f7c24 */ /* 0x000fe2000f8e02ff */
[----:B------:R-:W-:-:S02]  /*ef00*/  LEA R26, P6, R18, R249, 0x2 ;  /* 0x000000f9121a7211 */ /* 0x000fc400078c10ff */
[----:B------:R-:W-:Y:S01]  /*ef10*/  STL.64 [R1+0x198], R40 ;  /* 0x0001982801007387 */ /* 0x000fe20000100a00 */
[-C--:B------:R-:W-:Y:S02]  /*ef20*/  LEA.HI.X.SX32 R31, R20, R252.reuse, 0x2, P4 ;  /* 0x000000fc141f7211 */ /* 0x080fe400020f16ff */
[----:B-1----:R-:W-:Y:S01]  /*ef30*/  LEA R36, P3, R21, R249, 0x2 ;  /* 0x000000f915247211 */ /* 0x002fe200078610ff */
[----:B------:R1:W-:Y:S01]  /*ef40*/  STL.64 [R1+0x188], R34 ;  /* 0x0001882201007387 */ /* 0x0003e20000100a00 */
[----:B------:R-:W-:Y:S01]  /*ef50*/  IMAD R14, R14, UR10, RZ ;  /* 0x0000000a0e0e7c24 */ /* 0x000fe2000f8e02ff */
[-C--:B------:R-:W-:Y:S02]  /*ef60*/  LEA.HI.X.SX32 R29, R19, R252.reuse, 0x2, P5 ;  /* 0x000000fc131d7211 */ /* 0x080fe400028f16ff */
[----:B------:R-:W-:Y:S01]  /*ef70*/  STL.64 [R1+0x190], R38 ;  /* 0x0001902601007387 */ /* 0x000fe20000100a00 */
[----:B------:R-:W-:Y:S01]  /*ef80*/  LEA.HI.X.SX32 R37, R21, R252, 0x2, P3 ;  /* 0x000000fc15257211 */ /* 0x000fe200018f16ff */
[----:B------:R-:W-:-:S02]  /*ef90*/  IMAD R13, R13, UR10, RZ ;  /* 0x0000000a0d0d7c24 */ /* 0x000fc4000f8e02ff */
[----:B------:R2:W-:Y:S01]  /*efa0*/  STL.64 [R1+0x180], R32 ;  /* 0x0001802001007387 */ /* 0x0005e20000100a00 */
[-C--:B------:R-:W-:Y:S02]  /*efb0*/  LEA R24, P3, R15, R249.reuse, 0x2 ;  /* 0x000000f90f187211 */ /* 0x080fe400078610ff */
[-C--:B-1----:R-:W-:Y:S01]  /*efc0*/  LEA R34, P1, R17, R249.reuse, 0x2 ;  /* 0x000000f911227211 */ /* 0x082fe200078210ff */
[----:B------:R-:W-:Y:S01]  /*efd0*/  IMAD R11, R11, UR10, RZ ;  /* 0x0000000a0b0b7c24 */ /* 0x000fe2000f8e02ff */
[-C--:B------:R-:W-:Y:S01]  /*efe0*/  LEA.HI.X.SX32 R27, R18, R252.reuse, 0x2, P6 ;  /* 0x000000fc121b7211 */ /* 0x080fe200030f16ff */
[----:B------:R-:W-:Y:S01]  /*eff0*/  IMAD R12, R12, UR10, RZ ;  /* 0x0000000a0c0c7c24 */ /* 0x000fe2000f8e02ff */
[----:B------:R1:W-:Y:S01]  /*f000*/  STL.64 [R1+0x170], R30 ;  /* 0x0001701e01007387 */ /* 0x0003e20000100a00 */
[-C--:B------:R-:W-:Y:S02]  /*f010*/  LEA.HI.X.SX32 R35, R17, R252.reuse, 0x2, P1 ;  /* 0x000000fc11237211 */ /* 0x080fe400008f16ff */
[----:B--2---:R-:W-:Y:S01]  /*f020*/  LEA R32, P2, R16, R249, 0x2 ;  /* 0x000000f910207211 */ /* 0x004fe200078410ff */
[----:B------:R-:W-:Y:S01]  /*f030*/  IMAD R10, R10, UR10, RZ ;  /* 0x0000000a0a0a7c24 */ /* 0x000fe2000f8e02ff */
[----:B------:R-:W-:Y:S01]  /*f040*/  STL.64 [R1+0x178], R36 ;  /* 0x0001782401007387 */ /* 0x000fe20000100a00 */
[----:B------:R-:W-:Y:S01]  /*f050*/  IMAD R8, R8, UR10, RZ ;  /* 0x0000000a08087c24 */ /* 0x000fe2000f8e02ff */
[-C--:B------:R-:W-:Y:S01]  /*f060*/  LEA.HI.X.SX32 R33, R16, R252.reuse, 0x2, P2 ;  /* 0x000000fc10217211 */ /* 0x080fe200010f16ff */
[----:B------:R-:W-:Y:S01]  /*f070*/  IMAD R9, R9, UR10, RZ ;  /* 0x0000000a09097c24 */ /* 0x000fe2000f8e02ff */
[----:B------:R2:W-:Y:S01]  /*f080*/  STL.64 [R1+0x168], R28 ;  /* 0x0001681c01007387 */ /* 0x0005e20000100a00 */
[----:B------:R-:W-:-:S02]  /*f090*/  LEA.HI.X.SX32 R25, R15, R252, 0x2, P3 ;  /* 0x000000fc0f197211 */ /* 0x000fc400018f16ff */
[-C--:B-1----:R-:W-:Y:S01]  /*f0a0*/  LEA R30, P4, R14, R249.reuse, 0x2 ;  /* 0x000000f90e1e7211 */ /* 0x082fe200078810ff */
[----:B------:R-:W-:Y:S01]  /*f0b0*/  IMAD R7, R7, UR10, RZ ;  /* 0x0000000a07077c24 */ /* 0x000fe2000f8e02ff */
[----:B------:R1:W-:Y:S01]  /*f0c0*/  STL.64 [R1+0x160], R26 ;  /* 0x0001601a01007387 */ /* 0x0003e20000100a00 */
[-C--:B------:R-:W-:Y:S01]  /*f0d0*/  LEA R22, P1, R11, R249.reuse, 0x2 ;  /* 0x000000f90b167211 */ /* 0x080fe200078210ff */
[----:B------:R-:W-:Y:S01]  /*f0e0*/  IMAD R6, R6, UR10, RZ ;  /* 0x0000000a06067c24 */ /* 0x000fe2000f8e02ff */
[-C--:B------:R-:W-:Y:S01]  /*f0f0*/  LEA R20, P2, R10, R249.reuse, 0x2 ;  /* 0x000000f90a147211 */ /* 0x080fe200078410ff */
[----:B------:R-:W-:Y:S01]  /*f100*/  STL.64 [R1+0x158], R34 ;  /* 0x0001582201007387 */ /* 0x000fe20000100a00 */
[----:B--2---:R-:W-:-:S03]  /*f110*/  LEA R28, P5, R13, R249, 0x2 ;  /* 0x000000f90d1c7211 */ /* 0x004fc600078a10ff */
[----:B------:R-:W-:Y:S01]  /*f120*/  STL.64 [R1+0x150], R32 ;  /* 0x0001502001007387 */ /* 0x000fe20000100a00 */
[-C--:B------:R-:W-:Y:S02]  /*f130*/  LEA.HI.X.SX32 R31, R14, R252.reuse, 0x2, P4 ;  /* 0x000000fc0e1f7211 */ /* 0x080fe400020f16ff */
[-C--:B-1----:R-:W-:Y:S01]  /*f140*/  LEA R26, P6, R12, R249.reuse, 0x2 ;  /* 0x000000f90c1a7211 */ /* 0x082fe200078c10ff */
[----:B------:R1:W-:Y:S01]  /*f150*/  STL.64 [R1+0x148], R24 ;  /* 0x0001481801007387 */ /* 0x0003e20000100a00 */
[-C--:B------:R-:W-:Y:S02]  /*f160*/  LEA R18, P4, R8, R249.reuse, 0x2 ;  /* 0x000000f908127211 */ /* 0x080fe400078810ff */
[-C--:B------:R-:W-:Y:S01]  /*f170*/  LEA.HI.X.SX32 R29, R13, R252.reuse, 0x2, P5 ;  /* 0x000000fc0d1d7211 */ /* 0x080fe200028f16ff */
[----:B------:R-:W-:Y:S01]  /*f180*/  IMAD R5, R5, UR10, RZ ;  /* 0x0000000a05057c24 */ /* 0x000fe2000f8e02ff */
[----:B------:R-:W-:Y:S01]  /*f190*/  LEA.HI.X.SX32 R23, R11, R252, 0x2, P1 ;  /* 0x000000fc0b177211 */ /* 0x000fe200008f16ff */
[----:B------:R-:W-:Y:S01]  /*f1a0*/  IMAD R80, R80, UR10, RZ ;  /* 0x0000000a50507c24 */ /* 0x000fe2000f8e02ff */
[----:B------:R-:W-:-:S02]  /*f1b0*/  LEA R16, P5, R7, R249, 0x2 ;  /* 0x000000f907107211 */ /* 0x000fc400078a10ff */
[-C--:B------:R-:W-:Y:S02]  /*f1c0*/  LEA.HI.X.SX32 R27, R12, R252.reuse, 0x2, P6 ;  /* 0x000000fc0c1b7211 */ /* 0x080fe400030f16ff */
[CC--:B-1----:R-:W-:Y:S01]  /*f1d0*/  LEA R24, P3, R9.reuse, R249.reuse, 0x2 ;  /* 0x000000f909187211 */ /* 0x0c2fe200078610ff */
[----:B------:R-:W-:Y:S01]  /*f1e0*/  STL.64 [R1+0x140], R30 ;  /* 0x0001401e01007387 */ /* 0x000fe20000100a00 */
[-C--:B------:R-:W-:Y:S01]  /*f1f0*/  LEA.HI.X.SX32 R21, R10, R252.reuse, 0x2, P2 ;  /* 0x000000fc0a157211 */ /* 0x080fe200010f16ff */
[----:B------:R-:W-:Y:S01]  /*f200*/  IMAD R4, R4, UR10, RZ ;  /* 0x0000000a04047c24 */ /* 0x000fe2000f8e02ff */
[-C--:B------:R-:W-:Y:S01]  /*f210*/  LEA R14, P6, R6, R249.reuse, 0x2 ;  /* 0x000000f9060e7211 */ /* 0x080fe200078c10ff */
[----:B------:R-:W-:Y:S01]  /*f220*/  STL.64 [R1+0x138], R28 ;  /* 0x0001381c01007387 */ /* 0x000fe20000100a00 */
[-C--:B------:R-:W-:Y:S02]  /*f230*/  LEA.HI.X.SX32 R19, R8, R252.reuse, 0x2, P4 ;  /* 0x000000fc08137211 */ /* 0x080fe400020f16ff */
[-C--:B------:R-:W-:Y:S01]  /*f240*/  LEA.HI.X.SX32 R25, R9, R252.reuse, 0x2, P3 ;  /* 0x000000fc09197211 */ /* 0x080fe200018f16ff */
[----:B------:R1:W-:Y:S01]  /*f250*/  STL.64 [R1+0x128], R22 ;  /* 0x0001281601007387 */ /* 0x0003e20000100a00 */
[-C--:B------:R-:W-:Y:S01]  /*f260*/  LEA.HI.X.SX32 R17, R7, R252.reuse, 0x2, P5 ;  /* 0x000000fc07117211 */ /* 0x080fe200028f16ff */
[----:B------:R-:W-:Y:S01]  /*f270*/  IMAD R0, R0, UR10, RZ ;  /* 0x0000000a00007c24 */ /* 0x000fe2000f8e02ff */
[----:B------:R-:W-:Y:S01]  /*f280*/  LEA R12, P3, R80, R249, 0x2 ;  /* 0x000000f9500c7211 */ /* 0x000fe200078610ff */
[----:B------:R-:W-:Y:S01]  /*f290*/  STL.64 [R1+0x130], R26 ;  /* 0x0001301a01007387 */ /* 0x000fe20000100a00 */
[----:B------:R-:W-:-:S03]  /*f2a0*/  LEA.HI.X.SX32 R15, R6, R252, 0x2, P6 ;  /* 0x000000fc060f7211 */ /* 0x000fc600030f16ff */
[----:B------:R2:W-:Y:S01]  /*f2b0*/  STL.64 [R1+0x120], R20 ;  /* 0x0001201401007387 */ /* 0x0005e20000100a00 */
[----:B-1----:R-:W-:-:S03]  /*f2c0*/  LEA R22, P1, R5, R249, 0x2 ;  /* 0x000000f905167211 */ /* 0x002fc600078210ff */
[----:B------:R1:W-:Y:S01]  /*f2d0*/  STL.64 [R1+0x110], R18 ;  /* 0x0001101201007387 */ /* 0x0003e20000100a00 */
[-C--:B------:R-:W-:Y:S02]  /*f2e0*/  LEA.HI.X.SX32 R13, R80, R252.reuse, 0x2, P3 ;  /* 0x000000fc500d7211 */ /* 0x080fe400018f16ff */
[----:B------:R-:W-:Y:S01]  /*f2f0*/  LEA.HI.X.SX32 R23, R5, R252, 0x2, P1 ;  /* 0x000000fc05177211 */ /* 0x000fe200008f16ff */
[----:B------:R-:W-:Y:S01]  /*f300*/  STL.64 [R1+0x118], R24 ;  /* 0x0001181801007387 */ /* 0x000fe20000100a00 */
[----:B--2---:R-:W-:-:S03]  /*f310*/  LEA R20, P2, R4, R249, 0x2 ;  /* 0x000000f904147211 */ /* 0x004fc600078410ff */
[----:B------:R2:W-:Y:S01]  /*f320*/  STL.64 [R1+0x108], R16 ;  /* 0x0001081001007387 */ /* 0x0005e20000100a00 */
[----:B------:R-:W-:Y:S01]  /*f330*/  IMAD.MOV.U32 R182, RZ, RZ, R0 ;  /* 0x000000ffffb67224 */ /* 0x000fe200078e0000 */
[-C--:B------:R-:W-:Y:S02]  /*f340*/  LEA R8, P1, R185, R249.reuse, 0x2 ;  /* 0x000000f9b9087211 */ /* 0x080fe400078210ff */
[-C--:B-1----:R-:W-:Y:S01]  /*f350*/  LEA R18, P4, R188, R249.reuse, 0x2 ;  /* 0x000000f9bc127211 */ /* 0x082fe200078810ff */
[----:B------:R1:W-:Y:S01]  /*f360*/  STL.64 [R1+0x100], R14 ;  /* 0x0001000e01007387 */ /* 0x0003e20000100a00 */
[-C--:B------:R-:W-:Y:S02]  /*f370*/  LEA.HI.X.SX32 R21, R4, R252.reuse, 0x2, P2 ;  /* 0x000000fc04157211 */ /* 0x080fe400010f16ff */
[-C--:B------:R-:W-:Y:S02]  /*f380*/  LEA R10, P2, R184, R249.reuse, 0x2 ;  /* 0x000000f9b80a7211 */ /* 0x080fe400078410ff */
[----:B--2---:R-:W-:Y:S01]  /*f390*/  LEA R16, P5, R187, R249, 0x2 ;  /* 0x000000f9bb107211 */ /* 0x004fe200078a10ff */
[----:B------:R-:W-:Y:S01]  /*f3a0*/  STL.64 [R1+0xf8], R22 ;  /* 0x0000f81601007387 */ /* 0x000fe20000100a00 */
[----:B------:R-:W-:-:S02]  /*f3b0*/  LEA.HI.X.SX32 R19, R188, R252, 0x2, P4 ;  /* 0x000000fcbc137211 */ /* 0x000fc400020f16ff */
[-C--:B-1----:R-:W-:Y:S01]  /*f3c0*/  LEA R14, P6, R186, R249.reuse, 0x2 ;  /* 0x000000f9ba0e7211 */ /* 0x082fe200078c10ff */
[----:B------:R1:W-:Y:S01]  /*f3d0*/  STL.64 [R1+0xe8], R12 ;  /* 0x0000e80c01007387 */ /* 0x0003e20000100a00 */
[-C--:B------:R-:W-:Y:S02]  /*f3e0*/  LEA.HI.X.SX32 R17, R187, R252.reuse, 0x2, P5 ;  /* 0x000000fcbb117211 */ /* 0x080fe400028f16ff */
[-C--:B------:R-:W-:Y:S02]  /*f3f0*/  LEA R250, P4, R180, R249.reuse, 0x2 ;  /* 0x000000f9b4fa7211 */ /* 0x080fe400078810ff */
[-C--:B------:R-:W-:Y:S01]  /*f400*/  LEA.HI.X.SX32 R9, R185, R252.reuse, 0x2, P1 ;  /* 0x000000fcb9097211 */ /* 0x080fe200008f16ff */
[----:B------:R-:W-:Y:S01]  /*f410*/  IMAD R81, R81, UR10, RZ ;  /* 0x0000000a51517c24 */ /* 0x000fe2000f8e02ff */
[-C--:B------:R-:W-:Y:S01]  /*f420*/  LEA.HI.X.SX32 R15, R186, R252.reuse, 0x2, P6 ;  /* 0x000000fcba0f7211 */ /* 0x080fe200030f16ff */
[----:B------:R-:W-:Y:S01]  /*f430*/  STL.64 [R1+0xf0], R20 ;  /* 0x0000f01401007387 */ /* 0x000fe20000100a00 */
[-C--:B------:R-:W-:Y:S01]  /*f440*/  LEA.HI.X.SX32 R11, R184, R252.reuse, 0x2, P2 ;  /* 0x000000fcb80b7211 */ /* 0x080fe200010f16ff */
[----:B------:R-:W-:Y:S01]  /*f450*/  IMAD R82, R82, UR10, RZ ;  /* 0x0000000a52527c24 */ /* 0x000fe2000f8e02ff */
[-C--:B-1----:R-:W-:Y:S01]  /*f460*/  LEA R12, P3, R182, R249.reuse, 0x2 ;  /* 0x000000f9b60c7211 */ /* 0x082fe200078610ff */
[----:B------:R-:W-:Y:S01]  /*f470*/  IMAD R0, R251, UR26, RZ ;  /* 0x0000001afb007c24 */ /* 0x000fe2000f8e02ff */
[----:B------:R-:W-:Y:S01]  /*f480*/  STL.64 [R1+0xe0], R18 ;  /* 0x0000e01201007387 */ /* 0x000fe20000100a00 */
[----:B------:R-:W-:Y:S01]  /*f490*/  IMAD R84, R84, UR10, RZ ;  /* 0x0000000a54547c24 */ /* 0x000fe2000f8e02ff */
[-C--:B------:R-:W-:Y:S01]  /*f4a0*/  LEA.HI.X.SX32 R251, R180, R252.reuse, 0x2, P4 ;  /* 0x000000fcb4fb7211 */ /* 0x080fe200020f16ff */
[----:B------:R-:W-:Y:S01]  /*f4b0*/  IMAD R83, R83, UR10, RZ ;  /* 0x0000000a53537c24 */ /* 0x000fe2000f8e02ff */
[----:B------:R-:W-:Y:S01]  /*f4c0*/  STL.64 [R1+0xd8], R16 ;  /* 0x0000d81001007387 */ /* 0x000fe20000100a00 */
[-C--:B------:R-:W-:Y:S01]  /*f4d0*/  LEA R4, P5, R178, R249.reuse, 0x2 ;  /* 0x000000f9b2047211 */ /* 0x080fe200078a10ff */
[----:B------:R-:W-:Y:S01]  /*f4e0*/  IMAD R86, R86, UR10, RZ ;  /* 0x0000000a56567c24 */ /* 0x000fe2000f8e02ff */
[----:B------:R-:W-:Y:S01]  /*f4f0*/  LEA.HI.X.SX32 R13, R182, R252, 0x2, P3 ;  /* 0x000000fcb60d7211 */ /* 0x000fe200018f16ff */
[----:B------:R1:W-:Y:S01]  /*f500*/  STL.64 [R1+0xc8], R8 ;  /* 0x0000c80801007387 */ /* 0x0003e20000100a00 */
[----:B------:R-:W-:Y:S01]  /*f510*/  LEA R6, P6, R176, R249, 0x2 ;  /* 0x000000f9b0067211 */ /* 0x000fe200078c10ff */
[----:B------:R-:W-:-:S02]  /*f520*/  IMAD R85, R85, UR10, RZ ;  /* 0x0000000a55557c24 */ /* 0x000fc4000f8e02ff */
[----:B------:R2:W-:Y:S01]  /*f530*/  STL.64 [R1+0xd0], R14 ;  /* 0x0000d00e01007387 */ /* 0x0005e20000100a00 */
[----:B------:R-:W-:Y:S01]  /*f540*/  IMAD R88, R88, UR10, RZ ;  /* 0x0000000a58587c24 */ /* 0x000fe2000f8e02ff */
[-C--:B------:R-:W-:Y:S02]  /*f550*/  LEA.HI.X.SX32 R5, R178, R252.reuse, 0x2, P5 ;  /* 0x000000fcb2057211 */ /* 0x080fe400028f16ff */
[----:B------:R3:W-:Y:S01]  /*f560*/  STL.64 [R1+0xc0], R10 ;  /* 0x0000c00a01007387 */ /* 0x0007e20000100a00 */
[-C--:B------:R-:W-:Y:S02]  /*f570*/  LEA R22, P3, R83, R249.reuse, 0x2 ;  /* 0x000000f953167211 */ /* 0x080fe400078610ff */
[-C--:B-1----:R-:W-:Y:S01]  /*f580*/  LEA R8, P1, R81, R249.reuse, 0x2 ;  /* 0x000000f951087211 */ /* 0x082fe200078210ff */
[----:B------:R-:W-:Y:S01]  /*f590*/  STL.64 [R1+0x18d0], R250 ;  /* 0x0018d0fa01007387 */ /* 0x000fe20000100a00 */
[-C--:B------:R-:W-:Y:S02]  /*f5a0*/  LEA.HI.X.SX32 R7, R176, R252.reuse, 0x2, P6 ;  /* 0x000000fcb0077211 */ /* 0x080fe400030f16ff */
[-C--:B--2---:R-:W-:Y:S01]  /*f5b0*/  LEA R14, P4, R84, R249.reuse, 0x2 ;  /* 0x000000f9540e7211 */ /* 0x084fe200078810ff */
[----:B------:R1:W-:Y:S01]  /*f5c0*/  STL.64 [R1+0xb8], R12 ;  /* 0x0000b80c01007387 */ /* 0x0003e20000100a00 */
[-C--:B---3--:R-:W-:Y:S01]  /*f5d0*/  LEA R10, P2, R82, R249.reuse, 0x2 ;  /* 0x000000f9520a7211 */ /* 0x088fe200078410ff */
[----:B------:R-:W-:Y:S01]  /*f5e0*/  IMAD R87, R87, UR10, RZ ;  /* 0x0000000a57577c24 */ /* 0x000fe2000f8e02ff */
[----:B------:R-:W-:Y:S01]  /*f5f0*/  LEA.HI.X.SX32 R9, R81, R252, 0x2, P1 ;  /* 0x000000fc51097211 */ /* 0x000fe200008f16ff */
[----:B------:R-:W-:Y:S01]  /*f600*/  IMAD R89, R89, UR10, RZ ;  /* 0x0000000a59597c24 */ /* 0x000fe2000f8e02ff */
[----:B------:R-:W-:-:S02]  /*f610*/  LEA R20, P5, R85, R249, 0x2 ;  /* 0x000000f955147211 */ /* 0x000fc400078a10ff */
[-C--:B------:R-:W-:Y:S02]  /*f620*/  LEA.HI.X.SX32 R11, R82, R252.reuse, 0x2, P2 ;  /* 0x000000fc520b7211 */ /* 0x080fe400010f16ff */
[-C--:B-1----:R-:W-:Y:S01]  /*f630*/  LEA R12, P6, R86, R249.reuse, 0x2 ;  /* 0x000000f9560c7211 */ /* 0x082fe200078c10ff */
[----:B------:R1:W-:Y:S01]  /*f640*/  STL.64 [R1+0x18d8], R4 ;  /* 0x0018d80401007387 */ /* 0x0003e20000100a00 */
[-C--:B------:R-:W-:Y:S02]  /*f650*/  LEA R16, P2, R88, R249.reuse, 0x2 ;  /* 0x000000f958107211 */ /* 0x080fe400078410ff */
[-C--:B------:R-:W-:Y:S01]  /*f660*/  LEA.HI.X.SX32 R15, R84, R252.reuse, 0x2, P4 ;  /* 0x000000fc540f7211 */ /* 0x080fe200020f16ff */
[----:B------:R-:W-:Y:S01]  /*f670*/  IMAD R90, R90, UR10, RZ ;  /* 0x0000000a5a5a7c24 */ /* 0x000fe2000f8e02ff */
[-C--:B------:R-:W-:Y:S01]  /*f680*/  LEA.HI.X.SX32 R23, R83, R252.reuse, 0x2, P3 ;  /* 0x000000fc53177211 */ /* 0x080fe200018f16ff */
[----:B------:R-:W-:Y:S01]  /*f690*/  STL.64 [R1+0x18e0], R6 ;  /* 0x0018e00601007387 */ /* 0x000fe20000100a00 */
[-C--:B------:R-:W-:Y:S01]  /*f6a0*/  LEA.HI.X.SX32 R13, R86, R252.reuse, 0x2, P6 ;  /* 0x000000fc560d7211 */ /* 0x080fe200030f16ff */
[----:B------:R-:W-:Y:S01]  /*f6b0*/  IMAD R91, R91, UR10, RZ ;  /* 0x0000000a5b5b7c24 */ /* 0x000fe2000f8e02ff */
[-C--:B------:R-:W-:Y:S01]  /*f6c0*/  LEA R18, P1, R87, R249.reuse, 0x2 ;  /* 0x000000f957127211 */ /* 0x080fe200078210ff */
[----:B------:R-:W-:Y:S01]  /*f6d0*/  STL.64 [R1+0x18e8], R8 ;  /* 0x0018e80801007387 */ /* 0x000fe20000100a00 */
[-C--:B------:R-:W-:Y:S01]  /*f6e0*/  LEA.HI.X.SX32 R21, R85, R252.reuse, 0x2, P5 ;  /* 0x000000fc55157211 */ /* 0x080fe200028f16ff */
[----:B------:R-:W-:Y:S01]  /*f6f0*/  IMAD R92, R92, UR10, RZ ;  /* 0x0000000a5c5c7c24 */ /* 0x000fe2000f8e02ff */
[----:B-1----:R-:W-:Y:S01]  /*f700*/  LEA R4, P3, R89, R249, 0x2 ;  /* 0x000000f959047211 */ /* 0x002fe200078610ff */
[----:B------:R1:W-:Y:S01]  /*f710*/  STL.64 [R1+0x18f0], R10 ;  /* 0x0018f00a01007387 */ /* 0x0003e20000100a00 */
[----:B------:R-:W-:Y:S01]  /*f720*/  LEA.HI.X.SX32 R17, R88, R252, 0x2, P2 ;  /* 0x000000fc58117211 */ /* 0x000fe200010f16ff */
[----:B------:R-:W-:-:S02]  /*f730*/  IMAD R94, R94, UR10, RZ ;  /* 0x0000000a5e5e7c24 */ /* 0x000fc4000f8e02ff */
[----:B------:R2:W-:Y:S01]  /*f740*/  STL.64 [R1+0x340], R14 ;  /* 0x0003400e01007387 */ /* 0x0005e20000100a00 */
[----:B------:R-:W-:Y:S01]  /*f750*/  IMAD R93, R93, UR10, RZ ;  /* 0x0000000a5d5d7c24 */ /* 0x000fe2000f8e02ff */
[-C--:B------:R-:W-:Y:S02]  /*f760*/  LEA.HI.X.SX32 R19, R87, R252.reuse, 0x2, P1 ;  /* 0x000000fc57137211 */ /* 0x080fe400008f16ff */
[----:B------:R-:W-:Y:S01]  /*f770*/  STL.64 [R1+0x348], R22 ;  /* 0x0003481601007387 */ /* 0x000fe20000100a00 */
[----:B------:R-:W-:Y:S01]  /*f780*/  LEA.HI.X.SX32 R5, R89, R252, 0x2, P3 ;  /* 0x000000fc59057211 */ /* 0x000fe200018f16ff */
[----:B------:R-:W-:Y:S02]  /*f790*/  IMAD R95, R95, UR10, RZ ;  /* 0x0000000a5f5f7c24 */ /* 0x000fe4000f8e02ff */
[----:B------:R-:W-:Y:S01]  /*f7a0*/  STL.64 [R1+0x18f8], R12 ;  /* 0x0018f80c01007387 */ /* 0x000fe20000100a00 */
[-C--:B-1----:R-:W-:Y:S02]  /*f7b0*/  LEA R10, P5, R91, R249.reuse, 0x2 ;  /* 0x000000f95b0a7211 */ /* 0x082fe400078a10ff */
[-C--:B--2---:R-:W-:Y:S01]  /*f7c0*/  LEA R14, P4, R90, R249.reuse, 0x2 ;  /* 0x000000f95a0e7211 */ /* 0x084fe200078810ff */
[----:B------:R-:W-:Y:S01]  /*f7d0*/  STL.64 [R1+0x338], R20 ;  /* 0x0003381401007387 */ /* 0x000fe20000100a00 */
[----:B------:R-:W-:Y:S01]  /*f7e0*/  LEA R8, P6, R92, R249, 0x2 ;  /* 0x000000f95c087211 */ /* 0x000fe200078c10ff */
[----:B------:R-:W-:-:S02]  /*f7f0*/  IMAD R96, R96, UR10, RZ ;  /* 0x0000000a60607c24 */ /* 0x000fc4000f8e02ff */
[----:B------:R1:W-:Y:S01]  /*f800*/  STL.64 [R1+0x358], R16 ;  /* 0x0003581001007387 */ /* 0x0003e20000100a00 */
        /* <DEDUP_REMOVED lines=8> */
[----:B-1----:R-:W-:Y:S01]  /*f890*/  LEA R16, P2, R94, R249, 0x2 ;  /* 0x000000f95e107211 */ /* 0x002fe200078410ff */
[----:B------:R-:W-:Y:S01]  /*f8a0*/  IMAD R99, R99, UR10, RZ ;  /* 0x0000000a63637c24 */ /* 0x000fe2000f8e02ff */
[----:B------:R-:W-:-:S02]  /*f8b0*/  LEA.HI.X.SX32 R7, R93, R252, 0x2, P1 ;  /* 0x000000fc5d077211 */ /* 0x000fc400008f16ff */
[-C--:B------:R-:W-:Y:S01]  /*f8c0*/  LEA.HI.X.SX32 R17, R94, R252.reuse, 0x2, P2 ;  /* 0x000000fc5e117211 */ /* 0x080fe200010f16ff */
[----:B------:R-:W-:Y:S01]  /*f8d0*/  IMAD R100, R100, UR10, RZ ;  /* 0x0000000a64647c24 */ /* 0x000fe2000f8e02ff */
[----:B------:R-:W-:Y:S01]  /*f8e0*/  STL.64 [R1+0x1900], R14 ;  /* 0x0019000e01007387 */ /* 0x000fe20000100a00 */
[-C--:B--2---:R-:W-:Y:S02]  /*f8f0*/  LEA R4, P3, R95, R249.reuse, 0x2 ;  /* 0x000000f95f047211 */ /* 0x084fe400078610ff */
[-C--:B------:R-:W-:Y:S01]  /*f900*/  LEA R12, P4, R96, R249.reuse, 0x2 ;  /* 0x000000f9600c7211 */ /* 0x080fe200078810ff */
[----:B------:R1:W-:Y:S01]  /*f910*/  STL.64 [R1+0x378], R10 ;  /* 0x0003780a01007387 */ /* 0x0003e20000100a00 */
[----:B------:R-:W-:Y:S01]  /*f920*/  LEA R18, P6, R98, R249, 0x2 ;  /* 0x000000f962127211 */ /* 0x000fe200078c10ff */
[----:B------:R-:W-:Y:S01]  /*f930*/  IMAD R101, R101, UR10, RZ ;  /* 0x0000000a65657c24 */ /* 0x000fe2000f8e02ff */
[-C--:B------:R-:W-:Y:S01]  /*f940*/  LEA.HI.X.SX32 R5, R95, R252.reuse, 0x2, P3 ;  /* 0x000000fc5f057211 */ /* 0x080fe200018f16ff */
[----:B------:R2:W-:Y:S01]  /*f950*/  STL.64 [R1+0x370], R8 ;  /* 0x0003700801007387 */ /* 0x0005e20000100a00 */
[----:B------:R-:W-:-:S03]  /*f960*/  LEA.HI.X.SX32 R13, R96, R252, 0x2, P4 ;  /* 0x000000fc600d7211 */ /* 0x000fc600020f16ff */
[----:B------:R-:W-:Y:S01]  /*f970*/  STL.64 [R1+0x1908], R16 ;  /* 0x0019081001007387 */ /* 0x000fe20000100a00 */
[----:B------:R-:W-:Y:S02]  /*f980*/  LEA.HI.X.SX32 R19, R98, R252, 0x2, P6 ;  /* 0x000000fc62137211 */ /* 0x000fe400030f16ff */
[-C--:B-1----:R-:W-:Y:S01]  /*f990*/  LEA R10, P5, R97, R249.reuse, 0x2 ;  /* 0x000000f9610a7211 */ /* 0x082fe200078a10ff */
[----:B------:R1:W-:Y:S01]  /*f9a0*/  STL.64 [R1+0x368], R6 ;  /* 0x0003680601007387 */ /* 0x0003e20000100a00 */
[----:B--2---:R-:W-:-:S03]  /*f9b0*/  LEA R8, P1, R99, R249, 0x2 ;  /* 0x000000f963087211 */ /* 0x004fc600078210ff */
[----:B------:R2:W-:Y:S01]  /*f9c0*/  STL.64 [R1+0x390], R4 ;  /* 0x0003900401007387 */ /* 0x0005e20000100a00 */
[-C--:B------:R-:W-:Y:S02]  /*f9d0*/  LEA.HI.X.SX32 R11, R97, R252.reuse, 0x2, P5 ;  /* 0x000000fc610b7211 */ /* 0x080fe400028f16ff */
[----:B------:R-:W-:Y:S01]  /*f9e0*/  LEA.HI.X.SX32 R9, R99, R252, 0x2, P1 ;  /* 0x000000fc63097211 */ /* 0x000fe200008f16ff */
[----:B------:R-:W-:Y:S01]  /*f9f0*/  STL.64 [R1+0x388], R12 ;  /* 0x0003880c01007387 */ /* 0x000fe20000100a00 */
[----:B-1----:R-:W-:-:S03]  /*fa00*/  LEA R6, P2, R100, R249, 0x2 ;  /* 0x000000f964067211 */ /* 0x002fc600078410ff */
[----:B------:R-:W-:Y:S01]  /*fa10*/  STL.64 [R1+0x1910], R18 ;  /* 0x0019101201007387 */ /* 0x000fe20000100a00 */
[C---:B--2---:R-:W-:Y:S02]  /*fa20*/  LEA R4, P3, R101.reuse, R249, 0x2 ;  /* 0x000000f965047211 */ /* 0x044fe400078610ff */
[-C--:B------:R-:W-:Y:S01]  /*fa30*/  LEA.HI.X.SX32 R7, R100, R252.reuse, 0x2, P2 ;  /* 0x000000fc64077211 */ /* 0x080fe200010f16ff */
[----:B------:R-:W-:Y:S01]  /*fa40*/  STL.64 [R1+0x380], R10 ;  /* 0x0003800a01007387 */ /* 0x000fe20000100a00 */
[----:B------:R-:W-:Y:S01]  /*fa50*/  IMAD R102, R102, UR10, RZ ;  /* 0x0000000a66667c24 */ /* 0x000fe2000f8e02ff */
[----:B------:R-:W-:Y:S01]  /*fa60*/  LEA.HI.X.SX32 R5, R101, R252, 0x2, P3 ;  /* 0x000000fc65057211 */ /* 0x000fe200018f16ff */
[----:B------:R-:W-:Y:S01]  /*fa70*/  IMAD R103, R103, UR10, RZ ;  /* 0x0000000a67677c24 */ /* 0x000fe2000f8e02ff */
[----:B------:R-:W-:Y:S01]  /*fa80*/  STL.64 [R1+0x3a8], R8 ;  /* 0x0003a80801007387 */ /* 0x000fe20000100a00 */
[----:B------:R-:W-:-:S03]  /*fa90*/  IMAD R104, R104, UR10, RZ ;  /* 0x0000000a68687c24 */ /* 0x000fc6000f8e02ff */
[----:B------:R-:W2:Y:S01]  /*faa0*/  LDL.LU R176, [R1+0x24] ;  /* 0x0000240001b07983 */ /* 0x000ea20000300800 */
[----:B------:R-:W-:-:S03]  /*fab0*/  IMAD R105, R105, UR10, RZ ;  /* 0x0000000a69697c24 */ /* 0x000fc6000f8e02ff */
[----:B------:R-:W-:Y:S01]  /*fac0*/  STL.64 [R1+0x3a0], R6 ;  /* 0x0003a00601007387 */ /* 0x000fe20000100a00 */
[----:B------:R-:W-:Y:S01]  /*fad0*/  IMAD R106, R106, UR10, RZ ;  /* 0x0000000a6a6a7c24 */ /* 0x000fe2000f8e02ff */
[-C--:B------:R-:W-:Y:S02]  /*fae0*/  LEA R20, P4, R102, R249.reuse, 0x2 ;  /* 0x000000f966147211 */ /* 0x080fe400078810ff */
[----:B------:R-:W3:Y:S01]  /*faf0*/  LDL.LU R180, [R1+0x28] ;  /* 0x0000280001b47983 */ /* 0x000ee20000300800 */
[----:B------:R-:W-:Y:S01]  /*fb00*/  IMAD R107, R107, UR10, RZ ;  /* 0x0000000a6b6b7c24 */ /* 0x000fe2000f8e02ff */
[-C--:B------:R-:W-:Y:S02]  /*fb10*/  LEA R22, P5, R103, R249.reuse, 0x2 ;  /* 0x000000f967167211 */ /* 0x080fe400078a10ff */
[----:B------:R-:W4:Y:S01]  /*fb20*/  LDL.LU R184, [R1+0x2c] ;  /* 0x00002c0001b87983 */ /* 0x000f220000300800 */
[----:B------:R-:W-:Y:S01]  /*fb30*/  IMAD R108, R108, UR10, RZ ;  /* 0x0000000a6c6c7c24 */ /* 0x000fe2000f8e02ff */
[----:B------:R-:W-:-:S02]  /*fb40*/  LEA R24, P6, R104, R249, 0x2 ;  /* 0x000000f968187211 */ /* 0x000fc400078c10ff */
[----:B------:R1:W-:Y:S01]  /*fb50*/  STL.64 [R1+0x398], R4 ;  /* 0x0003980401007387 */ /* 0x0003e20000100a00 */
[----:B------:R-:W-:Y:S01]  /*fb60*/  IMAD R109, R109, UR10, RZ ;  /* 0x0000000a6d6d7c24 */ /* 0x000fe2000f8e02ff */
[-C--:B------:R-:W-:Y:S02]  /*fb70*/  LEA R26, P1, R105, R249.reuse, 0x2 ;  /* 0x000000f9691a7211 */ /* 0x080fe400078210ff */
[----:B------:R-:W2:Y:S01]  /*fb80*/  LDL.LU R188, [R1+0x30] ;  /* 0x0000300001bc7983 */ /* 0x000ea20000300800 */
[----:B------:R-:W-:Y:S01]  /*fb90*/  IMAD R110, R110, UR10, RZ ;  /* 0x0000000a6e6e7c24 */ /* 0x000fe2000f8e02ff */
[----:B------:R-:W-:Y:S02]  /*fba0*/  LEA R28, P2, R106, R249, 0x2 ;  /* 0x000000f96a1c7211 */ /* 0x000fe400078410ff */
[----:B------:R-:W2:Y:S01]  /*fbb0*/  LDL.LU R192, [R1+0x34] ;  /* 0x0000340001c07983 */ /* 0x000ea20000300800 */
[----:B------:R-:W-:Y:S01]  /*fbc0*/  IMAD R111, R111, UR10, RZ ;  /* 0x0000000a6f6f7c24 */ /* 0x000fe2000f8e02ff */
[----:B------:R-:W-:-:S02]  /*fbd0*/  LEA.HI.X.SX32 R21, R102, R252, 0x2, P4 ;  /* 0x000000fc66157211 */ /* 0x000fc400020f16ff */
[----:B------:R-:W2:Y:S01]  /*fbe0*/  LDL.LU R196, [R1+0x38] ;  /* 0x0000380001c47983 */ /* 0x000ea20000300800 */
[----:B------:R-:W-:Y:S01]  /*fbf0*/  IMAD R112, R112, UR10, RZ ;  /* 0x0000000a70707c24 */ /* 0x000fe2000f8e02ff */
[-C--:B------:R-:W-:Y:S02]  /*fc00*/  LEA R30, P3, R107, R249.reuse, 0x2 ;  /* 0x000000f96b1e7211 */ /* 0x080fe400078610ff */
[----:B------:R-:W2:Y:S01]  /*fc10*/  LDL.LU R198, [R1+0x3c] ;  /* 0x00003c0001c67983 */ /* 0x000ea20000300800 */
[-C--:B------:R-:W-:Y:S01]  /*fc20*/  LEA.HI.X.SX32 R23, R103, R252.reuse, 0x2, P5 ;  /* 0x000000fc67177211 */ /* 0x080fe200028f16ff */
[----:B------:R-:W-:Y:S01]  /*fc30*/  IMAD R113, R113, UR10, RZ ;  /* 0x0000000a71717c24 */ /* 0x000fe2000f8e02ff */
[-C--:B------:R-:W-:Y:S01]  /*fc40*/  LEA R32, P4, R108, R249.reuse, 0x2 ;  /* 0x000000f96c207211 */ /* 0x080fe200078810ff */
        /* <DEDUP_REMOVED lines=16> */
[----:B------:R-:W-:Y:S01]  /*fd50*/  STL.64 [R1+0x1918], R20 ;  /* 0x0019181401007387 */ /* 0x000fe20000100a00 */
[-C--:B------:R-:W-:Y:S01]  /*fd60*/  LEA.HI.X.SX32 R33, R108, R252.reuse, 0x2, P4 ;  /* 0x000000fc6c217211 */ /* 0x080fe200020f16ff */
[----:B------:R-:W-:Y:S01]  /*fd70*/  IMAD R118, R118, UR10, RZ ;  /* 0x0000000a76767c24 */ /* 0x000fe2000f8e02ff */
[----:B------:R-:W-:Y:S01]  /*fd80*/  LEA R42, P3, R113, R249, 0x2 ;  /* 0x000000f9712a7211 */ /* 0x000fe200078610ff */
[----:B------:R-:W-:Y:S01]  /*fd90*/  STL.64 [R1+0x1920], R22 ;  /* 0x0019201601007387 */ /* 0x000fe20000100a00 */
[----:B------:R-:W-:-:S02]  /*fda0*/  LEA.HI.X.SX32 R35, R109, R252, 0x2, P5 ;  /* 0x000000fc6d237211 */ /* 0x000fc400028f16ff */
[-C--:B------:R-:W-:Y:S01]  /*fdb0*/  LEA R44, P4, R114, R249.reuse, 0x2 ;  /* 0x000000f9722c7211 */ /* 0x080fe200078810ff */
[----:B------:R1:W-:Y:S01]  /*fdc0*/  STL.64 [R1+0x1928], R24 ;  /* 0x0019281801007387 */ /* 0x0003e20000100a00 */
[-C--:B------:R-:W-:Y:S02]  /*fdd0*/  LEA.HI.X.SX32 R37, R110, R252.reuse, 0x2, P6 ;  /* 0x000000fc6e257211 */ /* 0x080fe400030f16ff */
[-C--:B------:R-:W-:Y:S01]  /*fde0*/  LEA R46, P5, R115, R249.reuse, 0x2 ;  /* 0x000000f9732e7211 */ /* 0x080fe200078a10ff */
[----:B------:R-:W-:Y:S01]  /*fdf0*/  STL.64 [R1+0x1930], R26 ;  /* 0x0019301a01007387 */ /* 0x000fe20000100a00 */
[-C--:B------:R-:W-:Y:S02]  /*fe00*/  LEA.HI.X.SX32 R39, R111, R252.reuse, 0x2, P1 ;  /* 0x000000fc6f277211 */ /* 0x080fe400008f16ff */
[----:B------:R-:W-:Y:S01]  /*fe10*/  LEA R48, P6, R116, R249, 0x2 ;  /* 0x000000f974307211 */ /* 0x000fe200078c10ff */
[----:B------:R-:W-:Y:S01]  /*fe20*/  STL.64 [R1+0x1938], R28 ;  /* 0x0019381c01007387 */ /* 0x000fe20000100a00 */
[----:B------:R-:W-:-:S02]  /*fe30*/  LEA.HI.X.SX32 R41, R112, R252, 0x2, P2 ;  /* 0x000000fc70297211 */ /* 0x000fc400010f16ff */
[-C--:B------:R-:W-:Y:S01]  /*fe40*/  LEA R50, P1, R117, R249.reuse, 0x2 ;  /* 0x000000f975327211 */ /* 0x080fe200078210ff */
[----:B------:R-:W-:Y:S01]  /*fe50*/  STL.64 [R1+0x1940], R30 ;  /* 0x0019401e01007387 */ /* 0x000fe20000100a00 */
[-C--:B------:R-:W-:Y:S02]  /*fe60*/  LEA.HI.X.SX32 R43, R113, R252.reuse, 0x2, P3 ;  /* 0x000000fc712b7211 */ /* 0x080fe400018f16ff */
[----:B------:R-:W-:Y:S01]  /*fe70*/  LEA R52, P2, R118, R249, 0x2 ;  /* 0x000000f976347211 */ /* 0x000fe200078410ff */
[----:B------:R-:W-:Y:S01]  /*fe80*/  STL.64 [R1+0x1948], R32 ;  /* 0x0019482001007387 */ /* 0x000fe20000100a00 */
[-C--:B------:R-:W-:Y:S02]  /*fe90*/  LEA.HI.X.SX32 R45, R114, R252.reuse, 0x2, P4 ;  /* 0x000000fc722d7211 */ /* 0x080fe400020f16ff */
[-C--:B------:R-:W-:Y:S01]  /*fea0*/  LEA.HI.X.SX32 R47, R115, R252.reuse, 0x2, P5 ;  /* 0x000000fc732f7211 */ /* 0x080fe200028f16ff */
[----:B------:R1:W-:Y:S01]  /*feb0*/  STL.64 [R1+0x1950], R34 ;  /* 0x0019502201007387 */ /* 0x0003e20000100a00 */
[----:B------:R-:W-:-:S03]  /*fec0*/  LEA.HI.X.SX32 R49, R116, R252, 0x2, P6 ;  /* 0x000000fc74317211 */ /* 0x000fc600030f16ff */
[----:B------:R-:W-:Y:S01]  /*fed0*/  STL.64 [R1+0x1958], R36 ;  /* 0x0019582401007387 */ /* 0x000fe20000100a00 */
[----:B------:R-:W-:-:S03]  /*fee0*/  LEA.HI.X.SX32 R51, R117, R252, 0x2, P1 ;  /* 0x000000fc75337211 */ /* 0x000fc600008f16ff */
[----:B------:R-:W-:Y:S01]  /*fef0*/  STL.64 [R1+0x1960], R38 ;  /* 0x0019602601007387 */ /* 0x000fe20000100a00 */
[----:B------:R-:W-:-:S03]  /*ff00*/  LEA.HI.X.SX32 R53, R118, R252, 0x2, P2 ;  /* 0x000000fc76357211 */ /* 0x000fc600010f16ff */
[----:B------:R-:W-:Y:S04]  /*ff10*/  STL.64 [R1+0x1968], R40 ;  /* 0x0019682801007387 */ /* 0x000fe80000100a00 */
[----:B------:R-:W-:Y:S04]  /*ff20*/  STL.64 [R1+0x1970], R42 ;  /* 0x0019702a01007387 */ /* 0x000fe80000100a00 */
[----:B------:R-:W-:Y:S04]  /*ff30*/  STL.64 [R1+0x1978], R44 ;  /* 0x0019782c01007387 */ /* 0x000fe80000100a00 */
[----:B------:R-:W-:Y:S04]  /*ff40*/  STL.64 [R1+0x1980], R46 ;  /* 0x0019802e01007387 */ /* 0x000fe80000100a00 */
[----:B------:R-:W-:Y:S04]  /*ff50*/  STL.64 [R1+0x1988], R48 ;  /* 0x0019883001007387 */ /* 0x000fe80000100a00 */
[----:B------:R-:W-:Y:S04]  /*ff60*/  STL.64 [R1+0x1990], R50 ;  /* 0x0019903201007387 */ /* 0x000fe80000100a00 */
[----:B------:R-:W-:Y:S04]  /*ff70*/  STL.64 [R1+0x1998], R52 ;  /* 0x0019983401007387 */ /* 0x000fe80000100a00 */
[----:B------:R-:W2:Y:S04]  /*ff80*/  LDL.LU R208, [R1+0x50] ;  /* 0x0000500001d07983 */ /* 0x000ea80000300800 */
[----:B------:R-:W2:Y:S04]  /*ff90*/  LDL.LU R210, [R1+0x54] ;  /* 0x0000540001d27983 */ /* 0x000ea80000300800 */
[----:B------:R-:W3:Y:S04]  /*ffa0*/  LDL.LU R212, [R1+0x58] ;  /* 0x0000580001d47983 */ /* 0x000ee80000300800 */
[----:B------:R-:W3:Y:S04]  /*ffb0*/  LDL.LU R214, [R1+0x5c] ;  /* 0x00005c0001d67983 */ /* 0x000ee80000300800 */
[----:B------:R-:W3:Y:S04]  /*ffc0*/  LDL.LU R216, [R1+0x60] ;  /* 0x0000600001d87983 */ /* 0x000ee80000300800 */
[----:B------:R-:W3:Y:S04]  /*ffd0*/  LDL.LU R218, [R1+0x64] ;  /* 0x0000640001da7983 */ /* 0x000ee80000300800 */
[----:B------:R-:W3:Y:S04]  /*ffe0*/  LDL.LU R220, [R1+0x68] ;  /* 0x0000680001dc7983 */ /* 0x000ee80000300800 */
[----:B------:R-:W3:Y:S04]  /*fff0*/  LDL.LU R222, [R1+0x6c] ;  /* 0x00006c0001de7983 */ /* 0x000ee80000300800 */
[----:B------:R-:W3:Y:S04]  /*10000*/  LDL.LU R224, [R1+0x70] ;  /* 0x0000700001e07983 */ /* 0x000ee80000300800 */
[----:B------:R-:W3:Y:S04]  /*10010*/  LDL.LU R226, [R1+0x74] ;  /* 0x0000740001e27983 */ /* 0x000ee80000300800 */
[----:B------:R-:W4:Y:S04]  /*10020*/  LDL.LU R228, [R1+0x78] ;  /* 0x0000780001e47983 */ /* 0x000f280000300800 */
        /* <DEDUP_REMOVED lines=9> */
[----:B------:R-:W4:Y:S01]  /*100c0*/  LDL.LU R251, [R1+0xa0] ;  /* 0x0000a00001fb7983 */ /* 0x000f220000300800 */
[----:B------:R-:W-:-:S02]  /*100d0*/  IMAD R119, R119, UR10, RZ ;  /* 0x0000000a77777c24 */ /* 0x000fc4000f8e02ff */
[----:B------:R-:W-:Y:S01]  /*100e0*/  IMAD R121, R121, UR10, RZ ;  /* 0x0000000a79797c24 */ /* 0x000fe2000f8e02ff */
[----:B------:R-:W4:Y:S01]  /*100f0*/  LDL.LU R247, [R1+0xa4] ;  /* 0x0000a40001f77983 */ /* 0x000f220000300800 */
[----:B------:R-:W-:Y:S01]  /*10100*/  IMAD R120, R120, UR10, RZ ;  /* 0x0000000a78787c24 */ /* 0x000fe2000f8e02ff */
[-C--:B------:R-:W-:Y:S01]  /*10110*/  LEA R54, P3, R119, R249.reuse, 0x2 ;  /* 0x000000f977367211 */ /* 0x080fe200078610ff */
[----:B------:R-:W-:Y:S01]  /*10120*/  IMAD R125, R125, UR10, RZ ;  /* 0x0000000a7d7d7c24 */ /* 0x000fe2000f8e02ff */
[-C--:B------:R-:W-:Y:S01]  /*10130*/  LEA R58, P5, R121, R249.reuse, 0x2 ;  /* 0x000000f9793a7211 */ /* 0x080fe200078a10ff */
[----:B------:R-:W-:Y:S01]  /*10140*/  IMAD R122, R122, UR10, RZ ;  /* 0x0000000a7a7a7c24 */ /* 0x000fe2000f8e02ff */
[----:B------:R-:W-:Y:S01]  /*10150*/  LEA.HI.X.SX32 R55, R119, R252, 0x2, P3 ;  /* 0x000000fc77377211 */ /* 0x000fe200018f16ff */
[----:B------:R-:W-:Y:S01]  /*10160*/  IMAD R123, R123, UR10, RZ ;  /* 0x0000000a7b7b7c24 */ /* 0x000fe2000f8e02ff */
[-C--:B------:R-:W-:Y:S01]  /*10170*/  LEA R56, P4, R120, R249.reuse, 0x2 ;  /* 0x000000f978387211 */ /* 0x080fe200078810ff */
[----:B------:R-:W-:Y:S01]  /*10180*/  IMAD R124, R124, UR10, RZ ;  /* 0x0000000a7c7c7c24 */ /* 0x000fe2000f8e02ff */
[----:B------:R-:W-:Y:S01]  /*10190*/  LEA R66, P3, R125, R249, 0x2 ;  /* 0x000000f97d427211 */ /* 0x000fe200078610ff */
[----:B------:R-:W-:-:S02]  /*101a0*/  IMAD R127, R127, UR10, RZ ;  /* 0x0000000a7f7f7c24 */ /* 0x000fc4000f8e02ff */
[----:B------:R-:W-:Y:S02]  /*101b0*/  IMAD R126, R126, UR10, RZ ;  /* 0x0000000a7e7e7c24 */ /* 0x000fe4000f8e02ff */
[----:B------:R-:W-:Y:S01]  /*101c0*/  IMAD R131, R131, UR10, RZ ;  /* 0x0000000a83837c24 */ /* 0x000fe2000f8e02ff */
[-C--:B------:R-:W-:Y:S01]  /*101d0*/  LEA.HI.X.SX32 R59, R121, R252.reuse, 0x2, P5 ;  /* 0x000000fc793b7211 */ /* 0x080fe200028f16ff */
[----:B------:R-:W-:Y:S01]  /*101e0*/  IMAD R128, R128, UR10, RZ ;  /* 0x0000000a80807c24 */ /* 0x000fe2000f8e02ff */
[-C--:B------:R-:W-:Y:S01]  /*101f0*/  LEA R60, P6, R122, R249.reuse, 0x2 ;  /* 0x000000f97a3c7211 */ /* 0x080fe200078c10ff */
[----:B------:R-:W-:Y:S01]  /*10200*/  IMAD R129, R129, UR10, RZ ;  /* 0x0000000a81817c24 */ /* 0x000fe2000f8e02ff */
[-C--:B------:R-:W-:Y:S01]  /*10210*/  LEA R62, P1, R123, R249.reuse, 0x2 ;  /* 0x000000f97b3e7211 */ /* 0x080fe200078210ff */
[----:B------:R-:W-:Y:S01]  /*10220*/  IMAD R130, R130, UR10, RZ ;  /* 0x0000000a82827c24 */ /* 0x000fe2000f8e02ff */
[-C--:B------:R-:W-:Y:S01]  /*10230*/  LEA R64, P2, R124, R249.reuse, 0x2 ;  /* 0x000000f97c407211 */ /* 0x080fe200078410ff */
[----:B------:R-:W-:Y:S01]  /*10240*/  IMAD R133, R133, UR10, RZ ;  /* 0x0000000a85857c24 */ /* 0x000fe2000f8e02ff */
[-C--:B------:R-:W-:Y:S01]  /*10250*/  LEA.HI.X.SX32 R57, R120, R252.reuse, 0x2, P4 ;  /* 0x000000fc78397211 */ /* 0x080fe200020f16ff */
[----:B------:R-:W-:Y:S01]  /*10260*/  IMAD R132, R132, UR10, RZ ;  /* 0x0000000a84847c24 */ /* 0x000fe2000f8e02ff */
[-C--:B------:R-:W-:Y:S01]  /*10270*/  LEA R70, P5, R127, R249.reuse, 0x2 ;  /* 0x000000f97f467211 */ /* 0x080fe200078a10ff */
[----:B------:R-:W-:Y:S01]  /*10280*/  IMAD R137, R137, UR10, RZ ;  /* 0x0000000a89897c24 */ /* 0x000fe2000f8e02ff */
[-C--:B------:R-:W-:Y:S01]  /*10290*/  LEA.HI.X.SX32 R67, R125, R252.reuse, 0x2, P3 ;  /* 0x000000fc7d437211 */ /* 0x080fe200018f16ff */
[----:B------:R-:W-:Y:S01]  /*102a0*/  IMAD R134, R134, UR10, RZ ;  /* 0x0000000a86867c24 */ /* 0x000fe2000f8e02ff */
[-C--:B------:R-:W-:Y:S01]  /*102b0*/  LEA R68, P4, R126, R249.reuse, 0x2 ;  /* 0x000000f97e447211 */ /* 0x080fe200078810ff */
[----:B------:R-:W-:Y:S01]  /*102c0*/  IMAD R135, R135, UR10, RZ ;  /* 0x0000000a87877c24 */ /* 0x000fe2000f8e02ff */
[-C--:B------:R-:W-:Y:S01]  /*102d0*/  LEA R78, P3, R131, R249.reuse, 0x2 ;  /* 0x000000f9834e7211 */ /* 0x080fe200078610ff */
[----:B------:R-:W-:Y:S01]  /*102e0*/  IMAD R136, R136, UR10, RZ ;  /* 0x0000000a88887c24 */ /* 0x000fe2000f8e02ff */
[-C--:B------:R-:W-:Y:S01]  /*102f0*/  LEA.HI.X.SX32 R61, R122, R252.reuse, 0x2, P6 ;  /* 0x000000fc7a3d7211 */ /* 0x080fe200030f16ff */
[----:B------:R-:W-:Y:S01]  /*10300*/  IMAD R139, R139, UR10, RZ ;  /* 0x0000000a8b8b7c24 */ /* 0x000fe2000f8e02ff */
[-C--:B------:R-:W-:Y:S01]  /*10310*/  LEA.HI.X.SX32 R63, R123, R252.reuse, 0x2, P1 ;  /* 0x000000fc7b3f7211 */ /* 0x080fe200008f16ff */
[----:B------:R-:W-:Y:S01]  /*10320*/  IMAD R138, R138, UR10, RZ ;  /* 0x0000000a8a8a7c24 */ /* 0x000fe2000f8e02ff */
[-C--:B------:R-:W-:Y:S01]  /*10330*/  LEA.HI.X.SX32 R65, R124, R252.reuse, 0x2, P2 ;  /* 0x000000fc7c417211 */ /* 0x080fe200010f16ff */
        /* <DEDUP_REMOVED lines=65> */
[----:B------:R-:W-:Y:S01]  /*10750*/  LEA R114, P3, R149, R249, 0x2 ;  /* 0x000000f995727211 */ /* 0x000fe200078610ff */
[----:B------:R-:W-:Y:S01]  /*10760*/  IMAD R175, R175, UR10, RZ ;  /* 0x0000000aafaf7c24 */ /* 0x000fe2000f8e02ff */
[-C--:B------:R-:W-:Y:S01]  /*10770*/  LEA.HI.X.SX32 R97, R140, R252.reuse, 0x2, P6 ;  /* 0x000000fc8c617211 */ /* 0x080fe200030f16ff */
[----:B------:R-:W-:Y:S01]  /*10780*/  IMAD R179, R179, UR10, RZ ;  /* 0x0000000ab3b37c24 */ /* 0x000fe2000f8e02ff */
[-C--:B------:R-:W-:Y:S01]  /*10790*/  LEA.HI.X.SX32 R99, R141, R252.reuse, 0x2, P1 ;  /* 0x000000fc8d637211 */ /* 0x080fe200008f16ff */
[----:B------:R-:W4:Y:S01]  /*107a0*/  LDL.LU R246, [R1+0xa8] ;  /* 0x0000a80001f67983 */ /* 0x000f220000300800 */
[----:B------:R-:W-:-:S02]  /*107b0*/  LEA.HI.X.SX32 R101, R142, R252, 0x2, P2 ;  /* 0x000000fc8e657211 */ /* 0x000fc400010f16ff */
[-C--:B------:R-:W-:Y:S01]  /*107c0*/  LEA.HI.X.SX32 R107, R145, R252.reuse, 0x2, P5 ;  /* 0x000000fc916b7211 */ /* 0x080fe200028f16ff */
[----:B-1----:R-:W4:Y:S01]  /*107d0*/  LDL.LU R4, [R1+0xac] ;  /* 0x0000ac0001047983 */ /* 0x002f220000300800 */
[-C--:B------:R-:W-:Y:S02]  /*107e0*/  LEA R108, P6, R146, R249.reuse, 0x2 ;  /* 0x000000f9926c7211 */ /* 0x080fe400078c10ff */
[-C--:B------:R-:W-:Y:S01]  /*107f0*/  LEA R110, P1, R147, R249.reuse, 0x2 ;  /* 0x000000f9936e7211 */ /* 0x080fe200078210ff */
[----:B------:R-:W4:Y:S01]  /*10800*/  LDL.LU R5, [R1+0xb0] ;  /* 0x0000b00001057983 */ /* 0x000f220000300800 */
[-C--:B------:R-:W-:Y:S02]  /*10810*/  LEA R112, P2, R148, R249.reuse, 0x2 ;  /* 0x000000f994707211 */ /* 0x080fe400078410ff */
[-C--:B------:R-:W-:Y:S01]  /*10820*/  LEA.HI.X.SX32 R105, R144, R252.reuse, 0x2, P4 ;  /* 0x000000fc90697211 */ /* 0x080fe200020f16ff */
[----:B------:R-:W-:Y:S01]  /*10830*/  IMAD R177, R177, UR10, RZ ;  /* 0x0000000ab1b17c24 */ /* 0x000fe2000f8e02ff */
[----:B------:R-:W-:Y:S01]  /*10840*/  LEA R118, P5, R151, R249, 0x2 ;  /* 0x000000f997767211 */ /* 0x000fe200078a10ff */
[----:B------:R-:W4:Y:S01]  /*10850*/  LDL.LU R25, [R1+0xb4] ;  /* 0x0000b40001197983 */ /* 0x000f220000300800 */
[----:B------:R-:W-:-:S02]  /*10860*/  LEA.HI.X.SX32 R115, R149, R252, 0x2, P3 ;  /* 0x000000fc95737211 */ /* 0x000fc400018f16ff */
[-C--:B------:R-:W-:Y:S01]  /*10870*/  LEA R116, P4, R150, R249.reuse, 0x2 ;  /* 0x000000f996747211 */ /* 0x080fe200078810ff */
[----:B------:R-:W4:Y:S01]  /*10880*/  LDL.LU R22, [R1+0x3b4] ;  /* 0x0003b40001167983 */ /* 0x000f220000300800 */
[----:B------:R-:W-:Y:S02]  /*10890*/  LEA R126, P3, R155, R249, 0x2 ;  /* 0x000000f99b7e7211 */ /* 0x000fe400078610ff */
[-C--:B------:R-:W-:Y:S01]  /*108a0*/  LEA.HI.X.SX32 R109, R146, R252.reuse, 0x2, P6 ;  /* 0x000000fc926d7211 */ /* 0x080fe200030f16ff */
[----:B------:R-:W4:Y:S01]  /*108b0*/  LDL.LU R12, [R1+0x3cc] ;  /* 0x0003cc00010c7983 */ /* 0x000f220000300800 */
[-C--:B------:R-:W-:Y:S02]  /*108c0*/  LEA.HI.X.SX32 R111, R147, R252.reuse, 0x2, P1 ;  /* 0x000000fc936f7211 */ /* 0x080fe400008f16ff */
[-C--:B------:R-:W-:Y:S01]  /*108d0*/  LEA.HI.X.SX32 R113, R148, R252.reuse, 0x2, P2 ;  /* 0x000000fc94717211 */ /* 0x080fe200010f16ff */
[----:B------:R-:W4:Y:S01]  /*108e0*/  LDL.LU R13, [R1+0x3d4] ;  /* 0x0003d400010d7983 */ /* 0x000f220000300800 */
[----:B------:R-:W-:-:S02]  /*108f0*/  LEA.HI.X.SX32 R119, R151, R252, 0x2, P5 ;  /* 0x000000fc97777211 */ /* 0x000fc400028f16ff */
[-C--:B------:R-:W-:Y:S01]  /*10900*/  LEA R120, P6, R152, R249.reuse, 0x2 ;  /* 0x000000f998787211 */ /* 0x080fe200078c10ff */
[----:B------:R-:W4:Y:S01]  /*10910*/  LDL.LU R23, [R1+0x3dc] ;  /* 0x0003dc0001177983 */ /* 0x000f220000300800 */
[-C--:B------:R-:W-:Y:S02]  /*10920*/  LEA R122, P1, R153, R249.reuse, 0x2 ;  /* 0x000000f9997a7211 */ /* 0x080fe400078210ff */
[-C--:B------:R-:W-:Y:S01]  /*10930*/  LEA R124, P2, R154, R249.reuse, 0x2 ;  /* 0x000000f99a7c7211 */ /* 0x080fe200078410ff */
[----:B------:R-:W4:Y:S01]  /*10940*/  LDL.LU R20, [R1+0x3e8] ;  /* 0x0003e80001147983 */ /* 0x000f220000300800 */
[-C--:B------:R-:W-:Y:S02]  /*10950*/  LEA.HI.X.SX32 R117, R150, R252.reuse, 0x2, P4 ;  /* 0x000000fc96757211 */ /* 0x080fe400020f16ff */
        /* <DEDUP_REMOVED lines=15> */
[-C--:B------:R-:W-:Y:S02]  /*10a50*/  LEA R136, P2, R160, R249.reuse, 0x2 ;  /* 0x000000f9a0887211 */ /* 0x080fe400078410ff */
[-C--:B------:R-:W-:Y:S02]  /*10a60*/  LEA.HI.X.SX32 R129, R156, R252.reuse, 0x2, P4 ;  /* 0x000000fc9c817211 */ /* 0x080fe400020f16ff */
[----:B------:R-:W-:Y:S02]  /*10a70*/  LEA R142, P5, R163, R249, 0x2 ;  /* 0x000000f9a38e7211 */ /* 0x000fe400078a10ff */
[----:B------:R-:W-:-:S02]  /*10a80*/  LEA.HI.X.SX32 R139, R161, R252, 0x2, P3 ;  /* 0x000000fca18b7211 */ /* 0x000fc400018f16ff */
[-C--:B------:R-:W-:Y:S02]  /*10a90*/  LEA R140, P4, R162, R249.reuse, 0x2 ;  /* 0x000000f9a28c7211 */ /* 0x080fe400078810ff */
[----:B------:R-:W-:Y:S02]  /*10aa0*/  LEA R150, P3, R167, R249, 0x2 ;  /* 0x000000f9a7967211 */ /* 0x000fe400078610ff */
[-C--:B------:R-:W-:Y:S02]  /*10ab0*/  LEA.HI.X.SX32 R133, R158, R252.reuse, 0x2, P6 ;  /* 0x000000fc9e857211 */ /* 0x080fe400030f16ff */
[-C--:B------:R-:W-:Y:S02]  /*10ac0*/  LEA.HI.X.SX32 R135, R159, R252.reuse, 0x2, P1 ;  /* 0x000000fc9f877211 */ /* 0x080fe400008f16ff */
[-C--:B------:R-:W-:Y:S02]  /*10ad0*/  LEA.HI.X.SX32 R137, R160, R252.reuse, 0x2, P2 ;  /* 0x000000fca0897211 */ /* 0x080fe400010f16ff */
[----:B------:R-:W-:-:S02]  /*10ae0*/  LEA.HI.X.SX32 R143, R163, R252, 0x2, P5 ;  /* 0x000000fca38f7211 */ /* 0x000fc400028f16ff */
[-C--:B------:R-:W-:Y:S02]  /*10af0*/  LEA R144, P6, R164, R249.reuse, 0x2 ;  /* 0x000000f9a4907211 */ /* 0x080fe400078c10ff */
        /* <DEDUP_REMOVED lines=13> */
[-C--:B------:R-:W-:Y:S02]  /*10bd0*/  LEA.HI.X.SX32 R153, R168, R252.reuse, 0x2, P4 ;  /* 0x000000fca8997211 */ /* 0x080fe400020f16ff */
[-C--:B------:R-:W-:Y:S02]  /*10be0*/  LEA R166, P5, R175, R249.reuse, 0x2 ;  /* 0x000000f9afa67211 */ /* 0x080fe400078a10ff */
[----:B------:R-:W-:Y:S02]  /*10bf0*/  LEA.HI.X.SX32 R163, R173, R252, 0x2, P3 ;  /* 0x000000fcada37211 */ /* 0x000fe400018f16ff */
[----:B--2---:R-:W-:-:S02]  /*10c00*/  LEA R164, P4, R176, R249, 0x2 ;  /* 0x000000f9b0a47211 */ /* 0x004fc400078810ff */
[-C--:B------:R-:W-:Y:S02]  /*10c10*/  LEA R174, P3, R179, R249.reuse, 0x2 ;  /* 0x000000f9b3ae7211 */ /* 0x080fe400078610ff */
[-C--:B------:R-:W-:Y:S02]  /*10c20*/  LEA.HI.X.SX32 R157, R170, R252.reuse, 0x2, P6 ;  /* 0x000000fcaa9d7211 */ /* 0x080fe400030f16ff */
[-C--:B------:R-:W-:Y:S02]  /*10c30*/  LEA.HI.X.SX32 R159, R171, R252.reuse, 0x2, P1 ;  /* 0x000000fcab9f7211 */ /* 0x080fe400008f16ff */
[-C--:B------:R-:W-:Y:S02]  /*10c40*/  LEA.HI.X.SX32 R167, R175, R252.reuse, 0x2, P5 ;  /* 0x000000fcafa77211 */ /* 0x080fe400028f16ff */
[----:B------:R-:W-:Y:S02]  /*10c50*/  LEA R170, P1, R177, R249, 0x2 ;  /* 0x000000f9b1aa7211 */ /* 0x000fe400078210ff */
[----:B------:R-:W-:-:S02]  /*10c60*/  LEA.HI.X.SX32 R165, R176, R252, 0x2, P4 ;  /* 0x000000fcb0a57211 */ /* 0x000fc400020f16ff */
[-C--:B------:R-:W-:Y:S02]  /*10c70*/  LEA.HI.X.SX32 R175, R179, R252.reuse, 0x2, P3 ;  /* 0x000000fcb3af7211 */ /* 0x080fe400018f16ff */
[-C--:B------:R-:W-:Y:S02]  /*10c80*/  LEA R176, P4, R188, R249.reuse, 0x2 ;  /* 0x000000f9bcb07211 */ /* 0x080fe400078810ff */
[----:B------:R-:W-:Y:S02]  /*10c90*/  LEA R186, P3, R198, R249, 0x2 ;  /* 0x000000f9c6ba7211 */ /* 0x000fe400078610ff */
[-C--:B------:R-:W-:Y:S02]  /*10ca0*/  LEA.HI.X.SX32 R171, R177, R252.reuse, 0x2, P1 ;  /* 0x000000fcb1ab7211 */ /* 0x080fe400008f16ff */
[-C--:B------:R-:W-:Y:S02]  /*10cb0*/  LEA.HI.X.SX32 R177, R188, R252.reuse, 0x2, P4 ;  /* 0x000000fcbcb17211 */ /* 0x080fe400020f16ff */
[----:B------:R-:W-:-:S02]  /*10cc0*/  LEA.HI.X.SX32 R187, R198, R252, 0x2, P3 ;  /* 0x000000fcc6bb7211 */ /* 0x000fc400018f16ff */
[-C--:B------:R-:W-:Y:S02]  /*10cd0*/  LEA R188, P4, R200, R249.reuse, 0x2 ;  /* 0x000000f9c8bc7211 */ /* 0x080fe400078810ff */
[-C--:B------:R-:W-:Y:S02]  /*10ce0*/  LEA R198, P3, R210, R249.reuse, 0x2 ;  /* 0x000000f9d2c67211 */ /* 0x080fe400078610ff */
[-C--:B------:R-:W-:Y:S02]  /*10cf0*/  LEA.HI.X.SX32 R189, R200, R252.reuse, 0x2, P4 ;  /* 0x000000fcc8bd7211 */ /* 0x080fe400020f16ff */
[----:B------:R-:W-:Y:S02]  /*10d00*/  LEA.HI.X.SX32 R199, R210, R252, 0x2, P3 ;  /* 0x000000fcd2c77211 */ /* 0x000fe400018f16ff */
[-C--:B---3--:R-:W-:Y:S02]  /*10d10*/  LEA R200, P4, R212, R249.reuse, 0x2 ;  /* 0x000000f9d4c87211 */ /* 0x088fe400078810ff */
[----:B------:R-:W-:-:S02]  /*10d20*/  LEA R210, P3, R222, R249, 0x2 ;  /* 0x000000f9ded27211 */ /* 0x000fc400078610ff */
[-C--:B------:R-:W-:Y:S02]  /*10d30*/  LEA.HI.X.SX32 R201, R212, R252.reuse, 0x2, P4 ;  /* 0x000000fcd4c97211 */ /* 0x080fe400020f16ff */
[-C--:B------:R-:W-:Y:S02]  /*10d40*/  LEA.HI.X.SX32 R211, R222, R252.reuse, 0x2, P3 ;  /* 0x000000fcded37211 */ /* 0x080fe400018f16ff */
[-C--:B------:R-:W-:Y:S02]  /*10d50*/  LEA R212, P4, R224, R249.reuse, 0x2 ;  /* 0x000000f9e0d47211 */ /* 0x080fe400078810ff */
[----:B----4-:R-:W-:Y:S02]  /*10d60*/  LEA R222, P3, R234, R249, 0x2 ;  /* 0x000000f9eade7211 */ /* 0x010fe400078610ff */
[-C--:B------:R-:W-:Y:S02]  /*10d70*/  LEA.HI.X.SX32 R213, R224, R252.reuse, 0x2, P4 ;  /* 0x000000fce0d57211 */ /* 0x080fe400020f16ff */
[----:B------:R-:W-:-:S02]  /*10d80*/  LEA.HI.X.SX32 R223, R234, R252, 0x2, P3 ;  /* 0x000000fceadf7211 */ /* 0x000fc400018f16ff */
[----:B------:R-:W-:-:S04]  /*10d90*/  LEA R224, P4, R236, R249, 0x2 ;  /* 0x000000f9ece07211 */ /* 0x000fc800078810ff */
[----:B------:R-:W-:Y:S02]  /*10da0*/  LEA.HI.X.SX32 R225, R236, R252, 0x2, P4 ;  /* 0x000000fcece17211 */ /* 0x000fe400020f16ff */
[----:B------:R-:W-:-:S04]  /*10db0*/  LEA R234, P3, R250, R249, 0x2 ;  /* 0x000000f9faea7211 */ /* 0x000fc800078610ff */
[-C--:B------:R-:W-:Y:S02]  /*10dc0*/  LEA.HI.X.SX32 R235, R250, R252.reuse, 0x2, P3 ;  /* 0x000000fcfaeb7211 */ /* 0x080fe400018f16ff */
[C---:B------:R-:W-:Y:S01]  /*10dd0*/  LEA R236, P4, R251.reuse, R249, 0x2 ;  /* 0x000000f9fbec7211 */ /* 0x040fe200078810ff */
[----:B------:R-:W2:Y:S03]  /*10de0*/  LDL.LU R250, [R1+0x414] ;  /* 0x0004140001fa7983 */ /* 0x000ea60000300800 */
[----:B------:R-:W-:Y:S02]  /*10df0*/  LEA.HI.X.SX32 R237, R251, R252, 0x2, P4 ;  /* 0x000000fcfbed7211 */ /* 0x000fe400020f16ff */
[----:B------:R-:W3:Y:S01]  /*10e00*/  LDL.LU R251, [R1+0x41c] ;  /* 0x00041c0001fb7983 */ /* 0x000ee20000300800 */
[----:B------:R-:W-:Y:S02]  /*10e10*/  IMAD R172, R172, UR10, RZ ;  /* 0x0000000aacac7c24 */ /* 0x000fe4000f8e02ff */
[----:B------:R-:W-:-:S02]  /*10e20*/  IMAD R181, R181, UR10, RZ ;  /* 0x0000000ab5b57c24 */ /* 0x000fc4000f8e02ff */
[----:B------:R-:W-:Y:S01]  /*10e30*/  IMAD R183, R183, UR10, RZ ;  /* 0x0000000ab7b77c24 */ /* 0x000fe2000f8e02ff */
[CC--:B------:R-:W-:Y:S01]  /*10e40*/  LEA R160, P2, R172.reuse, R249.reuse, 0x2 ;  /* 0x000000f9aca07211 */ /* 0x0c0fe200078410ff */
[----:B------:R-:W4:Y:S01]  /*10e50*/  LDL.LU R35, [R1+0x428] ;  /* 0x0004280001237983 */ /* 0x000f220000300800 */
[-C--:B------:R-:W-:Y:S02]  /*10e60*/  LEA R178, P5, R181, R249.reuse, 0x2 ;  /* 0x000000f9b5b27211 */ /* 0x080fe400078a10ff */
[-C--:B------:R-:W-:Y:S01]  /*10e70*/  LEA.HI.X.SX32 R161, R172, R252.reuse, 0x2, P2 ;  /* 0x000000fcaca17211 */ /* 0x080fe200010f16ff */
[----:B------:R-:W4:Y:S01]  /*10e80*/  LDL.LU R32, [R1+0x42c] ;  /* 0x00042c0001207983 */ /* 0x000f220000300800 */
[-C--:B------:R-:W-:Y:S02]  /*10e90*/  LEA R172, P2, R184, R249.reuse, 0x2 ;  /* 0x000000f9b8ac7211 */ /* 0x080fe400078410ff */
[----:B------:R-:W-:Y:S01]  /*10ea0*/  LEA R182, P1, R183, R249, 0x2 ;  /* 0x000000f9b7b67211 */ /* 0x000fe200078210ff */
[----:B------:R-:W4:Y:S01]  /*10eb0*/  LDL.LU R33, [R1+0x434] ;  /* 0x0004340001217983 */ /* 0x000f220000300800 */
[----:B------:R-:W-:-:S02]  /*10ec0*/  LEA.HI.X.SX32 R179, R181, R252, 0x2, P5 ;  /* 0x000000fcb5b37211 */ /* 0x000fc400028f16ff */
[-C--:B------:R-:W-:Y:S02]  /*10ed0*/  LEA R190, P5, R202, R249.reuse, 0x2 ;  /* 0x000000f9cabe7211 */ /* 0x080fe400078a10ff */
[-C--:B------:R-:W-:Y:S02]  /*10ee0*/  LEA.HI.X.SX32 R173, R184, R252.reuse, 0x2, P2 ;  /* 0x000000fcb8ad7211 */ /* 0x080fe400010f16ff */
[-C--:B------:R-:W-:Y:S02]  /*10ef0*/  LEA R184, P2, R196, R249.reuse, 0x2 ;  /* 0x000000f9c4b87211 */ /* 0x080fe400078410ff */
[-C--:B------:R-:W-:Y:S02]  /*10f00*/  LEA.HI.X.SX32 R183, R183, R252.reuse, 0x2, P1 ;  /* 0x000000fcb7b77211 */ /* 0x080fe400008f16ff */
[----:B------:R-:W-:Y:S02]  /*10f10*/  LEA R194, P1, R206, R249, 0x2 ;  /* 0x000000f9cec27211 */ /* 0x000fe400078210ff */
[----:B------:R-:W-:-:S02]  /*10f20*/  LEA.HI.X.SX32 R191, R202, R252, 0x2, P5 ;  /* 0x000000fccabf7211 */ /* 0x000fc400028f16ff */
[-C--:B------:R-:W-:Y:S02]  /*10f30*/  LEA R168, P6, R180, R249.reuse, 0x2 ;  /* 0x000000f9b4a87211 */ /* 0x080fe400078c10ff */
[-C--:B------:R-:W-:Y:S02]  /*10f40*/  LEA R202, P5, R214, R249.reuse, 0x2 ;  /* 0x000000f9d6ca7211 */ /* 0x080fe400078a10ff */
[-C--:B------:R-:W-:Y:S02]  /*10f50*/  LEA.HI.X.SX32 R185, R196, R252.reuse, 0x2, P2 ;  /* 0x000000fcc4b97211 */ /* 0x080fe400010f16ff */
[----:B------:R-:W-:Y:S02]  /*10f60*/  LEA R196, P2, R208, R249, 0x2 ;  /* 0x000000f9d0c47211 */ /* 0x000fe400078410ff */
[-C--:B------:R-:W-:Y:S02]  /*10f70*/  LEA.HI.X.SX32 R195, R206, R252.reuse, 0x2, P1 ;  /* 0x000000fccec37211 */ /* 0x080fe400008f16ff */
[----:B------:R-:W-:-:S02]  /*10f80*/  LEA.HI.X.SX32 R169, R180, R252, 0x2, P6 ;  /* 0x000000fcb4a97211 */ /* 0x000fc400030f16ff */
[-C--:B------:R-:W-:Y:S02]  /*10f90*/  LEA R206, P1, R218, R249.reuse, 0x2 ;  /* 0x000000f9dace7211 */ /* 0x080fe400078210ff */
[-C--:B------:R-:W-:Y:S02]  /*10fa0*/  LEA.HI.X.SX32 R203, R214, R252.reuse, 0x2, P5 ;  /* 0x000000fcd6cb7211 */ /* 0x080fe400028f16ff */
[-C--:B------:R-:W-:Y:S02]  /*10fb0*/  LEA R180, P6, R192, R249.reuse, 0x2 ;  /* 0x000000f9c0b47211 */ /* 0x080fe400078c10ff */
[-C--:B------:R-:W-:Y:S02]  /*10fc0*/  LEA R214, P5, R226, R249.reuse, 0x2 ;  /* 0x000000f9e2d67211 */ /* 0x080fe400078a10ff */
[----:B------:R-:W-:Y:S02]  /*10fd0*/  LEA.HI.X.SX32 R197, R208, R252, 0x2, P2 ;  /* 0x000000fcd0c57211 */ /* 0x000fe400010f16ff */
[----:B------:R-:W-:-:S02]  /*10fe0*/  LEA R208, P2, R220, R249, 0x2 ;  /* 0x000000f9dcd07211 */ /* 0x000fc400078410ff */
[-C--:B------:R-:W-:Y:S02]  /*10ff0*/  LEA.HI.X.SX32 R207, R218, R252.reuse, 0x2, P1 ;  /* 0x000000fcdacf7211 */ /* 0x080fe400008f16ff */
[-C--:B------:R-:W-:Y:S02]  /*11000*/  LEA.HI.X.SX32 R181, R192, R252.reuse, 0x2, P6 ;  /* 0x000000fcc0b57211 */ /* 0x080fe400030f16ff */
[-C--:B------:R-:W-:Y:S02]  /*11010*/  LEA R218, P1, R230, R249.reuse, 0x2 ;  /* 0x000000f9e6da7211 */ /* 0x080fe400078210ff */
[----:B------:R-:W-:Y:S02]  /*11020*/  LEA.HI.X.SX32 R215, R226, R252, 0x2, P5 ;  /* 0x000000fce2d77211 */ /* 0x000fe400028f16ff */
[-C--:B------:R-:W-:Y:S02]  /*11030*/  LEA R192, P6, R204, R249.reuse, 0x2 ;  /* 0x000000f9ccc07211 */ /* 0x080fe400078c10ff */
[----:B------:R-:W-:-:S02]  /*11040*/  LEA R226, P5, R238, R249, 0x2 ;  /* 0x000000f9eee27211 */ /* 0x000fc400078a10ff */
[-C--:B------:R-:W-:Y:S02]  /*11050*/  LEA.HI.X.SX32 R209, R220, R252.reuse, 0x2, P2 ;  /* 0x000000fcdcd17211 */ /* 0x080fe400010f16ff */
[-C--:B------:R-:W-:Y:S02]  /*11060*/  LEA R220, P2, R232, R249.reuse, 0x2 ;  /* 0x000000f9e8dc7211 */ /* 0x080fe400078410ff */
[-C--:B------:R-:W-:Y:S02]  /*11070*/  LEA.HI.X.SX32 R219, R230, R252.reuse, 0x2, P1 ;  /* 0x000000fce6db7211 */ /* 0x080fe400008f16ff */
        /* <DEDUP_REMOVED lines=9> */
[-C--:B------:R-:W-:Y:S02]  /*11110*/  LEA.HI.X.SX32 R239, R247, R252.reuse, 0x2, P5 ;  /* 0x000000fcf7ef7211 */ /* 0x080fe400028f16ff */
[-C--:B------:R-:W-:Y:S02]  /*11120*/  LEA R216, P6, R228, R249.reuse, 0x2 ;  /* 0x000000f9e4d87211 */ /* 0x080fe400078c10ff */
[-C--:B------:R-:W-:Y:S02]  /*11130*/  LEA.HI.X.SX32 R233, R244, R252.reuse, 0x2, P2 ;  /* 0x000000fcf4e97211 */ /* 0x080fe400010f16ff */
[----:B------:R-:W-:Y:S02]  /*11140*/  LEA.HI.X.SX32 R217, R228, R252, 0x2, P6 ;  /* 0x000000fce4d97211 */ /* 0x000fe400030f16ff */
[-C--:B------:R-:W-:Y:S02]  /*11150*/  LEA R228, P6, R240, R249.reuse, 0x2 ;  /* 0x000000f9f0e47211 */ /* 0x080fe400078c10ff */
[----:B------:R-:W-:-:S02]  /*11160*/  LEA R242, P1, R4, R249, 0x2 ;  /* 0x000000f904f27211 */ /* 0x000fc400078210ff */
[-C--:B------:R-:W-:Y:S02]  /*11170*/  LEA R244, P2, R5, R249.reuse, 0x2 ;  /* 0x000000f905f47211 */ /* 0x080fe400078410ff */
[CC--:B------:R-:W-:Y:S02]  /*11180*/  LEA R8, P3, R25.reuse, R249.reuse, 0x2 ;  /* 0x000000f919087211 */ /* 0x0c0fe400078610ff */
[-C--:B------:R-:W-:Y:S02]  /*11190*/  LEA R6, P4, R22, R249.reuse, 0x2 ;  /* 0x000000f916067211 */ /* 0x080fe400078810ff */
[-C--:B------:R-:W-:Y:S02]  /*111a0*/  LEA.HI.X.SX32 R9, R25, R252.reuse, 0x2, P3 ;  /* 0x000000fc19097211 */ /* 0x080fe400018f16ff */
[----:B------:R-:W-:Y:S02]  /*111b0*/  LEA R14, P5, R12, R249, 0x2 ;  /* 0x000000f90c0e7211 */ /* 0x000fe400078a10ff */
[----:B------:R-:W-:-:S02]  /*111c0*/  LEA.HI.X.SX32 R7, R22, R252, 0x2, P4 ;  /* 0x000000fc16077211 */ /* 0x000fc400020f16ff */
[-C--:B------:R-:W-:Y:S02]  /*111d0*/  LEA.HI.X.SX32 R243, R4, R252.reuse, 0x2, P1 ;  /* 0x000000fc04f37211 */ /* 0x080fe400008f16ff */
[-C--:B------:R-:W-:Y:S02]  /*111e0*/  LEA.HI.X.SX32 R15, R12, R252.reuse, 0x2, P5 ;  /* 0x000000fc0c0f7211 */ /* 0x080fe400028f16ff */
[-C--:B------:R-:W-:Y:S01]  /*111f0*/  LEA R10, P1, R23, R249.reuse, 0x2 ;  /* 0x000000f9170a7211 */ /* 0x080fe200078210ff */
[----:B------:R1:W-:Y:S01]  /*11200*/  STL.64 [R1+0x3c0], R8 ;  /* 0x0003c00801007387 */ /* 0x0003e20000100a00 */
[-C--:B------:R-:W-:Y:S02]  /*11210*/  LEA.HI.X.SX32 R245, R5, R252.reuse, 0x2, P2 ;  /* 0x000000fc05f57211 */ /* 0x080fe400010f16ff */
[----:B------:R-:W-:Y:S01]  /*11220*/  LEA R4, P2, R20, R249, 0x2 ;  /* 0x000000f914047211 */ /* 0x000fe200078410ff */
[----:B------:R1:W-:Y:S01]  /*11230*/  STL.64 [R1+0x3b8], R6 ;  /* 0x0003b80601007387 */ /* 0x0003e20000100a00 */
[----:B------:R-:W-:-:S02]  /*11240*/  LEA.HI.X.SX32 R11, R23, R252, 0x2, P1 ;  /* 0x000000fc170b7211 */ /* 0x000fc400008f16ff */
[----:B------:R-:W-:Y:S01]  /*11250*/  LEA.HI.X.SX32 R229, R240, R252, 0x2, P6 ;  /* 0x000000fcf0e57211 */ /* 0x000fe200030f16ff */
[----:B------:R-:W4:Y:S01]  /*11260*/  LDL.LU R30, [R1+0x43c] ;  /* 0x00043c00011e7983 */ /* 0x000f220000300800 */
[----:B------:R-:W-:-:S03]  /*11270*/  LEA R240, P6, R246, R249, 0x2 ;  /* 0x000000f9f6f07211 */ /* 0x000fc600078c10ff */
[----:B------:R1:W-:Y:S02]  /*11280*/  STL.64 [R1+0x3b0], R14 ;  /* 0x0003b00e01007387 */ /* 0x0003e40000100a00 */
[----:B-1----:R-:W-:Y:S02]  /*11290*/  LEA R8, P3, R21, R249, 0x2 ;  /* 0x000000f915087211 */ /* 0x002fe400078610ff */
[-C--:B------:R-:W-:Y:S01]  /*112a0*/  LEA.HI.X.SX32 R5, R20, R252.reuse, 0x2, P2 ;  /* 0x000000fc14057211 */ /* 0x080fe200010f16ff */
[----:B------:R-:W4:Y:S01]  /*112b0*/  LDL.LU R31, [R1+0x448] ;  /* 0x00044800011f7983 */ /* 0x000f220000300800 */
[----:B------:R-:W-:-:S03]  /*112c0*/  LEA.HI.X.SX32 R241, R246, R252, 0x2, P6 ;  /* 0x000000fcf6f17211 */ /* 0x000fc600030f16ff */
[----:B------:R-:W4:Y:S01]  /*112d0*/  LDL.LU R28, [R1+0x44c] ;  /* 0x00044c00011c7983 */ /* 0x000f220000300800 */
[-C--:B------:R-:W-:Y:S02]  /*112e0*/  LEA R6, P4, R18, R249.reuse, 0x2 ;  /* 0x000000f912067211 */ /* 0x080fe400078810ff */
[----:B------:R-:W-:Y:S01]  /*112f0*/  LEA.HI.X.SX32 R9, R21, R252, 0x2, P3 ;  /* 0x000000fc15097211 */ /* 0x000fe200018f16ff */
[----:B------:R1:W-:Y:S01]  /*11300*/  STL.64 [R1+0x3e0], R10 ;  /* 0x0003e00a01007387 */ /* 0x0003e20000100a00 */
[----:B------:R-:W-:-:S03]  /*11310*/  LEA R246, P6, R13, R249, 0x2 ;  /* 0x000000f90df67211 */ /* 0x000fc600078c10ff */
[----:B------:R-:W4:Y:S01]  /*11320*/  LDL.LU R29, [R1+0x454] ;  /* 0x00045400011d7983 */ /* 0x000f220000300800 */
[----:B------:R-:W-:-:S03]  /*11330*/  LEA R14, P5, R19, R249, 0x2 ;  /* 0x000000f9130e7211 */ /* 0x000fc600078a10ff */
[----:B------:R-:W4:Y:S01]  /*11340*/  LDL.LU R26, [R1+0x45c] ;  /* 0x00045c00011a7983 */ /* 0x000f220000300800 */
[----:B------:R-:W-:-:S03]  /*11350*/  LEA.HI.X.SX32 R7, R18, R252, 0x2, P4 ;  /* 0x000000fc12077211 */ /* 0x000fc600020f16ff */
[----:B------:R2:W-:Y:S01]  /*11360*/  STL.64 [R1+0x3d8], R4 ;  /* 0x0003d80401007387 */ /* 0x0005e20000100a00 */
[----:B------:R-:W-:-:S03]  /*11370*/  LEA.HI.X.SX32 R247, R13, R252, 0x2, P6 ;  /* 0x000000fc0df77211 */ /* 0x000fc600030f16ff */
[----:B------:R-:W4:Y:S01]  /*11380*/  LDL.LU R27, [R1+0x468] ;  /* 0x00046800011b7983 */ /* 0x000f220000300800 */
[----:B------:R-:W-:-:S03]  /*11390*/  LEA R12, P6, R16, R249, 0x2 ;  /* 0x000000f9100c7211 */ /* 0x000fc600078c10ff */
[----:B------:R-:W4:Y:S01]  /*113a0*/  LDL.LU R24, [R1+0x46c] ;  /* 0x00046c0001187983 */ /* 0x000f220000300800 */
[----:B------:R-:W-:-:S03]  /*113b0*/  LEA.HI.X.SX32 R15, R19, R252, 0x2, P5 ;  /* 0x000000fc130f7211 */ /* 0x000fc600028f16ff */
[----:B------:R3:W-:Y:S04]  /*113c0*/  STL.64 [R1+0x3d0], R8 ;  /* 0x0003d00801007387 */ /* 0x0007e80000100a00 */
[----:B------:R-:W4:Y:S01]  /*113d0*/  LDL.LU R25, [R1+0x474] ;  /* 0x0004740001197983 */ /* 0x000f220000300800 */
[----:B------:R-:W-:-:S03]  /*113e0*/  LEA.HI.X.SX32 R13, R16, R252, 0x2, P6 ;  /* 0x000000fc100d7211 */ /* 0x000fc600030f16ff */
[----:B------:R-:W4:Y:S01]  /*113f0*/  LDL.LU R22, [R1+0x47c] ;  /* 0x00047c0001167983 */ /* 0x000f220000300800 */
[----:B-1----:R-:W-:-:S03]  /*11400*/  LEA R10, P1, R17, R249, 0x2 ;  /* 0x000000f9110a7211 */ /* 0x002fc600078210ff */
[----:B------:R4:W-:Y:S04]  /*11410*/  STL.64 [R1+0x3c8], R6 ;  /* 0x0003c80601007387 */ /* 0x0009e80000100a00 */
[----:B------:R-:W4:Y:S04]  /*11420*/  LDL.LU R23, [R1+0x488] ;  /* 0x0004880001177983 */ /* 0x000f280000300800 */
[----:B------:R-:W4:Y:S01]  /*11430*/  LDL.LU R20, [R1+0x494] ;  /* 0x0004940001147983 */ /* 0x000f220000300800 */
[----:B------:R-:W-:-:S03]  /*11440*/  LEA.HI.X.SX32 R11, R17, R252, 0x2, P1 ;  /* 0x000000fc110b7211 */ /* 0x000fc600008f16ff */
[----:B------:R1:W-:Y:S04]  /*11450*/  STL.64 [R1+0x400], R14 ;  /* 0x0004000e01007387 */ /* 0x0003e80000100a00 */
[----:B------:R-:W4:Y:S04]  /*11460*/  LDL.LU R21, [R1+0x49c] ;  /* 0x00049c0001157983 */ /* 0x000f280000300800 */
[----:B------:R-:W4:Y:S04]  /*11470*/  LDL.LU R18, [R1+0x4a4] ;  /* 0x0004a40001127983 */ /* 0x000f280000300800 */
[----:B------:R1:W-:Y:S04]  /*11480*/  STL.64 [R1+0x3f8], R12 ;  /* 0x0003f80c01007387 */ /* 0x0003e80000100a00 */
[----:B------:R-:W4:Y:S04]  /*11490*/  LDL.LU R19, [R1+0x4b8] ;  /* 0x0004b80001137983 */ /* 0x000f280000300800 */
[----:B------:R-:W4:Y:S04]  /*114a0*/  LDL.LU R16, [R1+0x4c0] ;  /* 0x0004c00001107983 */ /* 0x000f280000300800 */
[----:B------:R1:W-:Y:S04]  /*114b0*/  STL.64 [R1+0x3f0], R10 ;  /* 0x0003f00a01007387 */ /* 0x0003e80000100a00 */
[----:B------:R-:W4:Y:S01]  /*114c0*/  LDL.LU R17, [R1+0x4c8] ;  /* 0x0004c80001117983 */ /* 0x000f220000300800 */
[----:B--2---:R-:W-:-:S04]  /*114d0*/  LEA R4, P2, R250, R249, 0x2 ;  /* 0x000000f9fa047211 */ /* 0x004fc800078410ff */
[-C--:B------:R-:W-:Y:S02]  /*114e0*/  LEA.HI.X.SX32 R5, R250, R252.reuse, 0x2, P2 ;  /* 0x000000fcfa057211 */ /* 0x080fe400010f16ff */
[CC--:B---3--:R-:W-:Y:S01]  /*114f0*/  LEA R8, P3, R251.reuse, R249.reuse, 0x2 ;  /* 0x000000f9fb087211 */ /* 0x0c8fe200078610ff */
[----:B------:R-:W2:Y:S03]  /*11500*/  LDL.LU R250, [R1+0x4cc] ;  /* 0x0004cc0001fa7983 */ /* 0x000ea60000300800 */
[----:B------:R-:W-:Y:S01]  /*11510*/  LEA.HI.X.SX32 R9, R251, R252, 0x2, P3 ;  /* 0x000000fcfb097211 */ /* 0x000fe200018f16ff */
[----:B------:R3:W-:Y:S04]  /*11520*/  STL.64 [R1+0x3e8], R4 ;  /* 0x0003e80401007387 */ /* 0x0007e80000100a00 */
[----:B------:R-:W2:Y:S01]  /*11530*/  LDL.LU R251, [R1+0x4c4] ;  /* 0x0004c40001fb7983 */ /* 0x000ea20000300800 */
[----:B----4-:R-:W-:-:S02]  /*11540*/  LEA R6, P4, R35, R249, 0x2 ;  /* 0x000000f923067211 */ /* 0x010fc400078810ff */
[CC--:B-1----:R-:W-:Y:S02]  /*11550*/  LEA R14, P5, R32.reuse, R249.reuse, 0x2 ;  /* 0x000000f9200e7211 */ /* 0x0c2fe400078a10ff */
[----:B------:R-:W-:Y:S02]  /*11560*/  LEA R12, P6, R33, R249, 0x2 ;  /* 0x000000f9210c7211 */ /* 0x000fe400078c10ff */
[-C--:B------:R-:W-:Y:S02]  /*11570*/  LEA.HI.X.SX32 R7, R35, R252.reuse, 0x2, P4 ;  /* 0x000000fc23077211 */ /* 0x080fe400020f16ff */
[-C--:B------:R-:W-:Y:S01]  /*11580*/  LEA.HI.X.SX32 R15, R32, R252.reuse, 0x2, P5 ;  /* 0x000000fc200f7211 */ /* 0x080fe200028f16ff */
[----:B------:R1:W-:Y:S01]  /*11590*/  STL.64 [R1+0x420], R8 ;  /* 0x0004200801007387 */ /* 0x0003e20000100a00 */
[----:B------:R-:W-:-:S03]  /*115a0*/  LEA.HI.X.SX32 R13, R33, R252, 0x2, P6 ;  /* 0x000000fc210d7211 */ /* 0x000fc600030f16ff */
[----:B------:R4:W-:Y:S04]  /*115b0*/  STL.64 [R1+0x418], R6 ;  /* 0x0004180601007387 */ /* 0x0009e80000100a00 */
[----:B------:R1:W-:Y:S04]  /*115c0*/  STL.64 [R1+0x410], R14 ;  /* 0x0004100e01007387 */ /* 0x0003e80000100a00 */
[----:B------:R1:W-:Y:S01]  /*115d0*/  STL.64 [R1+0x408], R12 ;  /* 0x0004080c01007387 */ /* 0x0003e20000100a00 */
[----:B------:R-:W-:-:S04]  /*115e0*/  LEA R10, P1, R30, R249, 0x2 ;  /* 0x000000f91e0a7211 */ /* 0x000fc800078210ff */
[-C--:B------:R-:W-:Y:S02]  /*115f0*/  LEA.HI.X.SX32 R11, R30, R252.reuse, 0x2, P1 ;  /* 0x000000fc1e0b7211 */ /* 0x080fe400008f16ff */
[CC--:B---3--:R-:W-:Y:S02]  /*11600*/  LEA R4, P2, R31.reuse, R249.reuse, 0x2 ;  /* 0x000000f91f047211 */ /* 0x0c8fe400078410ff */
[CC--:B-1----:R-:W-:Y:S02]  /*11610*/  LEA R8, P3, R28.reuse, R249.reuse, 0x2 ;  /* 0x000000f91c087211 */ /* 0x0c2fe400078610ff */
[-C--:B------:R-:W-:Y:S01]  /*11620*/  LEA.HI.X.SX32 R5, R31, R252.reuse, 0x2, P2 ;  /* 0x000000fc1f057211 */ /* 0x080fe200010f16ff */
[----:B------:R1:W-:Y:S01]  /*11630*/  STL.64 [R1+0x440], R10 ;  /* 0x0004400a01007387 */ /* 0x0003e20000100a00 */
[----:B------:R-:W-:Y:S02]  /*11640*/  LEA.HI.X.SX32 R9, R28, R252, 0x2, P3 ;  /* 0x000000fc1c097211 */ /* 0x000fe400018f16ff */
[-C--:B----4-:R-:W-:Y:S01]  /*11650*/  LEA R6, P4, R29, R249.reuse, 0x2 ;  /* 0x000000f91d067211 */ /* 0x090fe200078810ff */
[----:B------:R3:W-:Y:S01]  /*11660*/  STL.64 [R1+0x438], R4 ;  /* 0x0004380401007387 */ /* 0x0007e20000100a00 */
[----:B------:R-:W-:-:S02]  /*11670*/  LEA R14, P5, R26, R249, 0x2 ;  /* 0x000000f91a0e7211 */ /* 0x000fc400078a10ff */
[-C--:B------:R-:W-:Y:S02]  /*11680*/  LEA.HI.X.SX32 R7, R29, R252.reuse, 0x2, P4 ;  /* 0x000000fc1d077211 */ /* 0x080fe400020f16ff */
[-C--:B------:R-:W-:Y:S02]  /*11690*/  LEA.HI.X.SX32 R15, R26, R252.reuse, 0x2, P5 ;  /* 0x000000fc1a0f7211 */ /* 0x080fe400028f16ff */
[CC--:B------:R-:W-:Y:S02]  /*116a0*/  LEA R12, P6, R27.reuse, R249.reuse, 0x2 ;  /* 0x000000f91b0c7211 */ /* 0x0c0fe400078c10ff */
[C---:B-1----:R-:W-:Y:S01]  /*116b0*/  LEA R10, P1, R24.reuse, R249, 0x2 ;  /* 0x000000f9180a7211 */ /* 0x042fe200078210ff */
[----:B------:R1:W-:Y:S01]  /*116c0*/  STL.64 [R1+0x430], R8 ;  /* 0x0004300801007387 */ /* 0x0003e20000100a00 */
[-C--:B------:R-:W-:Y:S02]  /*116d0*/  LEA.HI.X.SX32 R13, R27, R252.reuse, 0x2, P6 ;  /* 0x000000fc1b0d7211 */ /* 0x080fe400030f16ff */
[----:B------:R-:W-:-:S02]  /*116e0*/  LEA.HI.X.SX32 R11, R24, R252, 0x2, P1 ;  /* 0x000000fc180b7211 */ /* 0x000fc400008f16ff */
[CC--:B---3--:R-:W-:Y:S01]  /*116f0*/  LEA R4, P2, R25.reuse, R249.reuse, 0x2 ;  /* 0x000000f919047211 */ /* 0x0c8fe200078410ff */
[----:B------:R3:W-:Y:S03]  /*11700*/  STL.64 [R1+0x428], R6 ;  /* 0x0004280601007387 */ /* 0x0007e60000100a00 */
[-C--:B------:R-:W-:Y:S02]  /*11710*/  LEA.HI.X.SX32 R5, R25, R252.reuse, 0x2, P2 ;  /* 0x000000fc19057211 */ /* 0x080fe400010f16ff */
[CC--:B-1----:R-:W-:Y:S01]  /*11720*/  LEA R8, P3, R22.reuse, R249.reuse, 0x2 ;  /* 0x000000f916087211 */ /* 0x0c2fe200078610ff */
[----:B------:R1:W-:Y:S03]  /*11730*/  STL.64 [R1+0x460], R14 ;  /* 0x0004600e01007387 */ /* 0x0003e60000100a00 */
[----:B------:R-:W-:Y:S01]  /*11740*/  LEA.HI.X.SX32 R9, R22, R252, 0x2, P3 ;  /* 0x000000fc16097211 */ /* 0x000fe200018f16ff */
[----:B------:R4:W-:Y:S01]  /*11750*/  STL.64 [R1+0x458], R12 ;  /* 0x0004580c01007387 */ /* 0x0009e20000100a00 */
[----:B---3--:R-:W-:-:S03]  /*11760*/  LEA R6, P4, R23, R249, 0x2 ;  /* 0x000000f917067211 */ /* 0x008fc600078810ff */
[----:B------:R3:W-:Y:S01]  /*11770*/  STL.64 [R1+0x450], R10 ;  /* 0x0004500a01007387 */ /* 0x0007e20000100a00 */
[-C--:B------:R-:W-:Y:S02]  /*11780*/  LEA.HI.X.SX32 R7, R23, R252.reuse, 0x2, P4 ;  /* 0x000000fc17077211 */ /* 0x080fe400020f16ff */
[CC--:B-1----:R-:W-:Y:S01]  /*11790*/  LEA R14, P5, R20.reuse, R249.reuse, 0x2 ;  /* 0x000000f9140e7211 */ /* 0x0c2fe200078a10ff */
[----:B------:R1:W-:Y:S01]  /*117a0*/  STL.64 [R1+0x448], R4 ;  /* 0x0004480401007387 */ /* 0x0003e20000100a00 */
[CC--:B----4-:R-:W-:Y:S02]  /*117b0*/  LEA R12, P6, R21.reuse, R249.reuse, 0x2 ;  /* 0x000000f9150c7211 */ /* 0x0d0fe400078c10ff */
[-C--:B------:R-:W-:Y:S02]  /*117c0*/  LEA.HI.X.SX32 R15, R20, R252.reuse, 0x2, P5 ;  /* 0x000000fc140f7211 */ /* 0x080fe400028f16ff */
[----:B---3--:R-:W-:Y:S01]  /*117d0*/  LEA R10, P1, R18, R249, 0x2 ;  /* 0x000000f9120a7211 */ /* 0x008fe200078210ff */
[----:B------:R3:W-:Y:S01]  /*117e0*/  STL.64 [R1+0x480], R8 ;  /* 0x0004800801007387 */ /* 0x0007e20000100a00 */
[----:B------:R-:W-:-:S02]  /*117f0*/  LEA.HI.X.SX32 R13, R21, R252, 0x2, P6 ;  /* 0x000000fc150d7211 */ /* 0x000fc400030f16ff */
[-C--:B------:R-:W-:Y:S02]  /*11800*/  LEA.HI.X.SX32 R11, R18, R252.reuse, 0x2, P1 ;  /* 0x000000fc120b7211 */ /* 0x080fe400008f16ff */
[CC--:B-1----:R-:W-:Y:S01]  /*11810*/  LEA R4, P2, R19.reuse, R249.reuse, 0x2 ;  /* 0x000000f913047211 */ /* 0x0c2fe200078410ff */
[----:B------:R1:W-:Y:S03]  /*11820*/  STL.64 [R1+0x478], R6 ;  /* 0x0004780601007387 */ /* 0x0003e60000100a00 */
[-C--:B------:R-:W-:Y:S02]  /*11830*/  LEA.HI.X.SX32 R5, R19, R252.reuse, 0x2, P2 ;  /* 0x000000fc13057211 */ /* 0x080fe400010f16ff */
[CC--:B---3--:R-:W-:Y:S01]  /*11840*/  LEA R8, P3, R16.reuse, R249.reuse, 0x2 ;  /* 0x000000f910087211 */ /* 0x0c8fe200078610ff */
[----:B------:R-:W-:Y:S03]  /*11850*/  STL.64 [R1+0x470], R14 ;  /* 0x0004700e01007387 */ /* 0x000fe60000100a00 */
[----:B------:R-:W-:Y:S01]  /*11860*/  LEA.HI.X.SX32 R9, R16, R252, 0x2, P3 ;  /* 0x000000fc10097211 */ /* 0x000fe200018f16ff */
[----:B------:R-:W-:Y:S01]  /*11870*/  STL.64 [R1+0x468], R12 ;  /* 0x0004680c01007387 */ /* 0x000fe20000100a00 */
[----:B-1----:R-:W-:-:S03]  /*11880*/  LEA R6, P4, R17, R249, 0x2 ;  /* 0x000000f911067211 */ /* 0x002fc600078810ff */
[----:B------:R1:W-:Y:S01]  /*11890*/  STL.64 [R1+0x4a8], R10 ;  /* 0x0004a80a01007387 */ /* 0x0003e20000100a00 */
[----:B------:R-:W-:-:S03]  /*118a0*/  LEA.HI.X.SX32 R7, R17, R252, 0x2, P4 ;  /* 0x000000fc11077211 */ /* 0x000fc600020f16ff */
[----:B------:R3:W-:Y:S04]  /*118b0*/  STL.64 [R1+0x4a0], R4 ;  /* 0x0004a00401007387 */ /* 0x0007e80000100a00 */
[----:B------:R4:W-:Y:S01]  /*118c0*/  STL.64 [R1+0x498], R8 ;  /* 0x0004980801007387 */ /* 0x0009e20000100a00 */
[-C--:B-1----:R-:W-:Y:S02]  /*118d0*/  LEA R10, P1, R0, R249.reuse, 0x2 ;  /* 0x000000f9000a7211 */ /* 0x082fe400078210ff */
[-C--:B---3--:R-:W-:Y:S01]  /*118e0*/  LEA R4, P2, R2, R249.reuse, 0x2 ;  /* 0x000000f902047211 */ /* 0x088fe200078410ff */
[----:B------:R1:W-:Y:S01]  /*118f0*/  STL.64 [R1+0x490], R6 ;  /* 0x0004900601007387 */ /* 0x0003e20000100a00 */
[-C--:B------:R-:W-:Y:S02]  /*11900*/  LEA.HI.X.SX32 R11, R0, R252.reuse, 0x2, P1 ;  /* 0x000000fc000b7211 */ /* 0x080fe400008f16ff */
[----:B------:R-:W-:Y:S01]  /*11910*/  LEA.HI.X.SX32 R5, R2, R252, 0x2, P2 ;  /* 0x000000fc02057211 */ /* 0x000fe200010f16ff */
[----:B------:R-:W3:Y:S01]  /*11920*/  LDL.LU R0, [R1+0x19ac] ;  /* 0x0019ac0001007983 */ /* 0x000ee20000300800 */
[----:B----4-:R-:W-:-:S04]  /*11930*/  LEA R8, P3, R248, R249, 0x2 ;  /* 0x000000f9f8087211 */ /* 0x010fc800078610ff */
[----:B------:R-:W-:Y:S02]  /*11940*/  LEA.HI.X.SX32 R9, R248, R252, 0x2, P3 ;  /* 0x000000fcf8097211 */ /* 0x000fe400018f16ff */
[----:B-1----:R-:W-:-:S04]  /*11950*/  LEA R6, P4, R3, R249, 0x2 ;  /* 0x000000f903067211 */ /* 0x002fc800078810ff */
[----:B------:R-:W-:Y:S02]  /*11960*/  LEA.HI.X.SX32 R7, R3, R252, 0x2, P4 ;  /* 0x000000fc03077211 */ /* 0x000fe400020f16ff */
[----:B--2---:R-:W-:-:S04]  /*11970*/  LEA R14, P5, R250, R249, 0x2 ;  /* 0x000000f9fa0e7211 */ /* 0x004fc800078a10ff */
[----:B------:R-:W-:Y:S02]  /*11980*/  LEA.HI.X.SX32 R15, R250, R252, 0x2, P5 ;  /* 0x000000fcfa0f7211 */ /* 0x000fe400028f16ff */
[----:B------:R-:W1:Y:S01]  /*11990*/  LDC R250, c[0x0][0x3a0] ;  /* 0x0000e800fffa7b82 */ /* 0x000e620000000800 */
[----:B------:R-:W-:-:S04]  /*119a0*/  LEA R12, P6, R251, R249, 0x2 ;  /* 0x000000f9fb0c7211 */ /* 0x000fc800078c10ff */
[----:B------:R-:W-:Y:S01]  /*119b0*/  LEA.HI.X.SX32 R13, R251, R252, 0x2, P6 ;  /* 0x000000fcfb0d7211 */ /* 0x000fe200030f16ff */
[----:B------:R-:W-:Y:S02]  /*119c0*/  STL.64 [R1+0x508], R14 ;  /* 0x0005080e01007387 */ /* 0x000fe40000100a00 */
[----:B------:R-:W2:Y:S02]  /*119d0*/  LDC R251, c[0x0][0x3a0] ;  /* 0x0000e800fffb7b82 */ /* 0x000ea40000000800 */
[----:B------:R-:W-:Y:S04]  /*119e0*/  STL.64 [R1+0x500], R12 ;  /* 0x0005000c01007387 */ /* 0x000fe80000100a00 */
[----:B------:R-:W4:Y:S04]  /*119f0*/  LDL.LU R2, [R1+0x19a8] ;  /* 0x0019a80001027983 */ /* 0x000f280000300800 */
[----:B------:R1:W-:Y:S04]  /*11a00*/  STL.64 [R1+0x4f0], R4 ;  /* 0x0004f00401007387 */ /* 0x0003e80000100a00 */
[----:B------:R-:W-:Y:S04]  /*11a10*/  STL.64 [R1+0x4f8], R10 ;  /* 0x0004f80a01007387 */ /* 0x000fe80000100a00 */
[----:B------:R-:W3:Y:S04]  /*11a20*/  LDL.LU R248, [R1+0x19a4] ;  /* 0x0019a40001f87983 */ /* 0x000ee80000300800 */
[----:B------:R1:W-:Y:S02]  /*11a30*/  STL.64 [R1+0x518], R8 ;  /* 0x0005180801007387 */ /* 0x0003e40000100a00 */
[----:B-1----:R-:W1:Y:S02]  /*11a40*/  LDC R5, c[0x0][0x3a0] ;  /* 0x0000e800ff057b82 */ /* 0x002e640000000800 */
[----:B------:R-:W4:Y:S01]  /*11a50*/  LDL.LU R3, [R1+0x19a0] ;  /* 0x0019a00001037983 */ /* 0x000f220000300800 */
[----:B------:R-:W-:-:S03]  /*11a60*/  VIADD R250, R250, 0xfffffffb ;  /* 0xfffffffbfafa7836 */ /* 0x000fc60000000000 */
[----:B------:R1:W-:Y:S01]  /*11a70*/  STL.64 [R1+0x4e8], R6 ;  /* 0x0004e80601007387 */ /* 0x0003e20000100a00 */
[----:B--2---:R-:W-:Y:S01]  /*11a80*/  VIADD R251, R251, 0xfffffff7 ;  /* 0xfffffff7fbfb7836 */ /* 0x004fe20000000000 */
[----:B------:R-:W-:Y:S01]  /*11a90*/  ISETP.GE.U32.AND P6, PT, R250, 0x7fffffdc, PT ;  /* 0x7fffffdcfa00780c */ /* 0x000fe20003fc6070 */
[----:B------:R-:W2:Y:S03]  /*11aa0*/  LDC R9, c[0x0][0x3a0] ;  /* 0x0000e800ff097b82 */ /* 0x000ea60000000800 */
[----:B------:R-:W-:Y:S01]  /*11ab0*/  ISETP.GE.U32.AND P5, PT, R251, 0x7fffffd8, PT ;  /* 0x7fffffd8fb00780c */ /* 0x000fe20003fa6070 */
[----:B-1----:R-:W-:-:S05]  /*11ac0*/  VIADD R5, R5, 0xffffffff ;  /* 0xffffffff05057836 */ /* 0x002fca0000000000 */
[----:B------:R-:W-:Y:S01]  /*11ad0*/  ISETP.GE.U32.AND P3, PT, R5, 0x7fffffe0, PT ;  /* 0x7fffffe00500780c */ /* 0x000fe20003f66070 */
[----:B--2---:R-:W-:-:S05]  /*11ae0*/  VIADD R9, R9, 0xfffffff3 ;  /* 0xfffffff309097836 */ /* 0x004fca0000000000 */
[----:B------:R-:W-:Y:S01]  /*11af0*/  ISETP.GE.U32.AND P4, PT, R9, 0x7fffffd4, PT ;  /* 0x7fffffd40900780c */ /* 0x000fe20003f86070 */
[----:B------:R-:W1:Y:S01]  /*11b00*/  S2UR UR4, SR_CgaCtaId ;  /* 0x00000000000479c3 */ /* 0x000e620000008800 */
[----:B------:R-:W2:Y:S01]  /*11b10*/  LDCU.64 UR40, c[0x0][0x358] ;  /* 0x00006b00ff2877ac */ /* 0x000ea20008000a00 */
[----:B------:R-:W-:Y:S02]  /*11b20*/  UMOV UR6, 0x400 ;  /* 0x0000040000067882 */ /* 0x000fe40000000000 */
[----:B-1----:R-:W-:Y:S01]  /*11b30*/  ULEA UR6, UR4, UR6, 0x18 ;  /* 0x0000000604067291 */ /* 0x002fe2000f8ec0ff */
[----:B------:R-:W1:Y:S01]  /*11b40*/  LDCU.64 UR4, c[0x0][0x3a8] ;  /* 0x00007500ff0477ac */ /* 0x000e620008000a00 */
[C---:B---3--:R-:W-:Y:S01]  /*11b50*/  IMAD.SHL.U32 R249, R248.reuse, 0x2, RZ ;  /* 0x00000002f8f97824 */ /* 0x048fe200078e00ff */
[C---:B----4-:R-:W-:Y:S01]  /*11b60*/  LEA R20, P1, R248.reuse, R2, 0x3 ;  /* 0x00000002f8147211 */ /* 0x050fe200078218ff */
[C---:B------:R-:W-:Y:S02]  /*11b70*/  IMAD R252, R248.reuse, 0xc, RZ ;  /* 0x0000000cf8fc7824 */ /* 0x040fe400078e02ff */
[----:B------:R-:W-:-:S02]  /*11b80*/  IMAD R10, R248, 0x14, RZ ;  /* 0x00000014f80a7824 */ /* 0x000fc400078e02ff */
[----:B------:R-:W-:Y:S01]  /*11b90*/  IMAD R18, R248, 0x3, RZ ;  /* 0x00000003f8127824 */ /* 0x000fe200078e02ff */
[-C--:B------:R-:W-:Y:S01]  /*11ba0*/  IADD3 R4, P2, PT, R252, R2.reuse, RZ ;  /* 0x00000002fc047210 */ /* 0x080fe20007f5e0ff */
[C---:B------:R-:W-:Y:S01]  /*11bb0*/  IMAD R24, R248.reuse, 0x5, RZ ;  /* 0x00000005f8187824 */ /* 0x040fe200078e02ff */
[-C--:B------:R-:W-:Y:S01]  /*11bc0*/  LEA.HI.X.SX32 R21, R249, R3.reuse, 0x2, P1 ;  /* 0x00000003f9157211 */ /* 0x080fe200008f16ff */
[----:B------:R-:W-:Y:S01]  /*11bd0*/  IMAD R7, R248, 0x18, RZ ;  /* 0x00000018f8077824 */ /* 0x000fe200078e02ff */
[-C--:B------:R-:W-:Y:S01]  /*11be0*/  IADD3 R34, P1, PT, R10, R2.reuse, RZ ;  /* 0x000000020a227210 */ /* 0x080fe20007f3e0ff */
[----:B------:R-:W-:Y:S01]  /*11bf0*/  IMAD R6, R248, 0x1c, RZ ;  /* 0x0000001cf8067824 */ /* 0x000fe200078e02ff */
[-C--:B------:R-:W-:Y:S01]  /*11c00*/  LEA.HI.X.SX32 R5, R18, R3.reuse, 0x2, P2 ;  /* 0x0000000312057211 */ /* 0x080fe200010f16ff */
[----:B------:R-:W-:Y:S01]  /*11c10*/  IMAD R32, R248, 0x6, RZ ;  /* 0x00000006f8207824 */ /* 0x000fe200078e02ff */
[-C--:B------:R-:W-:Y:S01]  /*11c20*/  LEA.HI.X.SX32 R35, R24, R3.reuse, 0x2, P1 ;  /* 0x0000000318237211 */ /* 0x080fe200008f16ff */
[C---:B------:R-:W-:Y:S01]  /*11c30*/  IMAD R31, R248.reuse, 0x7, RZ ;  /* 0x00000007f81f7824 */ /* 0x040fe200078e02ff */
[-C--:B------:R-:W-:Y:S01]  /*11c40*/  IADD3 R18, P2, PT, R7, R2.reuse, RZ ;  /* 0x0000000207127210 */ /* 0x080fe20007f5e0ff */
[----:B------:R-:W-:Y:S01]  /*11c50*/  IMAD R26, R248, 0x24, RZ ;  /* 0x00000024f81a7824 */ /* 0x000fe200078e02ff */
[-C--:B------:R-:W-:Y:S01]  /*11c60*/  IADD3 R250, P1, PT, R6, R2.reuse, RZ ;  /* 0x0000000206fa7210 */ /* 0x080fe20007f3e0ff */
[----:B------:R-:W-:Y:S01]  /*11c70*/  IMAD R30, R248, 0x9, RZ ;  /* 0x00000009f81e7824 */ /* 0x000fe200078e02ff */
[-C--:B------:R-:W-:Y:S01]  /*11c80*/  LEA.HI.X.SX32 R19, R32, R3.reuse, 0x2, P2 ;  /* 0x0000000320137211 */ /* 0x080fe200010f16ff */
[C---:B------:R-:W-:Y:S01]  /*11c90*/  IMAD.SHL.U32 R17, R248.reuse, 0x8, RZ ;  /* 0x00000008f8117824 */ /* 0x040fe200078e00ff */
[-C--:B------:R-:W-:Y:S01]  /*11ca0*/  LEA.HI.X.SX32 R251, R31, R3.reuse, 0x2, P1 ;  /* 0x000000031ffb7211 */ /* 0x080fe200008f16ff */
[----:B------:R-:W-:Y:S01]  /*11cb0*/  IMAD R22, R248, 0x2c, RZ ;  /* 0x0000002cf8167824 */ /* 0x000fe200078e02ff */
[-C--:B------:R-:W-:Y:S01]  /*11cc0*/  IADD3 R32, P1, PT, R26, R2.reuse, RZ ;  /* 0x000000021a207210 */ /* 0x080fe20007f3e0ff */
[C---:B------:R-:W-:Y:S01]  /*11cd0*/  IMAD R16, R248.reuse, 0x28, RZ ;  /* 0x00000028f8107824 */ /* 0x040fe200078e02ff */
[CC--:B------:R-:W-:Y:S01]  /*11ce0*/  LEA R48, P2, R248.reuse, R2.reuse, 0x5 ;  /* 0x00000002f8307211 */ /* 0x0c0fe200078428ff */
[----:B------:R-:W-:Y:S01]  /*11cf0*/  IMAD R15, R248, 0xb, RZ ;  /* 0x0000000bf80f7824 */ /* 0x000fe200078e02ff */
[-C--:B------:R-:W-:Y:S01]  /*11d00*/  LEA.HI.X.SX32 R33, R30, R3.reuse, 0x2, P1 ;  /* 0x000000031e217211 */ /* 0x080fe200008f16ff */
[C---:B------:R-:W-:Y:S01]  /*11d10*/  IMAD R39, R248.reuse, 0xa, RZ ;  /* 0x0000000af8277824 */ /* 0x040fe200078e02ff */
[-C--:B------:R-:W-:Y:S01]  /*11d20*/  LEA.HI.X.SX32 R49, R17, R3.reuse, 0x2, P2 ;  /* 0x0000000311317211 */ /* 0x080fe200010f16ff */
[----:B------:R-:W-:Y:S01]  /*11d30*/  IMAD R37, R248, 0x30, RZ ;  /* 0x00000030f8257824 */ /* 0x000fe200078e02ff */
[-C--:B------:R-:W-:Y:S01]  /*11d40*/  IADD3 R30, P1, PT, R22, R2.reuse, RZ ;  /* 0x00000002161e7210 */ /* 0x080fe20007f3e0ff */
[----:B------:R-:W-:Y:S01]  /*11d50*/  STL.64 [R1+0xa8], R20 ;  /* 0x0000a81401007387 */ /* 0x000fe20000100a00 */
[----:B------:R-:W-:Y:S01]  /*11d60*/  IADD3 R16, P2, PT, R16, R2, RZ ;  /* 0x0000000210107210 */ /* 0x000fe20007f5e0ff */
[C---:B------:R-:W-:Y:S01]  /*11d70*/  IMAD R11, R248.reuse, 0x34, RZ ;  /* 0x00000034f80b7824 */ /* 0x040fe200078e02ff */
[-C--:B------:R-:W-:Y:S01]  /*11d80*/  LEA.HI.X.SX32 R31, R15, R3.reuse, 0x2, P1 ;  /* 0x000000030f1f7211 */ /* 0x080fe200008f16ff */
[----:B------:R-:W-:Y:S01]  /*11d90*/  STL.64 [R1+0x4e0], R4 ;  /* 0x0004e00401007387 */ /* 0x000fe20000100a00 */
[----:B------:R-:W-:Y:S01]  /*11da0*/  LEA.HI.X.SX32 R17, R39, R3, 0x2, P2 ;  /* 0x0000000327117211 */ /* 0x000fe200010f16ff */
[----:B------:R-:W-:-:S02]  /*11db0*/  IMAD R14, R248, 0x38, RZ ;  /* 0x00000038f80e7824 */ /* 0x000fc400078e02ff */
[----:B------:R-:W-:Y:S01]  /*11dc0*/  STL.64 [R1+0x98], R34 ;  /* 0x0000982201007387 */ /* 0x000fe20000100a00 */
[----:B------:R-:W-:-:S03]  /*11dd0*/  IADD3 R46, P2, PT, R37, R2, RZ ;  /* 0x00000002252e7210 */ /* 0x000fc60007f5e0ff */
[----:B------:R-:W-:Y:S01]  /*11de0*/  STL.64 [R1+0x90], R18 ;  /* 0x0000901201007387 */ /* 0x000fe20000100a00 */
[----:B------:R-:W-:-:S03]  /*11df0*/  IMAD R36, R248, 0xd, RZ ;  /* 0x0000000df8247824 */ /* 0x000fc600078e02ff */
[----:B------:R-:W-:Y:S01]  /*11e00*/  STL.64 [R1+0x4d8], R250 ;  /* 0x0004d8fa01007387 */ /* 0x000fe20000100a00 */
[----:B------:R-:W-:-:S03]  /*11e10*/  IMAD R38, R248, 0xe, RZ ;  /* 0x0000000ef8267824 */ /* 0x000fc600078e02ff */
[----:B------:R-:W-:Y:S01]  /*11e20*/  STL.64 [R1+0x88], R48 ;  /* 0x0000883001007387 */ /* 0x000fe20000100a00 */
[----:B------:R-:W-:Y:S01]  /*11e30*/  IMAD R8, R248, 0x3c, RZ ;  /* 0x0000003cf8087824 */ /* 0x000fe200078e02ff */
[----:B------:R-:W-:Y:S02]  /*11e40*/  LEA.HI.X.SX32 R47, R252, R3, 0x2, P2 ;  /* 0x00000003fc2f7211 */ /* 0x000fe400010f16ff */
[----:B------:R-:W-:Y:S01]  /*11e50*/  STL.64 [R1+0x80], R32 ;  /* 0x0000802001007387 */ /* 0x000fe20000100a00 */
[----:B------:R-:W-:-:S03]  /*11e60*/  IADD3 R14, P2, PT, R14, R2, RZ ;  /* 0x000000020e0e7210 */ /* 0x000fc60007f5e0ff */
[----:B------:R3:W-:Y:S01]  /*11e70*/  STL.64 [R1+0x4d0], R30 ;  /* 0x0004d01e01007387 */ /* 0x0007e20000100a00 */
[----:B------:R-:W-:Y:S01]  /*11e80*/  IMAD R29, R248, 0xf, RZ ;  /* 0x0000000ff81d7824 */ /* 0x000fe200078e02ff */
[----:B------:R-:W-:Y:S01]  /*11e90*/  LEA.HI.X.SX32 R15, R38, R3, 0x2, P2 ;  /* 0x00000003260f7211 */ /* 0x000fe200010f16ff */
[C---:B------:R-:W-:Y:S01]  /*11ea0*/  IMAD.SHL.U32 R13, R248.reuse, 0x10, RZ ;  /* 0x00000010f80d7824 */ /* 0x040fe200078e00ff */
[CC--:B------:R-:W-:Y:S01]  /*11eb0*/  LEA R44, P2, R248.reuse, R2.reuse, 0x6 ;  /* 0x00000002f82c7211 */ /* 0x0c0fe200078430ff */
[C---:B------:R-:W-:Y:S01]  /*11ec0*/  IMAD R28, R248.reuse, 0x44, RZ ;  /* 0x00000044f81c7824 */ /* 0x040fe200078e02ff */
[----:B---3--:R-:W-:Y:S01]  /*11ed0*/  IADD3 R30, P1, PT, R11, R2, RZ ;  /* 0x000000020b1e7210 */ /* 0x008fe20007f3e0ff */
[----:B------:R-:W-:-:S03]  /*11ee0*/  IMAD R12, R248, 0x48, RZ ;  /* 0x00000048f80c7824 */ /* 0x000fc600078e02ff */
[-C--:B------:R-:W-:Y:S02]  /*11ef0*/  LEA.HI.X.SX32 R31, R36, R3.reuse, 0x2, P1 ;  /* 0x00000003241f7211 */ /* 0x080fe400008f16ff */
[-C--:B------:R-:W-:Y:S01]  /*11f00*/  IADD3 R36, P1, PT, R8, R2.reuse, RZ ;  /* 0x0000000208247210 */ /* 0x080fe20007f3e0ff */
[C---:B------:R-:W-:Y:S01]  /*11f10*/  IMAD R25, R248.reuse, 0x11, RZ ;  /* 0x00000011f8197824 */ /* 0x040fe200078e02ff */
[-C--:B------:R-:W-:Y:S01]  /*11f20*/  LEA.HI.X.SX32 R45, R13, R3.reuse, 0x2, P2 ;  /* 0x000000030d2d7211 */ /* 0x080fe200010f16ff */
[C---:B------:R-:W-:Y:S01]  /*11f30*/  IMAD R27, R248.reuse, 0x12, RZ ;  /* 0x00000012f81b7824 */ /* 0x040fe200078e02ff */
[-C--:B------:R-:W-:Y:S01]  /*11f40*/  LEA.HI.X.SX32 R37, R29, R3.reuse, 0x2, P1 ;  /* 0x000000031d257211 */ /* 0x080fe200008f16ff */
[----:B------:R-:W-:Y:S01]  /*11f50*/  IMAD R24, R248, 0x4c, RZ ;  /* 0x0000004cf8187824 */ /* 0x000fe200078e02ff */
[-C--:B------:R-:W-:Y:S01]  /*11f60*/  IADD3 R28, P1, PT, R28, R2.reuse, RZ ;  /* 0x000000021c1c7210 */ /* 0x080fe20007f3e0ff */
[----:B------:R-:W-:Y:S01]  /*11f70*/  IMAD R26, R248, 0x50, RZ ;  /* 0x00000050f81a7824 */ /* 0x000fe200078e02ff */
[-C--:B------:R-:W-:Y:S01]  /*11f80*/  IADD3 R12, P2, PT, R12, R2.reuse, RZ ;  /* 0x000000020c0c7210 */ /* 0x080fe20007f5e0ff */
[C---:B------:R-:W-:Y:S01]  /*11f90*/  IMAD R23, R248.reuse, 0x13, RZ ;  /* 0x00000013f8177824 */ /* 0x040fe200078e02ff */
[-C--:B------:R-:W-:Y:S01]  /*11fa0*/  LEA.HI.X.SX32 R29, R25, R3.reuse, 0x2, P1 ;  /* 0x00000003191d7211 */ /* 0x080fe200008f16ff */
[----:B------:R-:W-:Y:S01]  /*11fb0*/  IMAD R11, R248, 0x54, RZ ;  /* 0x00000054f80b7824 */ /* 0x000fe200078e02ff */
[----:B------:R-:W-:Y:S01]  /*11fc0*/  IADD3 R24, P1, PT, R24, R2, RZ ;  /* 0x0000000218187210 */ /* 0x000fe20007f3e0ff */
[----:B------:R-:W-:Y:S01]  /*11fd0*/  IMAD R249, R248, 0x58, RZ ;  /* 0x00000058f8f97824 */ /* 0x000fe200078e02ff */
[----:B------:R-:W-:-:S02]  /*11fe0*/  LEA.HI.X.SX32 R13, R27, R3, 0x2, P2 ;  /* 0x000000031b0d7211 */ /* 0x000fc400010f16ff */
[-C--:B------:R-:W-:Y:S01]  /*11ff0*/  IADD3 R42, P2, PT, R26, R2.reuse, RZ ;  /* 0x000000021a2a7210 */ /* 0x080fe20007f5e0ff */
[C---:B------:R-:W-:Y:S01]  /*12000*/  IMAD R22, R248.reuse, 0x15, RZ ;  /* 0x00000015f8167824 */ /* 0x040fe200078e02ff */
[-C--:B------:R-:W-:Y:S01]  /*12010*/  LEA.HI.X.SX32 R25, R23, R3.reuse, 0x2, P1 ;  /* 0x0000000317197211 */ /* 0x080fe200008f16ff */
[C---:B------:R-:W-:Y:S01]  /*12020*/  IMAD R8, R248.reuse, 0x16, RZ ;  /* 0x00000016f8087824 */ /* 0x040fe200078e02ff */
[-C--:B------:R-:W-:Y:S01]  /*12030*/  IADD3 R26, P1, PT, R11, R2.reuse, RZ ;  /* 0x000000020b1a7210 */ /* 0x080fe20007f3e0ff */
[----:B------:R-:W-:Y:S01]  /*12040*/  IMAD R252, R248, 0x5c, RZ ;  /* 0x0000005cf8fc7824 */ /* 0x000fe200078e02ff */
[-C--:B------:R-:W-:Y:S02]  /*12050*/  LEA.HI.X.SX32 R43, R10, R3.reuse, 0x2, P2 ;  /* 0x000000030a2b7211 */ /* 0x080fe400010f16ff */
[-C--:B------:R-:W-:Y:S02]  /*12060*/  IADD3 R10, P2, PT, R249, R2.reuse, RZ ;  /* 0x00000002f90a7210 */ /* 0x080fe40007f5e0ff */
[-C--:B------:R-:W-:Y:S01]  /*12070*/  LEA.HI.X.SX32 R27, R22, R3.reuse, 0x2, P1 ;  /* 0x00000003161b7211 */ /* 0x080fe200008f16ff */
[----:B------:R-:W-:Y:S01]  /*12080*/  IMAD R22, R248, 0x17, RZ ;  /* 0x00000017f8167824 */ /* 0x000fe200078e02ff */
[-C--:B------:R-:W-:Y:S01]  /*12090*/  LEA.HI.X.SX32 R11, R8, R3.reuse, 0x2, P2 ;  /* 0x00000003080b7211 */ /* 0x080fe200010f16ff */
[----:B------:R-:W-:Y:S01]  /*120a0*/  IMAD R249, R248, 0x60, RZ ;  /* 0x00000060f8f97824 */ /* 0x000fe200078e02ff */
[-C--:B------:R-:W-:Y:S01]  /*120b0*/  IADD3 R8, P1, PT, R252, R2.reuse, RZ ;  /* 0x00000002fc087210 */ /* 0x080fe20007f3e0ff */
[----:B------:R-:W-:Y:S03]  /*120c0*/  STL.64 [R1+0x78], R16 ;  /* 0x0000781001007387 */ /* 0x000fe60000100a00 */
[----:B------:R-:W-:Y:S01]  /*120d0*/  LEA.HI.X.SX32 R9, R22, R3, 0x2, P1 ;  /* 0x0000000316097211 */ /* 0x000fe200008f16ff */
[----:B------:R-:W-:Y:S01]  /*120e0*/  STL.64 [R1+0x70], R46 ;  /* 0x0000702e01007387 */ /* 0x000fe20000100a00 */
[----:B------:R-:W-:Y:S01]  /*120f0*/  IADD3 R40, P1, PT, R249, R2, RZ ;  /* 0x00000002f9287210 */ /* 0x000fe20007f3e0ff */
[----:B------:R-:W-:-:S02]  /*12100*/  IMAD R249, R248, 0x64, RZ ;  /* 0x00000064f8f97824 */ /* 0x000fc400078e02ff */
[----:B------:R-:W-:Y:S04]  /*12110*/  STL.64 [R1+0x68], R30 ;  /* 0x0000681e01007387 */ /* 0x000fe80000100a00 */
[----:B------:R-:W-:Y:S04]  /*12120*/  STL.64 [R1+0x60], R14 ;  /* 0x0000600e01007387 */ /* 0x000fe80000100a00 */
[----:B------:R-:W-:Y:S01]  /*12130*/  STL.64 [R1+0x4c8], R36 ;  /* 0x0004c82401007387 */ /* 0x000fe20000100a00 */
[----:B------:R-:W-:-:S03]  /*12140*/  LEA.HI.X.SX32 R41, R7, R3, 0x2, P1 ;  /* 0x0000000307297211 */ /* 0x000fc600008f16ff */
[----:B------:R-:W-:Y:S01]  /*12150*/  STL.64 [R1+0x58], R44 ;  /* 0x0000582c01007387 */ /* 0x000fe20000100a00 */
[----:B------:R-:W-:-:S03]  /*12160*/  IMAD R252, R248, 0x19, RZ ;  /* 0x00000019f8fc7824 */ /* 0x000fc600078e02ff */
[----:B------:R-:W-:Y:S04]  /*12170*/  STL.64 [R1+0x50], R28 ;  /* 0x0000501c01007387 */ /* 0x000fe80000100a00 */
[----:B------:R-:W-:Y:S04]  /*12180*/  STL.64 [R1+0x48], R12 ;  /* 0x0000480c01007387 */ /* 0x000fe80000100a00 */
[----:B------:R3:W-:Y:S04]  /*12190*/  STL.64 [R1+0x4c0], R24 ;  /* 0x0004c01801007387 */ /* 0x0007e80000100a00 */
[----:B------:R-:W-:Y:S04]  /*121a0*/  STL.64 [R1+0x40], R42 ;  /* 0x0000402a01007387 */ /* 0x000fe80000100a00 */
[----:B------:R-:W-:Y:S01]  /*121b0*/  STL.64 [R1+0x38], R26 ;  /* 0x0000381a01007387 */ /* 0x000fe20000100a00 */
[----:B---3--:R-:W-:Y:S01]  /*121c0*/  IADD3 R24, P1, PT, R249, R2, RZ ;  /* 0x00000002f9187210 */ /* 0x008fe20007f3e0ff */
[----:B------:R-:W-:-:S02]  /*121d0*/  IMAD R249, R248, 0x68, RZ ;  /* 0x00000068f8f97824 */ /* 0x000fc400078e02ff */
[----:B------:R-:W-:Y:S01]  /*121e0*/  STL.64 [R1+0x30], R10 ;  /* 0x0000300a01007387 */ /* 0x000fe20000100a00 */
[----:B------:R-:W-:Y:S01]  /*121f0*/  LEA.HI.X.SX32 R25, R252, R3, 0x2, P1 ;  /* 0x00000003fc197211 */ /* 0x000fe200008f16ff */
[C---:B------:R-:W-:Y:S02]  /*12200*/  IMAD R252, R248.reuse, 0x1a, RZ ;  /* 0x0000001af8fc7824 */ /* 0x040fe400078e02ff */
[----:B------:R3:W-:Y:S02]  /*12210*/  STL.64 [R1+0x4b8], R8 ;  /* 0x0004b80801007387 */ /* 0x0007e40000100a00 */
[----:B---3--:R-:W-:Y:S01]  /*12220*/  IADD3 R8, P1, PT, R249, R2, RZ ;  /* 0x00000002f9087210 */ /* 0x008fe20007f3e0ff */
[----:B------:R-:W-:-:S03]  /*12230*/  IMAD R249, R248, 0x6c, RZ ;  /* 0x0000006cf8f97824 */ /* 0x000fc600078e02ff */
[----:B------:R-:W-:Y:S01]  /*12240*/  LEA.HI.X.SX32 R9, R252, R3, 0x2, P1 ;  /* 0x00000003fc097211 */ /* 0x000fe200008f16ff */
[C---:B------:R-:W-:Y:S01]  /*12250*/  IMAD R252, R248.reuse, 0x1b, RZ ;  /* 0x0000001bf8fc7824 */ /* 0x040fe200078e02ff */
[----:B------:R-:W-:Y:S01]  /*12260*/  IADD3 R22, P1, PT, R249, R2, RZ ;  /* 0x00000002f9167210 */ /* 0x000fe20007f3e0ff */
[----:B------:R-:W-:-:S03]  /*12270*/  IMAD R249, R248, 0x70, RZ ;  /* 0x00000070f8f97824 */ /* 0x000fc600078e02ff */
[-C--:B------:R-:W-:Y:S02]  /*12280*/  LEA.HI.X.SX32 R23, R252, R3.reuse, 0x2, P1 ;  /* 0x00000003fc177211 */ /* 0x080fe400008f16ff */
[-C--:B------:R-:W-:Y:S01]  /*12290*/  IADD3 R38, P1, PT, R249, R2.reuse, RZ ;  /* 0x00000002f9267210 */ /* 0x080fe20007f3e0ff */
[----:B------:R-:W-:Y:S01]  /*122a0*/  IMAD R249, R248, 0x74, RZ ;  /* 0x00000074f8f97824 */ /* 0x000fe200078e02ff */
[----:B------:R-:W-:Y:S02]  /*122b0*/  STL.64 [R1+0x28], R40 ;  /* 0x0000282801007387 */ /* 0x000fe40000100a00 */
[----:B------:R-:W-:Y:S02]  /*122c0*/  LEA.HI.X.SX32 R39, R6, R3, 0x2, P1 ;  /* 0x0000000306277211 */ /* 0x000fe400008f16ff */
[----:B------:R-:W-:Y:S04]  /*122d0*/  STL.64 [R1+0x20], R24 ;  /* 0x0000201801007387 */ /* 0x000fe80000100a00 */
[----:B------:R-:W-:Y:S04]  /*122e0*/  STL.64 [R1+0x18], R8 ;  /* 0x0000180801007387 */ /* 0x000fe80000100a00 */
[----:B------:R3:W-:Y:S02]  /*122f0*/  STL.64 [R1+0x4b0], R22 ;  /* 0x0004b01601007387 */ /* 0x0007e40000100a00 */
[----:B---3--:R-:W-:Y:S01]  /*12300*/  IADD3 R22, P1, PT, R249, R2, RZ ;  /* 0x00000002f9167210 */ /* 0x008fe20007f3e0ff */
[----:B------:R-:W-:-:S05]  /*12310*/  IMAD R249, R248, 0x1d, RZ ;  /* 0x0000001df8f97824 */ /* 0x000fca00078e02ff */
[----:B------:R-:W-:Y:S01]  /*12320*/  LEA.HI.X.SX32 R23, R249, R3, 0x2, P1 ;  /* 0x00000003f9177211 */ /* 0x000fe200008f16ff */
[C---:B------:R-:W-:Y:S01]  /*12330*/  IMAD.SHL.U32 R249, R248.reuse, 0x4, RZ ;  /* 0x00000004f8f97824 */ /* 0x040fe200078e00ff */
[----:B------:R-:W-:-:S04]  /*12340*/  LEA R50, P1, R248, R2, 0x4 ;  /* 0x00000002f8327211 */ /* 0x000fc800078220ff */
[CC--:B------:R-:W-:Y:S02]  /*12350*/  LEA.HI.X.SX32 R51, R249.reuse, R3.reuse, 0x2, P1 ;  /* 0x00000003f9337211 */ /* 0x0c0fe400008f16ff */
[-C--:B------:R-:W-:Y:S01]  /*12360*/  IADD3 R36, P1, PT, R249, R2.reuse, RZ ;  /* 0x00000002f9247210 */ /* 0x080fe20007f3e0ff */
[C---:B------:R-:W-:Y:S02]  /*12370*/  IMAD R249, R248.reuse, 0x78, RZ ;  /* 0x00000078f8f97824 */ /* 0x040fe400078e02ff */
[C---:B------:R-:W-:Y:S01]  /*12380*/  IMAD R252, R248.reuse, 0x1e, RZ ;  /* 0x0000001ef8fc7824 */ /* 0x040fe200078e02ff */
[CC--:B------:R-:W-:Y:S02]  /*12390*/  LEA.HI.X.SX32 R37, R248.reuse, R3.reuse, 0x2, P1 ;  /* 0x00000003f8257211 */ /* 0x0c0fe400008f16ff */
[----:B------:R-:W-:Y:S01]  /*123a0*/  IADD3 R6, P1, PT, R249, R2, RZ ;  /* 0x00000002f9067210 */ /* 0x000fe20007f3e0ff */
[C---:B------:R-:W-:Y:S02]  /*123b0*/  IMAD R249, R248.reuse, 0x7c, RZ ;  /* 0x0000007cf8f97824 */ /* 0x040fe400078e02ff */
[----:B------:R-:W-:Y:S01]  /*123c0*/  IMAD R248, R248, 0x1f, RZ ;  /* 0x0000001ff8f87824 */ /* 0x000fe200078e02ff */
[----:B------:R-:W-:-:S02]  /*123d0*/  LEA.HI.X.SX32 R7, R252, R3, 0x2, P1 ;  /* 0x00000003fc077211 */ /* 0x000fc400008f16ff */
[----:B------:R-:W-:Y:S01]  /*123e0*/  IADD3 R52, P1, PT, R249, R2, RZ ;  /* 0x00000002f9347210 */ /* 0x000fe20007f3e0ff */
[----:B------:R-:W3:Y:S03]  /*123f0*/  LDC R252, c[0x0][0x3a0] ;  /* 0x0000e800fffc7b82 */ /* 0x000ee60000000800 */
[----:B------:R-:W-:Y:S02]  /*12400*/  LEA.HI.X.SX32 R53, R248, R3, 0x2, P1 ;  /* 0x00000003f8357211 */ /* 0x000fe400008f16ff */
[----:B------:R-:W4:Y:S03]  /*12410*/  S2R R248, SR_TID.X ;  /* 0x0000000000f87919 */ /* 0x000f260000002100 */
[----:B------:R-:W1:Y:S01]  /*12420*/  LDC R249, c[0x0][0x3a0] ;  /* 0x0000e800fff97b82 */ /* 0x000e620000000800 */
[----:B------:R-:W-:Y:S01]  /*12430*/  STL.64 [R1+0x10], R38 ;  /* 0x0000102601007387 */ /* 0x000fe20000100a00 */
[----:B---3--:R-:W-:-:S05]  /*12440*/  VIADD R252, R252, 0xffffffef ;  /* 0xffffffeffcfc7836 */ /* 0x008fca0000000000 */
[----:B------:R-:W-:Y:S01]  /*12450*/  ISETP.GE.U32.AND P1, PT, R252, 0x7fffffd0, PT ;  /* 0x7fffffd0fc00780c */ /* 0x000fe20003f26070 */
[----:B-1----:R-:W-:Y:S01]  /*12460*/  VIADD R249, R249, 0xffffffeb ;  /* 0xffffffebf9f97836 */ /* 0x002fe20000000000 */
[----:B----4-:R-:W-:Y:S02]  /*12470*/  LOP3.LUT R252, R248, 0x3f, RZ, 0xc0, !PT ;  /* 0x0000003ff8fc7812 */ /* 0x010fe400078ec0ff */
[----:B------:R-:W1:Y:S03]  /*12480*/  LDC R248, c[0x0][0x3a0] ;  /* 0x0000e800fff87b82 */ /* 0x000e660000000800 */
[----:B------:R-:W-:Y:S01]  /*12490*/  IMAD.SHL.U32 R252, R252, 0x4, RZ ;  /* 0x00000004fcfc7824 */ /* 0x000fe200078e00ff */
[----:B------:R-:W-:Y:S01]  /*124a0*/  STL.64 [R1+0x8], R22 ;  /* 0x0000081601007387 */ /* 0x000fe20000100a00 */
[----:B------:R-:W-:Y:S02]  /*124b0*/  ISETP.GE.U32.AND P2, PT, R249, 0x7fffffcc, PT ;  /* 0x7fffffccf900780c */ /* 0x000fe40003f46070 */
[----:B------:R-:W-:Y:S01]  /*124c0*/  VIADD R252, R252, UR6 ;  /* 0x00000006fcfc7c36 */ /* 0x000fe20008000000 */
[----:B------:R-:W-:Y:S01]  /*124d0*/  STL.64 [R1+0xa0], R50 ;  /* 0x0000a03201007387 */ /* 0x000fe20000100a00 */
[----:B------:R-:W3:Y:S03]  /*124e0*/  LDC R249, c[0x0][0x3a0] ;  /* 0x0000e800fff97b82 */ /* 0x000ee60000000800 */
[----:B------:R-:W-:Y:S04]  /*124f0*/  STL.64 [R1+0xb0], R36 ;  /* 0x0000b02401007387 */ /* 0x000fe80000100a00 */
[----:B------:R-:W-:Y:S04]  /*12500*/  STL.64 [R1], R6 ;  /* 0x0000000601007387 */ /* 0x000fe80000100a00 */
[----:B------:R4:W-:Y:S04]  /*12510*/  STL.64 [R1+0x488], R52 ;  /* 0x0004883401007387 */ /* 0x0009e80000100a00 */
[----:B------:R-:W-:Y:S01]  /*12520*/  @!PT LDS RZ, [RZ] ;  /* 0x00000000fffff984 */ /* 0x000fe20000000800 */
[----:B------:R-:W-:Y:S01]  /*12530*/  @!PT LDS RZ, [RZ] ;  /* 0x00000000fffff984 */ /* 0x000fe20000000800 */
[----:B------:R-:W-:Y:S01]  /*12540*/  @!PT LDS RZ, [RZ] ;  /* 0x00000000fffff984 */ /* 0x000fe20000000800 */
[----:B--2---:R-:W-:Y:S04]  /*12550*/  LDGSTS.E [R252+0x20000], desc[UR40][R2.64], !P3 ;  /* 0x2000000002fc7fae */ /* 0x004fe8000d9a1028 */
[----:B------:R2:W-:Y:S04]  /*12560*/  LDGSTS.E [R252+0x20400], desc[UR40][R50.64], !P6 ;  /* 0x2040000032fc7fae */ /* 0x0005e8000f1a1028 */
[----:B----4-:R-:W4:Y:S04]  /*12570*/  LDL.LU.64 R52, [R1+0x1998] ;  /* 0x0019980001347983 */ /* 0x010f280000300a00 */
[----:B------:R2:W-:Y:S01]  /*12580*/  STL [R1+0x530], R252 ;  /* 0x000530fc01007387 */ /* 0x0005e20000100800 */
[----:B-1----:R-:W-:-:S03]  /*12590*/  VIADD R248, R248, 0xffffffe7 ;  /* 0xffffffe7f8f87836 */ /* 0x002fc60000000000 */
[----:B------:R-:W4:Y:S01]  /*125a0*/  LDL.LU.64 R50, [R1+0x1990] ;  /* 0x0019900001327983 */ /* 0x000f220000300a00 */
[----:B--2---:R-:W1:Y:S01]  /*125b0*/  LDC R252, c[0x0][0x3a0] ;  /* 0x0000e800fffc7b82 */ /* 0x004e620000000800 */
[----:B------:R-:W-:Y:S01]  /*125c0*/  ISETP.GE.U32.AND P3, PT, R248, 0x7fffffc8, PT ;  /* 0x7fffffc8f800780c */ /* 0x000fe20003f66070 */
[----:B---3--:R-:W-:-:S05]  /*125d0*/  VIADD R248, R249, 0xffffffe3 ;  /* 0xffffffe3f9f87836 */ /* 0x008fca0000000000 */
[----:B------:R-:W-:Y:S01]  /*125e0*/  ISETP.GE.U32.AND P6, PT, R248, 0x7fffffc4, PT ;  /* 0x7fffffc4f800780c */ /* 0x000fe20003fc6070 */
[----:B------:R-:W2:Y:S01]  /*125f0*/  LDC R249, c[0x0][0x3a0] ;  /* 0x0000e800fff97b82 */ /* 0x000ea20000000800 */
[----:B-1----:R-:W-:Y:S02]  /*12600*/  VIADD R248, R252, 0xfffffffe ;  /* 0xfffffffefcf87836 */ /* 0x002fe40000000000 */
[----:B------:R-:W3:Y:S04]  /*12610*/  LDL R252, [R1+0x530] ;  /* 0x0005300001fc7983 */ /* 0x000ee80000100800 */
[----:B---3--:R-:W-:Y:S01]  /*12620*/  LDGSTS.E [R252+0x20800], desc[UR40][R48.64], !P5 ;  /* 0x2080000030fc7fae */ /* 0x008fe2000e9a1028 */
[----:B------:R-:W-:Y:S02]  /*12630*/  ISETP.GE.U32.AND P5, PT, R248, 0x7fffffdf, PT ;  /* 0x7fffffdff800780c */ /* 0x000fe40003fa6070 */
[----:B------:R-:W1:Y:S01]  /*12640*/  LDC R248, c[0x0][0x3a0] ;  /* 0x0000e800fff87b82 */ /* 0x000e620000000800 */
[----:B------:R-:W-:Y:S04]  /*12650*/  LDGSTS.E [R252+0x20c00], desc[UR40][R46.64], !P4 ;  /* 0x20c000002efc7fae */ /* 0x000fe8000e1a1028 */
[----:B------:R-:W-:Y:S04]  /*12660*/  LDGSTS.E [R252+0x21000], desc[UR40][R44.64], !P1 ;  /* 0x210000002cfc7fae */ /* 0x000fe8000c9a1028 */
[----:B------:R-:W-:Y:S04]  /*12670*/  LDGSTS.E [R252+0x21400], desc[UR40][R42.64], !P2 ;  /* 0x214000002afc7fae */ /* 0x000fe8000d1a1028 */
[----:B------:R-:W-:Y:S04]  /*12680*/  LDGSTS.E [R252+0x21800], desc[UR40][R40.64], !P3 ;  /* 0x2180000028fc7fae */ /* 0x000fe8000d9a1028 */
[----:B------:R3:W-:Y:S04]  /*12690*/  LDGSTS.E [R252+0x21c00], desc[UR40][R38.64], !P6 ;  /* 0x21c0000026fc7fae */ /* 0x0007e8000f1a1028 */
[----:B------:R-:W4:Y:S01]  /*126a0*/  LDL.LU.64 R48, [R1+0x1988] ;  /* 0x0019880001307983 */ /* 0x000f220000300a00 */
[----:B-1----:R-:W-:-:S03]  /*126b0*/  VIADD R248, R248, 0xfffffffa ;  /* 0xfffffffaf8f87836 */ /* 0x002fc60000000000 */
[----:B------:R-:W4:Y:S02]  /*126c0*/  LDL.LU.64 R46, [R1+0x1980] ;  /* 0x00198000012e7983 */ /* 0x000f240000300a00 */
[----:B------:R-:W-:Y:S01]  /*126d0*/  ISETP.GE.U32.AND P4, PT, R248, 0x7fffffdb, PT ;  /* 0x7fffffdbf800780c */ /* 0x000fe20003f86070 */
[----:B---3--:R-:W1:Y:S01]  /*126e0*/  LDC R252, c[0x0][0x3a0] ;  /* 0x0000e800fffc7b82 */ /* 0x008e620000000800 */
[----:B------:R-:W3:Y:S04]  /*126f0*/  LDL.LU.64 R44, [R1+0x1978] ;  /* 0x00197800012c7983 */ /* 0x000ee80000300a00 */
[----:B------:R-:W3:Y:S03]  /*12700*/  LDL.LU.64 R42, [R1+0x1970] ;  /* 0x00197000012a7983 */ /* 0x000ee60000300a00 */
[----:B------:R-:W1:Y:S01]  /*12710*/  LDC R248, c[0x0][0x3a0] ;  /* 0x0000e800fff87b82 */ /* 0x000e620000000800 */
[----:B------:R-:W3:Y:S04]  /*12720*/  LDL.LU.64 R40, [R1+0x1968] ;  /* 0x0019680001287983 */ /* 0x000ee80000300a00 */
[----:B------:R-:W3:Y:S01]  /*12730*/  LDL.LU.64 R38, [R1+0x1960] ;  /* 0x0019600001267983 */ /* 0x000ee20000300a00 */
[----:B-1----:R-:W-:-:S05]  /*12740*/  VIADD R248, R248, 0xfffffff6 ;  /* 0xfffffff6f8f87836 */ /* 0x002fca0000000000 */
[----:B------:R-:W-:Y:S02]  /*12750*/  ISETP.GE.U32.AND P1, PT, R248, 0x7fffffd7, PT ;  /* 0x7fffffd7f800780c */ /* 0x000fe40003f26070 */
[----:B------:R-:W1:Y:S02]  /*12760*/  LDC R248, c[0x0][0x3a0] ;  /* 0x0000e800fff87b82 */ /* 0x000e640000000800 */
[----:B-1----:R-:W-:-:S05]  /*12770*/  VIADD R248, R248, 0xfffffff2 ;  /* 0xfffffff2f8f87836 */ /* 0x002fca0000000000 */
[----:B------:R-:W-:Y:S01]  /*12780*/  ISETP.GE.U32.AND P2, PT, R248, 0x7fffffd3, PT ;  /* 0x7fffffd3f800780c */ /* 0x000fe20003f46070 */
[----:B--2---:R-:W-:Y:S02]  /*12790*/  VIADD R248, R249, 0xffffffee ;  /* 0xffffffeef9f87836 */ /* 0x004fe40000000000 */
[----:B------:R-:W1:Y:S03]  /*127a0*/  S2R R249, SR_TID.X ;  /* 0x0000000000f97919 */ /* 0x000e660000002100 */
[----:B------:R-:W-:Y:S02]  /*127b0*/  ISETP.GE.U32.AND P3, PT, R248, 0x7fffffcf, PT ;  /* 0x7fffffcff800780c */ /* 0x000fe40003f66070 */
[----:B------:R-:W2:Y:S02]  /*127c0*/  LDC R248, c[0x0][0x3a0] ;  /* 0x0000e800fff87b82 */ /* 0x000ea40000000800 */
[----:B--2---:R-:W-:Y:S01]  /*127d0*/  VIADD R248, R248, 0xffffffea ;  /* 0xffffffeaf8f87836 */ /* 0x004fe20000000000 */
[----:B-1----:R-:W-:-:S04]  /*127e0*/  LOP3.LUT R249, R249, 0x3f, RZ, 0xc0, !PT ;  /* 0x0000003ff9f97812 */ /* 0x002fc800078ec0ff */
[----:B------:R-:W-:Y:S01]  /*127f0*/  ISETP.GE.U32.AND P6, PT, R248, 0x7fffffcb, PT ;  /* 0x7fffffcbf800780c */ /* 0x000fe20003fc6070 */
[----:B------:R-:W-:Y:S02]  /*12800*/  IMAD.SHL.U32 R248, R249, 0x4, RZ ;  /* 0x00000004f9f87824 */ /* 0x000fe400078e00ff */
[----:B------:R-:W1:Y:S03]  /*12810*/  LDC R249, c[0x0][0x3a0] ;  /* 0x0000e800fff97b82 */ /* 0x000e660000000800 */
[----:B------:R-:W-:-:S05]  /*12820*/  LOP3.LUT R248, R248, 0x20, RZ, 0x3c, !PT ;  /* 0x00000020f8f87812 */ /* 0x000fca00078e3cff */
[----:B------:R-:W-:-:S05]  /*12830*/  VIADD R248, R248, UR6 ;  /* 0x00000006f8f87c36 */ /* 0x000fca0008000000 */
[----:B------:R-:W-:Y:S04]  /*12840*/  LDGSTS.E [R248+0x20100], desc[UR40][R36.64], !P5 ;  /* 0x2010000024f87fae */ /* 0x000fe8000e9a1028 */
[----:B------:R-:W-:Y:S04]  /*12850*/  LDGSTS.E [R248+0x20500], desc[UR40][R34.64], !P4 ;  /* 0x2050000022f87fae */ /* 0x000fe8000e1a1028 */
[----:B------:R-:W-:Y:S01]  /*12860*/  LDGSTS.E [R248+0x20900], desc[UR40][R32.64], !P1 ;  /* 0x2090000020f87fae */ /* 0x000fe2000c9a1028 */
[----:B-1----:R-:W-:-:S03]  /*12870*/  VIADD R249, R249, 0xffffffe6 ;  /* 0xffffffe6f9f97836 */ /* 0x002fc60000000000 */
[----:B------:R-:W-:Y:S02]  /*12880*/  LDGSTS.E [R248+0x20d00], desc[UR40][R30.64], !P2 ;  /* 0x20d000001ef87fae */ /* 0x000fe4000d1a1028 */
[----:B------:R-:W-:Y:S01]  /*12890*/  ISETP.GE.U32.AND P5, PT, R249, 0x7fffffc7, PT ;  /* 0x7fffffc7f900780c */ /* 0x000fe20003fa6070 */
[----:B------:R-:W-:Y:S01]  /*128a0*/  VIADD R249, R252, 0xffffffe2 ;  /* 0xffffffe2fcf97836 */ /* 0x000fe20000000000 */
[----:B------:R-:W-:Y:S01]  /*128b0*/  LDGSTS.E [R248+0x21100], desc[UR40][R28.64], !P3 ;  /* 0x211000001cf87fae */ /* 0x000fe2000d9a1028 */
[----:B------:R-:W1:Y:S03]  /*128c0*/  LDC R252, c[0x0][0x3a0] ;  /* 0x0000e800fffc7b82 */ /* 0x000e660000000800 */
[----:B------:R-:W-:Y:S01]  /*128d0*/  ISETP.GE.U32.AND P4, PT, R249, 0x7fffffc3, PT ;  /* 0x7fffffc3f900780c */ /* 0x000fe20003f86070 */
[----:B------:R-:W-:Y:S04]  /*128e0*/  LDGSTS.E [R248+0x21500], desc[UR40][R26.64], !P6 ;  /* 0x215000001af87fae */ /* 0x000fe8000f1a1028 */
[----:B------:R-:W2:Y:S01]  /*128f0*/  LDC R249, c[0x0][0x3a0] ;  /* 0x0000e800fff97b82 */ /* 0x000ea20000000800 */
[----:B------:R-:W3:Y:S04]  /*12900*/  LDL.LU.64 R36, [R1+0x1958] ;  /* 0x0019580001247983 */ /* 0x000ee80000300a00 */
[----:B------:R-:W-:Y:S04]  /*12910*/  LDGSTS.E [R248+0x21900], desc[UR40][R24.64], !P5 ;  /* 0x2190000018f87fae */ /* 0x000fe8000e9a1028 */
[----:B------:R-:W-:Y:S04]  /*12920*/  LDGSTS.E [R248+0x21d00], desc[UR40][R22.64], !P4 ;  /* 0x21d0000016f87fae */ /* 0x000fe8000e1a1028 */
[----:B------:R-:W3:Y:S04]  /*12930*/  LDL.LU.64 R34, [R1+0x1950] ;  /* 0x0019500001227983 */ /* 0x000ee80000300a00 */
[----:B------:R-:W3:Y:S04]  /*12940*/  LDL.LU.64 R32, [R1+0x1948] ;  /* 0x0019480001207983 */ /* 0x000ee80000300a00 */
[----:B------:R-:W3:Y:S01]  /*12950*/  LDL.LU.64 R30, [R1+0x1940] ;  /* 0x00194000011e7983 */ /* 0x000ee20000300a00 */
[----:B--2---:R-:W-:-:S03]  /*12960*/  VIADD R249, R249, 0xfffffffd ;  /* 0xfffffffdf9f97836 */ /* 0x004fc60000000000 */
[----:B------:R-:W2:Y:S02]  /*12970*/  LDL.LU.64 R28, [R1+0x1938] ;  /* 0x00193800011c7983 */ /* 0x000ea40000300a00 */
[----:B------:R-:W-:Y:S02]  /*12980*/  ISETP.GE.U32.AND P1, PT, R249, 0x7fffffde, PT ;  /* 0x7fffffdef900780c */ /* 0x000fe40003f26070 */
[----:B------:R-:W2:Y:S01]  /*12990*/  LDL.LU.64 R26, [R1+0x1930] ;  /* 0x00193000011a7983 */ /* 0x000ea20000300a00 */
[----:B------:R-:W1:Y:S03]  /*129a0*/  LDC R249, c[0x0][0x3a0] ;  /* 0x0000e800fff97b82 */ /* 0x000e660000000800 */
[----:B------:R-:W2:Y:S04]  /*129b0*/  LDL.LU.64 R24, [R1+0x1928] ;  /* 0x0019280001187983 */ /* 0x000ea80000300a00 */
[----:B------:R-:W2:Y:S01]  /*129c0*/  LDL.LU.64 R22, [R1+0x1920] ;  /* 0x0019200001167983 */ /* 0x000ea20000300a00 */
[----:B-1----:R-:W-:-:S05]  /*129d0*/  VIADD R249, R249, 0xfffffff9 ;  /* 0xfffffff9f9f97836 */ /* 0x002fca0000000000 */
[----:B------:R-:W-:Y:S01]  /*129e0*/  ISETP.GE.U32.AND P2, PT, R249, 0x7fffffda, PT ;  /* 0x7fffffdaf900780c */ /* 0x000fe20003f46070 */
[----:B------:R-:W-:Y:S02]  /*129f0*/  VIADD R249, R252, 0xfffffff5 ;  /* 0xfffffff5fcf97836 */ /* 0x000fe40000000000 */
[----:B------:R-:W1:Y:S03]  /*12a00*/  LDC R252, c[0x0][0x3a0] ;  /* 0x0000e800fffc7b82 */ /* 0x000e660000000800 */
[----:B------:R-:W-:Y:S01]  /*12a10*/  ISETP.GE.U32.AND P3, PT, R249, 0x7fffffd6, PT ;  /* 0x7fffffd6f900780c */ /* 0x000fe20003f66070 */
[----:B-1----:R-:W-:-:S04]  /*12a20*/  VIADD R249, R252, 0xfffffff1 ;  /* 0xfffffff1fcf97836 */ /* 0x002fc80000000000 */
[----:B------:R-:W1:Y:S01]  /*12a30*/  LDC R252, c[0x0][0x3a0] ;  /* 0x0000e800fffc7b82 */ /* 0x000e620000000800 */
[----:B------:R-:W-:-:S07]  /*12a40*/  ISETP.GE.U32.AND P6, PT, R249, 0x7fffffd2, PT ;  /* 0x7fffffd2f900780c */ /* 0x000fce0003fc6070 */
[----:B------:R-:W1:Y:S02]  /*12a50*/  LDC R249, c[0x0][0x3a0] ;  /* 0x0000e800fff97b82 */ /* 0x000e640000000800 */
[----:B-1----:R-:W-:-:S05]  /*12a60*/  VIADD R249, R249, 0xffffffed ;  /* 0xffffffedf9f97836 */ /* 0x002fca0000000000 */
[----:B------:R-:W-:Y:S02]  /*12a70*/  ISETP.GE.U32.AND P5, PT, R249, 0x7fffffce, PT ;  /* 0x7fffffcef900780c */ /* 0x000fe40003fa6070 */
[----:B------:R-:W1:Y:S02]  /*12a80*/  LDC R249, c[0x0][0x3a0] ;  /* 0x0000e800fff97b82 */ /* 0x000e640000000800 */
[----:B-1----:R-:W-:-:S04]  /*12a90*/  IADD3 R249, PT, PT, R249, -0x17, RZ ;  /* 0xffffffe9f9f97810 */ /* 0x002fc80007ffe0ff */
[----:B------:R-:W-:Y:S02]  /*12aa0*/  ISETP.GE.U32.AND P4, PT, R249, 0x7fffffca, PT ;  /* 0x7fffffcaf900780c */ /* 0x000fe40003f86070 */
[----:B------:R-:W1:Y:S01]  /*12ab0*/  S2R R249, SR_TID.X ;  /* 0x0000000000f97919 */ /* 0x000e620000002100 */
[----:B------:R-:W-:Y:S01]  /*12ac0*/  VIADD R252, R252, 0xffffffe5 ;  /* 0xffffffe5fcfc7836 */ /* 0x000fe20000000000 */
[----:B-1----:R-:W-:-:S05]  /*12ad0*/  LOP3.LUT R249, R249, 0x3f, RZ, 0xc0, !PT ;  /* 0x0000003ff9f97812 */ /* 0x002fca00078ec0ff */
[----:B------:R-:W-:-:S05]  /*12ae0*/  IMAD.SHL.U32 R249, R249, 0x4, RZ ;  /* 0x00000004f9f97824 */ /* 0x000fca00078e00ff */
[----:B------:R-:W-:-:S05]  /*12af0*/  LOP3.LUT R249, R249, 0x40, RZ, 0x3c, !PT ;  /* 0x00000040f9f97812 */ /* 0x000fca00078e3cff */
[----:B------:R-:W-:-:S05]  /*12b00*/  VIADD R249, R249, UR6 ;  /* 0x00000006f9f97c36 */ /* 0x000fca0008000000 */
[----:B------:R-:W-:Y:S01]  /*12b10*/  LDGSTS.E [R249+0x20200], desc[UR40][R20.64], !P1 ;  /* 0x2020000014f97fae */ /* 0x000fe2000c9a1028 */
[----:B------:R-:W-:Y:S02]  /*12b20*/  ISETP.GE.U32.AND P1, PT, R252, 0x7fffffc6, PT ;  /* 0x7fffffc6fc00780c */ /* 0x000fe40003f26070 */
[----:B------:R-:W1:Y:S01]  /*12b30*/  LDC R252, c[0x0][0x3a0] ;  /* 0x0000e800fffc7b82 */ /* 0x000e620000000800 */
[----:B------:R-:W-:Y:S04]  /*12b40*/  LDGSTS.E [R249+0x20600], desc[UR40][R18.64], !P2 ;  /* 0x2060000012f97fae */ /* 0x000fe8000d1a1028 */
[----:B------:R-:W-:Y:S04]  /*12b50*/  LDGSTS.E [R249+0x20a00], desc[UR40][R16.64], !P3 ;  /* 0x20a0000010f97fae */ /* 0x000fe8000d9a1028 */
[----:B------:R-:W-:Y:S04]  /*12b60*/  LDGSTS.E [R249+0x20e00], desc[UR40][R14.64], !P6 ;  /* 0x20e000000ef97fae */ /* 0x000fe8000f1a1028 */
[----:B------:R-:W-:Y:S04]  /*12b70*/  LDGSTS.E [R249+0x21200], desc[UR40][R12.64], !P5 ;  /* 0x212000000cf97fae */ /* 0x000fe8000e9a1028 */
[----:B------:R-:W-:Y:S04]  /*12b80*/  LDGSTS.E [R249+0x21600], desc[UR40][R10.64], !P4 ;  /* 0x216000000af97fae */ /* 0x000fe8000e1a1028 */
[----:B------:R-:W-:Y:S01]  /*12b90*/  LDGSTS.E [R249+0x21a00], desc[UR40][R8.64], !P1 ;  /* 0x21a0000008f97fae */ /* 0x000fe2000c9a1028 */
[----:B-1----:R-:W-:-:S03]  /*12ba0*/  VIADD R252, R252, 0xffffffe1 ;  /* 0xffffffe1fcfc7836 */ /* 0x002fc60000000000 */
[----:B------:R-:W2:Y:S02]  /*12bb0*/  LDL.LU.64 R20, [R1+0x1918] ;  /* 0x0019180001147983 */ /* 0x000ea40000300a00 */
[----:B------:R-:W-:Y:S02]  /*12bc0*/  ISETP.GE.U32.AND P2, PT, R252, 0x7fffffc2, PT ;  /* 0x7fffffc2fc00780c */ /* 0x000fe40003f46070 */
[----:B------:R-:W2:Y:S01]  /*12bd0*/  LDL.LU.64 R18, [R1+0x1910] ;  /* 0x0019100001127983 */ /* 0x000ea20000300a00 */
[----:B------:R-:W1:Y:S03]  /*12be0*/  LDC R252, c[0x0][0x3a0] ;  /* 0x0000e800fffc7b82 */ /* 0x000e660000000800 */
[----:B------:R-:W2:Y:S04]  /*12bf0*/  LDL.LU.64 R16, [R1+0x1908] ;  /* 0x0019080001107983 */ /* 0x000ea80000300a00 */
[----:B------:R-:W2:Y:S04]  /*12c00*/  LDL.LU.64 R14, [R1+0x1900] ;  /* 0x00190000010e7983 */ /* 0x000ea80000300a00 */
[----:B------:R-:W-:Y:S04]  /*12c10*/  LDGSTS.E [R249+0x21e00], desc[UR40][R6.64], !P2 ;  /* 0x21e0000006f97fae */ /* 0x000fe8000d1a1028 */
[----:B------:R-:W2:Y:S04]  /*12c20*/  LDL.LU.64 R12, [R1+0x18f8] ;  /* 0x0018f800010c7983 */ /* 0x000ea80000300a00 */
[----:B------:R-:W2:Y:S04]  /*12c30*/  LDL.LU.64 R10, [R1+0x18f0] ;  /* 0x0018f000010a7983 */ /* 0x000ea80000300a00 */
[----:B------:R-:W2:Y:S01]  /*12c40*/  LDL.LU.64 R8, [R1+0x18e8] ;  /* 0x0018e80001087983 */ /* 0x000ea20000300a00 */
[----:B-1----:R-:W-:-:S03]  /*12c50*/  VIADD R252, R252, 0xfffffffc ;  /* 0xfffffffcfcfc7836 */ /* 0x002fc60000000000 */
[----:B------:R-:W2:Y:S02]  /*12c60*/  LDL.LU.64 R6, [R1+0x18e0] ;  /* 0x0018e00001067983 */ /* 0x000ea40000300a00 */
[----:B------:R-:W-:Y:S02]  /*12c70*/  ISETP.GE.U32.AND P3, PT, R252, 0x7fffffdd, PT ;  /* 0x7fffffddfc00780c */ /* 0x000fe40003f66070 */
[----:B------:R-:W1:Y:S02]  /*12c80*/  LDC R252, c[0x0][0x3a0] ;  /* 0x0000e800fffc7b82 */ /* 0x000e640000000800 */
[----:B-1----:R-:W-:-:S05]  /*12c90*/  VIADD R252, R252, 0xfffffff8 ;  /* 0xfffffff8fcfc7836 */ /* 0x002fca0000000000 */
        /* <DEDUP_REMOVED lines=13> */
[----:B------:R-:W1:Y:S02]  /*12d70*/  S2R R252, SR_TID.X ;  /* 0x0000000000fc7919 */ /* 0x000e640000002100 */
[----:B-1----:R-:W-:-:S05]  /*12d80*/  LOP3.LUT R252, R252, 0x3f, RZ, 0xc0, !PT ;  /* 0x0000003ffcfc7812 */ /* 0x002fca00078ec0ff */
[----:B------:R-:W-:-:S05]  /*12d90*/  IMAD.SHL.U32 R252, R252, 0x4, RZ ;  /* 0x00000004fcfc7824 */ /* 0x000fca00078e00ff */
[----:B------:R-:W-:-:S05]  /*12da0*/  LOP3.LUT R252, R252, 0x60, RZ, 0x3c, !PT ;  /* 0x00000060fcfc7812 */ /* 0x000fca00078e3cff */
[----:B------:R-:W-:-:S05]  /*12db0*/  VIADD R252, R252, UR6 ;  /* 0x00000006fcfc7c36 */ /* 0x000fca0008000000 */
[----:B------:R1:W-:Y:S04]  /*12dc0*/  STL [R1+0x52c], R252 ;  /* 0x00052cfc01007387 */ /* 0x0003e80000100800 */
[----:B------:R1:W-:Y:S02]  /*12dd0*/  LDGSTS.E [R252+0x20300], desc[UR40][R4.64], !P3 ;  /* 0x2030000004fc7fae */ /* 0x0003e4000d9a1028 */
[----:B-1----:R-:W1:Y:S02]  /*12de0*/  LDC R252, c[0x0][0x3a0] ;  /* 0x0000e800fffc7b82 */ /* 0x002e640000000800 */
[----:B------:R-:W2:Y:S01]  /*12df0*/  LDL.LU.64 R4, [R1+0x18d8] ;  /* 0x0018d80001047983 */ /* 0x000ea20000300a00 */
[----:B-1----:R-:W-:-:S05]  /*12e00*/  VIADD R252, R252, 0xffffffe4 ;  /* 0xffffffe4fcfc7836 */ /* 0x002fca0000000000 */
[----:B------:R-:W-:Y:S02]  /*12e10*/  ISETP.GE.U32.AND P3, PT, R252, 0x7fffffc5, PT ;  /* 0x7fffffc5fc00780c */ /* 0x000fe40003f66070 */
[----:B------:R-:W2:Y:S04]  /*12e20*/  LDL R252, [R1+0x52c] ;  /* 0x00052c0001fc7983 */ /* 0x000ea80000100800 */
[----:B--2---:R1:W-:Y:S02]  /*12e30*/  LDGSTS.E [R252+0x20700], desc[UR40][R250.64], !P6 ;  /* 0x20700000fafc7fae */ /* 0x0043e4000f1a1028 */
[----:B-1----:R-:W1:Y:S02]  /*12e40*/  LDC R252, c[0x0][0x3a0] ;  /* 0x0000e800fffc7b82 */ /* 0x002e640000000800 */
[----:B------:R-:W2:Y:S01]  /*12e50*/  LDL.LU.64 R250, [R1+0x18d0] ;  /* 0x0018d00001fa7983 */ /* 0x000ea20000300a00 */
[----:B-1----:R-:W-:-:S05]  /*12e60*/  VIADD R252, R252, 0xffffffdf ;  /* 0xffffffdffcfc7836 */ /* 0x002fca0000000000 */
[----:B------:R-:W-:Y:S02]  /*12e70*/  ISETP.GE.U32.AND P6, PT, R252, 0x7fffffc0, PT ;  /* 0x7fffffc0fc00780c */ /* 0x000fe40003fc6070 */
[----:B------:R-:W-:-:S04]  /*12e80*/  SHF.R.S32.HI R252, RZ, 0x5, R0 ;  /* 0x00000005fffc7819 */ /* 0x000fc80000011400 */
[----:B------:R-:W-:Y:S02]  /*12e90*/  SGXT R0, R252, 0x1 ;  /* 0x00000001fc00781a */ /* 0x000fe40000000200 */
[----:B------:R-:W1:Y:S02]  /*12ea0*/  S2R R252, SR_TID.X ;  /* 0x0000000000fc7919 */ /* 0x000e640000002100 */
[----:B-1----:R-:W-:-:S05]  /*12eb0*/  LOP3.LUT R252, R252, 0x1f, RZ, 0xc0, !PT ;  /* 0x0000001ffcfc7812 */ /* 0x002fca00078ec0ff */
[----:B------:R-:W-:-:S05]  /*12ec0*/  IMAD.SHL.U32 R252, R252, 0x4, RZ ;  /* 0x00000004fcfc7824 */ /* 0x000fca00078e00ff */
[----:B------:R-:W-:Y:S02]  /*12ed0*/  LOP3.LUT R252, R252, 0x90, R0, 0x78, !PT ;  /* 0x00000090fcfc7812 */ /* 0x000fe400078e7800 */
[----:B------:R-:W2:Y:S01]  /*12ee0*/  LDL.LU R0, [R1+0x18c8] ;  /* 0x0018c80001007983 */ /* 0x000ea20000300800 */
[----:B------:R-:W-:-:S03]  /*12ef0*/  USHF.L.U32 UR9, UR4, 0x5, URZ ;  /* 0x0000000504097899 */ /* 0x000fc600080006ff */
[----:B------:R1:W-:Y:S04]  /*12f00*/  STL.64 [R1+0x1c40], R58 ;  /* 0x001c403a01007387 */ /* 0x0003e80000100a00 */
[----:B-1----:R-:W3:Y:S04]  /*12f10*/  LDL.64 R58, [R1+0x4c8] ;  /* 0x0004c800013a7983 */ /* 0x002ee80000100a00 */
        /* <DEDUP_REMOVED lines=8> */
[----:B------:R1:W-:Y:S04]  /*12fa0*/  STL [R1+0x1c18], R99 ;  /* 0x001c186301007387 */ /* 0x0003e80000100800 */
[----:B-1----:R-:W3:Y:S04]  /*12fb0*/  LDL R99, [R1+0x52c] ;  /* 0x00052c0001637983 */ /* 0x002ee80000100800 */
[----:B------:R1:W-:Y:S04]  /*12fc0*/  STL.64 [R1+0x1c10], R106 ;  /* 0x001c106a01007387 */ /* 0x0003e80000100a00 */
[----:B-1----:R-:W3:Y:S04]  /*12fd0*/  LDL.64 R106, [R1+0x4d0] ;  /* 0x0004d000016a7983 */ /* 0x002ee80000100a00 */
[----:B------:R-:W-:Y:S04]  /*12fe0*/  STL.64 [R1+0x1c08], R114 ;  /* 0x001c087201007387 */ /* 0x000fe80000100a00 */
        /* <DEDUP_REMOVED lines=13> */
[----:B------:R1:W-:Y:S04]  /*130c0*/  STL.64 [R1+0x1b98], R226 ;  /* 0x001b98e201007387 */ /* 0x0003e80000100a00 */
[----:B------:R-:W-:Y:S04]  /*130d0*/  STL.64 [R1+0x1b90], R234 ;  /* 0x001b90ea01007387 */ /* 0x000fe80000100a00 */
[----:B------:R-:W-:Y:S01]  /*130e0*/  STL.64 [R1+0x1b88], R242 ;  /* 0x001b88f201007387 */ /* 0x000fe20000100a00 */
[----:B-1----:R-:W1:Y:S03]  /*130f0*/  LDC R227, c[0x0][0x3a0] ;  /* 0x0000e800ffe37b82 */ /* 0x002e660000000800 */
[----:B------:R-:W-:Y:S04]  /*13100*/  STL.64 [R1+0x1b78], R248 ;  /* 0x001b78f801007387 */ /* 0x000fe80000100a00 */
[----:B--2---:R2:W-:Y:S04]  /*13110*/  STL [R1+0x18c8], R0 ;  /* 0x0018c80001007387 */ /* 0x0045e80000100800 */
[----:B------:R-:W4:Y:S04]  /*13120*/  LDL.64 R114, [R1+0x310] ;  /* 0x0003100001727983 */ /* 0x000f280000100a00 */
[----:B------:R-:W4:Y:S04]  /*13130*/  LDL.64 R122, [R1+0x2f0] ;  /* 0x0002f000017a7983 */ /* 0x000f280000100a00 */
[----:B------:R-:W4:Y:S04]  /*13140*/  LDL.64 R130, [R1+0x2d0] ;  /* 0x0002d00001827983 */ /* 0x000f280000100a00 */
[----:B------:R-:W4:Y:S01]  /*13150*/  LDL.64 R138, [R1+0x2b0] ;  /* 0x0002b000018a7983 */ /* 0x000f220000100a00 */
[----:B--2---:R-:W-:-:S02]  /*13160*/  IMAD.U32 R0, RZ, RZ, UR9 ;  /* 0x00000009ff007e24 */ /* 0x004fc4000f8e00ff */
[----:B-1----:R-:W-:Y:S01]  /*13170*/  VIADD R249, R227, 0xffffffe0 ;  /* 0xffffffe0e3f97836 */ /* 0x002fe20000000000 */
[----:B------:R-:W2:Y:S04]  /*13180*/  LDL.64 R146, [R1+0x290] ;  /* 0x0002900001927983 */ /* 0x000ea80000100a00 */
        /* <DEDUP_REMOVED lines=12> */
[----:B---3--:R-:W-:Y:S01]  /*13250*/  LDGSTS.E [R99+0x20b00], desc[UR40][R106.64], !P5 ;  /* 0x20b000006a637fae */ /* 0x008fe2000e9a1028 */
[----:B------:R-:W-:-:S03]  /*13260*/  ISETP.GE.U32.AND P5, PT, R249, 0x7fffffc1, PT ;  /* 0x7fffffc1f900780c */ /* 0x000fc60003fa6070 */
[----:B------:R-:W3:Y:S01]  /*13270*/  LDL.64 R106, [R1+0x330] ;  /* 0x00033000016a7983 */ /* 0x000ee20000100a00 */
[----:B------:R-:W-:-:S03]  /*13280*/  IMAD.WIDE R248, R0, 0x4, R2 ;  /* 0x0000000400f87825 */ /* 0x000fc600078e0202 */
[----:B------:R1:W-:Y:S04]  /*13290*/  STL [R1+0x6a8], R0 ;  /* 0x0006a80001007387 */ /* 0x0003e80000100800 */
[----:B------:R-:W2:Y:S04]  /*132a0*/  LDL.64 R2, [R1+0xd0] ;  /* 0x0000d00001027983 */ /* 0x000ea80000100a00 */
[----:B------:R1:W-:Y:S04]  /*132b0*/  STL.64 [R1+0x1b80], R248 ;  /* 0x001b80f801007387 */ /* 0x0003e80000100a00 */
[----:B------:R-:W-:Y:S01]  /*132c0*/  LDGSTS.E [R99+0x20f00], desc[UR40][R58.64], !P4 ;  /* 0x20f000003a637fae */ /* 0x000fe2000e1a1028 */
[----:B-1----:R-:W-:-:S03]  /*132d0*/  VIADD R0, R252, UR6 ;  /* 0x00000006fc007c36 */ /* 0x002fc60008000000 */
[----:B------:R-:W-:Y:S04]  /*132e0*/  LDGSTS.E [R99+0x21300], desc[UR40][R66.64], !P1 ;  /* 0x2130000042637fae */ /* 0x000fe8000c9a1028 */
[----:B------:R-:W2:Y:S04]  /*132f0*/  LDL.64 R248, [R1+0xf0] ;  /* 0x0000f00001f87983 */ /* 0x000ea80000100a00 */
[----:B------:R-:W2:Y:S04]  /*13300*/  LDL.LU.64 R58, [R1+0x1c40] ;  /* 0x001c4000013a7983 */ /* 0x000ea80000300a00 */
[----:B------:R-:W-:Y:S04]  /*13310*/  LDGSTS.E [R99+0x21700], desc[UR40][R74.64], !P2 ;  /* 0x217000004a637fae */ /* 0x000fe8000d1a1028 */
[----:B------:R-:W2:Y:S04]  /*13320*/  LDL.LU.64 R66, [R1+0x1c38] ;  /* 0x001c380001427983 */ /* 0x000ea80000300a00 */
[----:B------:R-:W-:Y:S04]  /*13330*/  LDGSTS.E [R99+0x21b00], desc[UR40][R82.64], !P3 ;  /* 0x21b0000052637fae */ /* 0x000fe8000d9a1028 */
[----:B------:R-:W2:Y:S04]  /*13340*/  LDL.LU.64 R74, [R1+0x1c30] ;  /* 0x001c3000014a7983 */ /* 0x000ea80000300a00 */
[----:B------:R-:W-:Y:S04]  /*13350*/  LDGSTS.E [R99+0x21f00], desc[UR40][R90.64], !P5 ;  /* 0x21f000005a637fae */ /* 0x000fe8000e9a1028 */
[----:B------:R-:W2:Y:S04]  /*13360*/  LDL.LU.64 R82, [R1+0x1c28] ;  /* 0x001c280001527983 */ /* 0x000ea80000300a00 */
[----:B------:R-:W0:Y:S04]  /*13370*/  LDGDEPBAR ;  /* 0x00000000000079af */ /* 0x000e280000000000 */
[----:B------:R-:W2:Y:S04]  /*13380*/  LDL.LU.64 R90, [R1+0x1c20] ;  /* 0x001c2000015a7983 */ /* 0x000ea80000300a00 */
[----:B------:R-:W2:Y:S04]  /*13390*/  LDL.LU R99, [R1+0x1c18] ;  /* 0x001c180001637983 */ /* 0x000ea80000300800 */
[----:B---3--:R-:W-:Y:S04]  /*133a0*/  LDGSTS.E [R0], desc[UR40][R106.64], P0 ;  /* 0x000000006a007fae */ /* 0x008fe800081a1028 */
[----:B----4-:R-:W-:Y:S04]  /*133b0*/  LDGSTS.E [R0+0x400], desc[UR40][R114.64], P0 ;  /* 0x0040000072007fae */ /* 0x010fe800081a1028 */
[----:B------:R-:W-:Y:S04]  /*133c0*/  LDGSTS.E [R0+0x800], desc[UR40][R122.64], P0 ;  /* 0x008000007a007fae */ /* 0x000fe800081a1028 */
[----:B------:R-:W3:Y:S04]  /*133d0*/  LDL.LU.64 R106, [R1+0x1c10] ;  /* 0x001c1000016a7983 */ /* 0x000ee80000300a00 */
[----:B------:R-:W4:Y:S04]  /*133e0*/  LDL.LU.64 R114, [R1+0x1c08] ;  /* 0x001c080001727983 */ /* 0x000f280000300a00 */
[----:B------:R-:W-:Y:S04]  /*133f0*/  LDGSTS.E [R0+0xc00], desc[UR40][R130.64], P0 ;  /* 0x00c0000082007fae */ /* 0x000fe800081a1028 */
[----:B------:R-:W3:Y:S04]  /*13400*/  LDL.LU.64 R122, [R1+0x1c00] ;  /* 0x001c0000017a7983 */ /* 0x000ee80000300a00 */
[----:B------:R-:W-:Y:S04]  /*13410*/  LDGSTS.E [R0+0x1000], desc[UR40][R138.64], P0 ;  /* 0x010000008a007fae */ /* 0x000fe800081a1028 */
[----:B------:R-:W3:Y:S04]  /*13420*/  LDL.LU.64 R130, [R1+0x1bf8] ;  /* 0x001bf80001827983 */ /* 0x000ee80000300a00 */
[----:B--2---:R-:W-:Y:S04]  /*13430*/  LDGSTS.E [R0+0x1400], desc[UR40][R146.64], P0 ;  /* 0x0140000092007fae */ /* 0x004fe800081a1028 */
[----:B------:R-:W2:Y:S04]  /*13440*/  LDL.LU.64 R138, [R1+0x1bf0] ;  /* 0x001bf000018a7983 */ /* 0x000ea80000300a00 */
[----:B------:R-:W-:Y:S04]  /*13450*/  LDGSTS.E [R0+0x1800], desc[UR40][R154.64], P0 ;  /* 0x018000009a007fae */ /* 0x000fe800081a1028 */
        /* <DEDUP_REMOVED lines=26> */
[----:B------:R-:W2:Y:S04]  /*13600*/  LDL.64 R248, [R1+0x428] ;  /* 0x0004280001f87983 */ /* 0x000ea80000100a00 */
[----:B------:R-:W-:Y:S04]  /*13610*/  LDGSTS.E [R0+0x5000], desc[UR40][R250.64], P0 ;  /* 0x05000000fa007fae */ /* 0x000fe800081a1028 */
[----:B------:R-:W2:Y:S04]  /*13620*/  LDL.64 R2, [R1+0x408] ;  /* 0x0004080001027983 */ /* 0x000ea80000100a00 */
[----:B------:R1:W-:Y:S04]  /*13630*/  STL.64 [R1+0x19c8], R250 ;  /* 0x0019c8fa01007387 */ /* 0x0003e80000100a00 */
[----:B------:R-:W-:Y:S04]  /*13640*/  LDGSTS.E [R0+0x5400], desc[UR40][R10.64], P0 ;  /* 0x054000000a007fae */ /* 0x000fe800081a1028 */
[----:B------:R-:W-:Y:S04]  /*13650*/  LDGSTS.E [R0+0x5800], desc[UR40][R12.64], P0 ;  /* 0x058000000c007fae */ /* 0x000fe800081a1028 */
[----:B-1----:R-:W2:Y:S04]  /*13660*/  LDL.64 R250, [R1+0x3e8] ;  /* 0x0003e80001fa7983 */ /* 0x002ea80000100a00 */
[----:B------:R1:W-:Y:S04]  /*13670*/  STL.64 [R1+0x19b8], R10 ;  /* 0x0019b80a01007387 */ /* 0x0003e80000100a00 */
[----:B------:R-:W-:Y:S04]  /*13680*/  LDGSTS.E [R0+0x5c00], desc[UR40][R14.64], P0 ;  /* 0x05c000000e007fae */ /* 0x000fe800081a1028 */
[----:B------:R-:W-:Y:S04]  /*13690*/  LDGSTS.E [R0+0x6000], desc[UR40][R16.64], P0 ;  /* 0x0600000010007fae */ /* 0x000fe800081a1028 */
[----:B-1----:R-:W2:Y:S04]  /*136a0*/  LDL.64 R10, [R1+0x3c8] ;  /* 0x0003c800010a7983 */ /* 0x002ea80000100a00 */
[----:B------:R-:W-:Y:S04]  /*136b0*/  STL.64 [R1+0x19b0], R12 ;  /* 0x0019b00c01007387 */ /* 0x000fe80000100a00 */
[----:B------:R-:W-:Y:S04]  /*136c0*/  STL.64 [R1+0x1998], R14 ;  /* 0x0019980e01007387 */ /* 0x000fe80000100a00 */
[----:B------:R-:W-:Y:S04]  /*136d0*/  STL.64 [R1+0x1980], R16 ;  /* 0x0019801001007387 */ /* 0x000fe80000100a00 */
[----:B------:R-:W-:Y:S04]  /*136e0*/  LDGSTS.E [R0+0x6400], desc[UR40][R18.64], P0 ;  /* 0x0640000012007fae */ /* 0x000fe800081a1028 */
        /* <DEDUP_REMOVED lines=8> */
[----:B------:R1:W-:Y:S04]  /*13770*/  STL.64 [R1+0x1948], R44 ;  /* 0x0019482c01007387 */ /* 0x0003e80000100a00 */
[----:B------:R-:W-:Y:S04]  /*13780*/  LDGSTS.E [R0+0x7800], desc[UR40][R52.64], P0 ;  /* 0x0780000034007fae */ /* 0x000fe800081a1028 */
[----:B------:R-:W-:Y:S04]  /*13790*/  LDGSTS.E [R0+0x7c00], desc[UR40][R60.64], P0 ;  /* 0x07c000003c007fae */ /* 0x000fe800081a1028 */
[----:B-1----:R-:W3:Y:S04]  /*137a0*/  LDL.64 R44, [R1+0x448] ;  /* 0x00044800012c7983 */ /* 0x002ee80000100a00 */
        /* <DEDUP_REMOVED lines=40> */
[----:B-1----:R-:W4:Y:S04]  /*13a30*/  LDL.LU.64 R204, [R1+0x2a8] ;  /* 0x0002a80001cc7983 */ /* 0x002f280000300a00 */
[----:B------:R-:W-:Y:S04]  /*13a40*/  STL.64 [R1+0x1a28], R212 ;  /* 0x001a28d401007387 */ /* 0x000fe80000100a00 */
        /* <DEDUP_REMOVED lines=10> */
[----:B------:R-:W4:Y:S04]  /*13af0*/  LDL.64 R140, [R1+0x468] ;  /* 0x00046800018c7983 */ /* 0x000f280000100a00 */
        /* <DEDUP_REMOVED lines=10> */
[----:B--2---:R-:W-:Y:S04]  /*13ba0*/  LDGSTS.E [R0+0xe000], desc[UR40][R10.64], P0 ;  /* 0x0e0000000a007fae */ /* 0x004fe800081a1028 */
[----:B------:R-:W2:Y:S04]  /*13bb0*/  LDL.64 R14, [R1+0x1e8] ;  /* 0x0001e800010e7983 */ /* 0x000ea80000100a00 */
[----:B------:R-:W-:Y:S04]  /*13bc0*/  LDGSTS.E [R0+0xe400], desc[UR40][R250.64], P0 ;  /* 0x0e400000fa007fae */ /* 0x000fe800081a1028 */
[----:B------:R-:W2:Y:S04]  /*13bd0*/  LDL.64 R12, [R1+0x1c8] ;  /* 0x0001c800010c7983 */ /* 0x000ea80000100a00 */
[----:B------:R1:W-:Y:S04]  /*13be0*/  LDGSTS.E [R0+0xe800], desc[UR40][R2.64], P0 ;  /* 0x0e80000002007fae */ /* 0x0003e800081a1028 */
[----:B------:R-:W2:Y:S04]  /*13bf0*/  LDL.64 R10, [R1+0x1a8] ;  /* 0x0001a800010a7983 */ /* 0x000ea80000100a00 */
[----:B------:R-:W-:Y:S04]  /*13c00*/  LDGSTS.E [R0+0xec00], desc[UR40][R248.64], P0 ;  /* 0x0ec00000f8007fae */ /* 0x000fe800081a1028 */
[----:B------:R-:W2:Y:S04]  /*13c10*/  LDL.64 R250, [R1+0x188] ;  /* 0x0001880001fa7983 */ /* 0x000ea80000100a00 */
[----:B------:R-:W2:Y:S04]  /*13c20*/  LDL.64 R248, [R1+0x168] ;  /* 0x0001680001f87983 */ /* 0x000ea80000100a00 */
[----:B------:R-:W2:Y:S04]  /*13c30*/  LDL.LU.64 R228, [R1+0x148] ;  /* 0x0001480001e47983 */ /* 0x000ea80000300a00 */
[----:B------:R-:W2:Y:S04]  /*13c40*/  LDL.LU.64 R196, [R1+0x128] ;  /* 0x0001280001c47983 */ /* 0x000ea80000300a00 */
[----:B------:R-:W2:Y:S04]  /*13c50*/  LDL.LU.64 R164, [R1+0x108] ;  /* 0x0001080001a47983 */ /* 0x000ea80000300a00 */
[----:B------:R-:W2:Y:S04]  /*13c60*/  LDL.LU.64 R132, [R1+0xe8] ;  /* 0x0000e80001847983 */ /* 0x000ea80000300a00 */
[----:B------:R-:W2:Y:S04]  /*13c70*/  LDL.LU.64 R116, [R1+0xc8] ;  /* 0x0000c80001747983 */ /* 0x000ea80000300a00 */
[----:B------:R-:W2:Y:S04]  /*13c80*/  LDL.LU.64 R108, [R1+0x348] ;  /* 0x00034800016c7983 */ /* 0x000ea80000300a00 */
[----:B------:R-:W2:Y:S04]  /*13c90*/  LDL.LU.64 R92, [R1+0x360] ;  /* 0x00036000015c7983 */ /* 0x000ea80000300a00 */
[----:B------:R-:W2:Y:S04]  /*13ca0*/  LDL.LU.64 R76, [R1+0x378] ;  /* 0x00037800014c7983 */ /* 0x000ea80000300a00 */
[----:B---3--:R-:W-:Y:S04]  /*13cb0*/  LDGSTS.E [R0+0xf000], desc[UR40][R44.64], P0 ;  /* 0x0f0000002c007fae */ /* 0x008fe800081a1028 */
[----:B------:R-:W3:Y:S04]  /*13cc0*/  LDL.LU.64 R60, [R1+0x390] ;  /* 0x00039000013c7983 */ /* 0x000ee80000300a00 */
[----:B------:R-:W3:Y:S01]  /*13cd0*/  LDL.LU.64 R44, [R1+0x3a8] ;  /* 0x0003a800012c7983 */ /* 0x000ee20000300a00 */
[----:B-1----:R-:W-:-:S05]  /*13ce0*/  LOP3.LUT R2, R252, 0x20, RZ, 0x3c, !PT ;  /* 0x00000020fc027812 */ /* 0x002fca00078e3cff */
[----:B------:R-:W-:Y:S01]  /*13cf0*/  VIADD R2, R2, UR6 ;  /* 0x0000000602027c36 */ /* 0x000fe20008000000 */
[----:B------:R1:W-:Y:S04]  /*13d00*/  STL [R1+0x1930], R0 ;  /* 0x0019300001007387 */ /* 0x0003e80000100800 */
[----:B----4-:R-:W-:Y:S04]  /*13d10*/  STL.64 [R1+0x1b18], R204 ;  /* 0x001b18cc01007387 */ /* 0x010fe80000100a00 */
[----:B------:R-:W-:Y:S04]  /*13d20*/  LDGSTS.E [R0+0xf400], desc[UR40][R140.64], P0 ;  /* 0x0f4000008c007fae */ /* 0x000fe800081a1028 */
[----:B------:R-:W-:Y:S04]  /*13d30*/  LDGSTS.E [R0+0xf800], desc[UR40][R124.64], P0 ;  /* 0x0f8000007c007fae */ /* 0x000fe800081a1028 */
[----:B------:R1:W-:Y:S04]  /*13d40*/  LDGSTS.E [R0+0xfc00], desc[UR40][R100.64], P0 ;  /* 0x0fc0000064007fae */ /* 0x0003e800081a1028 */
[----:B------:R-:W-:Y:S04]  /*13d50*/  LDGSTS.E [R2+0x100], desc[UR40][R84.64], P0 ;  /* 0x0010000054027fae */ /* 0x000fe800081a1028 */
        /* <DEDUP_REMOVED lines=9> */
[----:B------:R-:W-:Y:S04]  /*13df0*/  STL.64 [R1+0x1af8], R236 ;  /* 0x001af8ec01007387 */ /* 0x000fe80000100a00 */
[----:B--2---:R-:W-:Y:S04]  /*13e00*/  LDGSTS.E [R2+0x2900], desc[UR40][R14.64], P0 ;  /* 0x029000000e027fae */ /* 0x004fe800081a1028 */
[----:B------:R-:W-:Y:S04]  /*13e10*/  LDGSTS.E [R2+0x2d00], desc[UR40][R12.64], P0 ;  /* 0x02d000000c027fae */ /* 0x000fe800081a1028 */
[----:B------:R-:W-:Y:S04]  /*13e20*/  LDGSTS.E [R2+0x3100], desc[UR40][R10.64], P0 ;  /* 0x031000000a027fae */ /* 0x000fe800081a1028 */
[----:B------:R-:W2:Y:S04]  /*13e30*/  LDL.64 R14, [R1+0x3c0] ;  /* 0x0003c000010e7983 */ /* 0x000ea80000100a00 */
[----:B------:R-:W4:Y:S04]  /*13e40*/  LDL.64 R16, [R1+0x3e0] ;  /* 0x0003e00001107983 */ /* 0x000f280000100a00 */
[----:B------:R-:W-:Y:S04]  /*13e50*/  LDGSTS.E [R2+0x3500], desc[UR40][R250.64], P0 ;  /* 0x03500000fa027fae */ /* 0x000fe800081a1028 */
[----:B------:R-:W2:Y:S04]  /*13e60*/  LDL.64 R12, [R1+0x400] ;  /* 0x00040000010c7983 */ /* 0x000ea80000100a00 */
[----:B------:R-:W-:Y:S04]  /*13e70*/  LDGSTS.E [R2+0x3900], desc[UR40][R248.64], P0 ;  /* 0x03900000f8027fae */ /* 0x000fe800081a1028 */
[----:B------:R-:W2:Y:S04]  /*13e80*/  LDL.64 R250, [R1+0x420] ;  /* 0x0004200001fa7983 */ /* 0x000ea80000100a00 */
[----:B------:R-:W-:Y:S04]  /*13e90*/  LDGSTS.E [R2+0x3d00], desc[UR40][R228.64], P0 ;  /* 0x03d00000e4027fae */ /* 0x000fe800081a1028 */
[----:B------:R-:W4:Y:S04]  /*13ea0*/  LDL.64 R248, [R1+0x440] ;  /* 0x0004400001f87983 */ /* 0x000f280000100a00 */
[----:B------:R-:W-:Y:S04]  /*13eb0*/  LDGSTS.E [R2+0x4100], desc[UR40][R196.64], P0 ;  /* 0x04100000c4027fae */ /* 0x000fe800081a1028 */
[----:B------:R-:W-:Y:S04]  /*13ec0*/  LDGSTS.E [R2+0x4500], desc[UR40][R164.64], P0 ;  /* 0x04500000a4027fae */ /* 0x000fe800081a1028 */
[----:B------:R-:W-:Y:S04]  /*13ed0*/  LDGSTS.E [R2+0x4900], desc[UR40][R132.64], P0 ;  /* 0x0490000084027fae */ /* 0x000fe800081a1028 */
[----:B------:R-:W-:Y:S04]  /*13ee0*/  LDGSTS.E [R2+0x4d00], desc[UR40][R116.64], P0 ;  /* 0x04d0000074027fae */ /* 0x000fe800081a1028 */
[----:B------:R-:W4:Y:S04]  /*13ef0*/  LDL.64 R10, [R1+0x460] ;  /* 0x00046000010a7983 */ /* 0x000f280000100a00 */
[----:B------:R-:W-:Y:S04]  /*13f00*/  LDGSTS.E [R2+0x5100], desc[UR40][R4.64], P0 ;  /* 0x0510000004027fae */ /* 0x000fe800081a1028 */
[----:B------:R-:W-:Y:S04]  /*13f10*/  LDGSTS.E [R2+0x5500], desc[UR40][R108.64], P0 ;  /* 0x055000006c027fae */ /* 0x000fe800081a1028 */
[----:B------:R-:W-:Y:S04]  /*13f20*/  STL.64 [R1+0x1a58], R228 ;  /* 0x001a58e401007387 */ /* 0x000fe80000100a00 */
[----:B------:R-:W-:Y:S04]  /*13f30*/  LDGSTS.E [R2+0x5900], desc[UR40][R92.64], P0 ;  /* 0x059000005c027fae */ /* 0x000fe800081a1028 */
[----:B------:R-:W-:Y:S04]  /*13f40*/  STL.64 [R1+0x1a60], R196 ;  /* 0x001a60c401007387 */ /* 0x000fe80000100a00 */
[----:B------:R-:W-:Y:S04]  /*13f50*/  LDGSTS.E [R2+0x5d00], desc[UR40][R76.64], P0 ;  /* 0x05d000004c027fae */ /* 0x000fe800081a1028 */
[----:B------:R-:W-:Y:S04]  /*13f60*/  STL.64 [R1+0x1a68], R164 ;  /* 0x001a68a401007387 */ /* 0x000fe80000100a00 */
[----:B---3--:R-:W-:Y:S04]  /*13f70*/  LDGSTS.E [R2+0x6100], desc[UR40][R60.64], P0 ;  /* 0x061000003c027fae */ /* 0x008fe800081a1028 */
[----:B------:R-:W-:Y:S04]  /*13f80*/  STL.64 [R1+0x1a70], R132 ;  /* 0x001a708401007387 */ /* 0x000fe80000100a00 */
[----:B------:R-:W-:Y:S04]  /*13f90*/  LDGSTS.E [R2+0x6500], desc[UR40][R44.64], P0 ;  /* 0x065000002c027fae */ /* 0x000fe800081a1028 */
[----:B------:R-:W-:Y:S04]  /*13fa0*/  STL.64 [R1+0x1a78], R116 ;  /* 0x001a787401007387 */ /* 0x000fe80000100a00 */
[----:B------:R-:W-:Y:S04]  /*13fb0*/  LDGSTS.E [R2+0x6900], desc[UR40][R22.64], P0 ;  /* 0x0690000016027fae */ /* 0x000fe800081a1028 */
[----:B------:R-:W-:Y:S04]  /*13fc0*/  STL.64 [R1+0x1a80], R4 ;  /* 0x001a800401007387 */ /* 0x000fe80000100a00 */
[----:B------:R3:W-:Y:S04]  /*13fd0*/  LDGSTS.E [R2+0x6d00], desc[UR40][R30.64], P0 ;  /* 0x06d000001e027fae */ /* 0x0007e800081a1028 */
        /* <DEDUP_REMOVED lines=14> */
[----:B------:R-:W-:Y:S04]  /*140c0*/  STL.64 [R1+0x1ac0], R38 ;  /* 0x001ac02601007387 */ /* 0x000fe80000100a00 */
[----:B------:R-:W-:Y:S01]  /*140d0*/  LDGSTS.E [R2+0x8d00], desc[UR40][R94.64], P0 ;  /* 0x08d000005e027fae */ /* 0x000fe200081a1028 */
[----:B-1----:R-:W-:Y:S01]  /*140e0*/  LOP3.LUT R0, R252, 0x40, RZ, 0x3c, !PT ;  /* 0x00000040fc007812 */ /* 0x002fe200078e3cff */
[----:B---3--:R-:W1:Y:S02]  /*140f0*/  LDC R31, c[0x0][0x3a0] ;  /* 0x0000e800ff1f7b82 */ /* 0x008e640000000800 */
[----:B------:R-:W-:Y:S04]  /*14100*/  STL.64 [R1+0x1ac8], R46 ;  /* 0x001ac82e01007387 */ /* 0x000fe80000100a00 */
[----:B------:R-:W-:Y:S02]  /*14110*/  LDGSTS.E [R2+0x9100], desc[UR40][R102.64], P0 ;  /* 0x0910000066027fae */ /* 0x000fe400081a1028 */
[----:B------:R-:W3:Y:S02]  /*14120*/  LDC R30, c[0x0][0x3a0] ;  /* 0x0000e800ff1e7b82 */ /* 0x000ee40000000800 */
        /* <DEDUP_REMOVED lines=35> */
[----:B--2---:R-:W-:Y:S04]  /*14360*/  LDGSTS.E [R2+0xd900], desc[UR40][R14.64], P0 ;  /* 0x0d9000000e027fae */ /* 0x004fe800081a1028 */
[----:B------:R2:W-:Y:S04]  /*14370*/  STL.64 [R1+0x1b70], R198 ;  /* 0x001b70c601007387 */ /* 0x0005e80000100a00 */
[----:B----4-:R-:W-:Y:S04]  /*14380*/  LDGSTS.E [R2+0xdd00], desc[UR40][R16.64], P0 ;  /* 0x0dd0000010027fae */ /* 0x010fe800081a1028 */
[----:B------:R-:W4:Y:S04]  /*14390*/  LDL.64 R14, [R1+0x480] ;  /* 0x00048000010e7983 */ /* 0x000f280000100a00 */
[----:B------:R-:W-:Y:S04]  /*143a0*/  LDGSTS.E [R2+0xe100], desc[UR40][R12.64], P0 ;  /* 0x0e1000000c027fae */ /* 0x000fe800081a1028 */
[----:B------:R-:W-:Y:S04]  /*143b0*/  LDGSTS.E [R2+0xe500], desc[UR40][R250.64], P0 ;  /* 0x0e500000fa027fae */ /* 0x000fe800081a1028 */
[----:B------:R-:W-:Y:S04]  /*143c0*/  LDGSTS.E [R2+0xe900], desc[UR40][R248.64], P0 ;  /* 0x0e900000f8027fae */ /* 0x000fe800081a1028 */
[----:B------:R-:W2:Y:S04]  /*143d0*/  LDL.64 R12, [R1+0x4a8] ;  /* 0x0004a800010c7983 */ /* 0x000ea80000100a00 */
[----:B------:R-:W3:Y:S04]  /*143e0*/  LDL.64 R250, [R1+0x508] ;  /* 0x0005080001fa7983 */ /* 0x000ee80000100a00 */
[----:B------:R-:W3:Y:S04]  /*143f0*/  LDL.64 R248, [R1+0x518] ;  /* 0x0005180001f87983 */ /* 0x000ee80000100a00 */
[----:B-1----:R-:W3:Y:S04]  /*14400*/  LDL.LU.64 R190, [R1+0x320] ;  /* 0x0003200001be7983 */ /* 0x002ee80000300a00 */
[----:B------:R-:W3:Y:S04]  /*14410*/  LDL.LU.64 R4, [R1+0x300] ;  /* 0x0003000001047983 */ /* 0x000ee80000300a00 */
        /* <DEDUP_REMOVED lines=16> */
[----:B------:R-:W-:Y:S04]  /*14520*/  LDGSTS.E [R2+0xed00], desc[UR40][R10.64], P0 ;  /* 0x0ed000000a027fae */ /* 0x000fe800081a1028 */
[----:B------:R-:W3:Y:S04]  /*14530*/  LDL.LU.64 R124, [R1+0xe0] ;  /* 0x0000e000017c7983 */ /* 0x000ee80000300a00 */
[----:B------:R-:W3:Y:S04]  /*14540*/  LDL.LU.64 R10, [R1+0xc0] ;  /* 0x0000c000010a7983 */ /* 0x000ee80000300a00 */
[----:B------:R-:W3:Y:S04]  /*14550*/  LDL.LU.64 R100, [R1+0x340] ;  /* 0x0003400001647983 */ /* 0x000ee80000300a00 */
[----:B------:R-:W3:Y:S04]  /*14560*/  LDL.LU.64 R84, [R1+0x358] ;  /* 0x0003580001547983 */ /* 0x000ee80000300a00 */
[----:B------:R-:W3:Y:S04]  /*14570*/  LDL.LU.64 R68, [R1+0x370] ;  /* 0x0003700001447983 */ /* 0x000ee80000300a00 */
[----:B------:R-:W3:Y:S04]  /*14580*/  LDL.LU.64 R52, [R1+0x388] ;  /* 0x0003880001347983 */ /* 0x000ee80000300a00 */
[----:B------:R-:W3:Y:S04]  /*14590*/  LDL.LU.64 R28, [R1+0x3a0] ;  /* 0x0003a000011c7983 */ /* 0x000ee80000300a00 */
[----:B------:R-:W3:Y:S04]  /*145a0*/  LDL.64 R20, [R1+0x3b8] ;  /* 0x0003b80001147983 */ /* 0x000ee80000100a00 */
[----:B------:R-:W3:Y:S04]  /*145b0*/  LDL.64 R18, [R1+0x3d8] ;  /* 0x0003d80001127983 */ /* 0x000ee80000100a00 */
[----:B------:R-:W3:Y:S04]  /*145c0*/  LDL.64 R16, [R1+0x3f8] ;  /* 0x0003f80001107983 */ /* 0x000ee80000100a00 */
[----:B----4-:R-:W-:Y:S04]  /*145d0*/  LDGSTS.E [R2+0xf100], desc[UR40][R14.64], P0 ;  /* 0x0f1000000e027fae */ /* 0x010fe800081a1028 */
[----:B------:R-:W4:Y:S04]  /*145e0*/  LDL.64 R14, [R1+0x418] ;  /* 0x00041800010e7983 */ /* 0x000f280000100a00 */
[----:B--2---:R-:W-:Y:S04]  /*145f0*/  LDGSTS.E [R2+0xf500], desc[UR40][R12.64], P0 ;  /* 0x0f5000000c027fae */ /* 0x004fe800081a1028 */
[----:B---3--:R-:W-:Y:S04]  /*14600*/  LDGSTS.E [R2+0xf900], desc[UR40][R250.64], P0 ;  /* 0x0f900000fa027fae */ /* 0x008fe800081a1028 */
[----:B------:R-:W-:Y:S01]  /*14610*/  LDGSTS.E [R2+0xfd00], desc[UR40][R248.64], P0 ;  /* 0x0fd00000f8027fae */ /* 0x000fe200081a1028 */
[----:B------:R-:W-:-:S03]  /*14620*/  VIADD R3, R0, UR6 ;  /* 0x0000000600037c36 */ /* 0x000fc60008000000 */
[----:B------:R-:W2:Y:S04]  /*14630*/  LDL.64 R12, [R1+0x458] ;  /* 0x00045800010c7983 */ /* 0x000ea80000100a00 */
[----:B------:R-:W-:Y:S04]  /*14640*/  LDGSTS.E [R3+0x200], desc[UR40][R190.64], P0 ;  /* 0x00200000be037fae */ /* 0x000fe800081a1028 */
[----:B------:R-:W3:Y:S04]  /*14650*/  LDL.64 R248, [R1+0x438] ;  /* 0x0004380001f87983 */ /* 0x000ee80000100a00 */
        /* <DEDUP_REMOVED lines=50> */
[----:B------:R-:W2:Y:S04]  /*14980*/  LDL.64 R250, [R1+0x478] ;  /* 0x0004780001fa7983 */ /* 0x000ea80000100a00 */
[----:B------:R-:W-:Y:S04]  /*14990*/  LDGSTS.E [R3+0xce00], desc[UR40][R224.64], P0 ;  /* 0x0ce00000e0037fae */ /* 0x000fe800081a1028 */
[----:B------:R-:W-:Y:S04]  /*149a0*/  LDGSTS.E [R3+0xd200], desc[UR40][R232.64], P0 ;  /* 0x0d200000e8037fae */ /* 0x000fe800081a1028 */
[----:B------:R-:W-:Y:S04]  /*149b0*/  LDGSTS.E [R3+0xd600], desc[UR40][R240.64], P0 ;  /* 0x0d600000f0037fae */ /* 0x000fe800081a1028 */
[----:B------:R-:W-:Y:S04]  /*149c0*/  LDGSTS.E [R3+0xda00], desc[UR40][R20.64], P0 ;  /* 0x0da0000014037fae */ /* 0x000fe800081a1028 */
[----:B------:R-:W-:Y:S04]  /*149d0*/  LDGSTS.E [R3+0xde00], desc[UR40][R18.64], P0 ;  /* 0x0de0000012037fae */ /* 0x000fe800081a1028 */
[----:B------:R-:W-:Y:S04]  /*149e0*/  STL [R1+0x18cc], R2 ;  /* 0x0018cc0201007387 */ /* 0x000fe80000100800 */
[----:B------:R-:W-:Y:S04]  /*149f0*/  LDGSTS.E [R3+0xe200], desc[UR40][R16.64], P0 ;  /* 0x0e20000010037fae */ /* 0x000fe800081a1028 */
[----:B------:R-:W2:Y:S04]  /*14a00*/  LDL.64 R236, [R1+0x4a0] ;  /* 0x0004a00001ec7983 */ /* 0x000ea80000100a00 */
[----:B------:R-:W2:Y:S04]  /*14a10*/  LDL.64 R204, [R1+0x500] ;  /* 0x0005000001cc7983 */ /* 0x000ea80000100a00 */
[----:B----4-:R-:W-:Y:S04]  /*14a20*/  LDGSTS.E [R3+0xe600], desc[UR40][R14.64], P0 ;  /* 0x0e6000000e037fae */ /* 0x010fe800081a1028 */
[----:B---3--:R-:W-:Y:S01]  /*14a30*/  LDGSTS.E [R3+0xea00], desc[UR40][R248.64], P0 ;  /* 0x0ea00000f8037fae */ /* 0x008fe200081a1028 */
[----:B------:R-:W-:-:S03]  /*14a40*/  LOP3.LUT R0, R252, 0x60, RZ, 0x3c, !PT ;  /* 0x00000060fc007812 */ /* 0x000fc600078e3cff */
[----:B--2---:R-:W-:Y:S04]  /*14a50*/  LDGSTS.E [R3+0xee00], desc[UR40][R12.64], P0 ;  /* 0x0ee000000c037fae */ /* 0x004fe800081a1028 */
[----:B------:R-:W2:Y:S04]  /*14a60*/  LDL.64 R248, [R1+0x4e8] ;  /* 0x0004e80001f87983 */ /* 0x000ea80000100a00 */
[----:B------:R-:W3:Y:S04]  /*14a70*/  LDL.LU.64 R94, [R1+0x318] ;  /* 0x00031800015e7983 */ /* 0x000ee80000300a00 */
[----:B------:R-:W4:Y:S04]  /*14a80*/  LDL.LU.64 R116, [R1+0x2f8] ;  /* 0x0002f80001747983 */ /* 0x000f280000300a00 */
        /* <DEDUP_REMOVED lines=14> */
[----:B------:R-:W4:Y:S01]  /*14b70*/  LDL.LU.64 R148, [R1+0xf8] ;  /* 0x0000f80001947983 */ /* 0x000f220000300a00 */
[----:B------:R-:W-:-:S03]  /*14b80*/  VIADD R252, R0, UR6 ;  /* 0x0000000600fc7c36 */ /* 0x000fc60008000000 */
[----:B------:R-:W-:Y:S04]  /*14b90*/  LDGSTS.E [R3+0xf200], desc[UR40][R250.64], P0 ;  /* 0x0f200000fa037fae */ /* 0x000fe800081a1028 */
[----:B------:R-:W4:Y:S04]  /*14ba0*/  LDL.LU.64 R250, [R1+0xd8] ;  /* 0x0000d80001fa7983 */ /* 0x000f280000300a00 */
[----:B------:R-:W4:Y:S04]  /*14bb0*/  LDL.LU.64 R12, [R1+0xb8] ;  /* 0x0000b800010c7983 */ /* 0x000f280000300a00 */
[----:B------:R-:W4:Y:S04]  /*14bc0*/  LDL.LU.64 R14, [R1+0x338] ;  /* 0x00033800010e7983 */ /* 0x000f280000300a00 */
[----:B------:R-:W4:Y:S04]  /*14bd0*/  LDL.LU.64 R16, [R1+0x350] ;  /* 0x0003500001107983 */ /* 0x000f280000300a00 */
[----:B------:R-:W4:Y:S04]  /*14be0*/  LDL.LU.64 R18, [R1+0x368] ;  /* 0x0003680001127983 */ /* 0x000f280000300a00 */
[----:B------:R-:W4:Y:S04]  /*14bf0*/  LDL.LU.64 R20, [R1+0x380] ;  /* 0x0003800001147983 */ /* 0x000f280000300a00 */
[----:B------:R-:W-:Y:S04]  /*14c00*/  LDGSTS.E [R3+0xf600], desc[UR40][R236.64], P0 ;  /* 0x0f600000ec037fae */ /* 0x000fe800081a1028 */
[----:B------:R-:W4:Y:S04]  /*14c10*/  LDL.LU.64 R36, [R1+0x398] ;  /* 0x0003980001247983 */ /* 0x000f280000300a00 */
[----:B------:R-:W-:Y:S04]  /*14c20*/  LDGSTS.E [R3+0xfa00], desc[UR40][R204.64], P0 ;  /* 0x0fa00000cc037fae */ /* 0x000fe800081a1028 */
[----:B------:R-:W4:Y:S04]  /*14c30*/  LDL.LU R0, [R1+0x6a8] ;  /* 0x0006a80001007983 */ /* 0x000f280000300800 */
        /* <DEDUP_REMOVED lines=10> */
[----:B---3--:R-:W-:Y:S04]  /*14ce0*/  LDGSTS.E [R252+0x300], desc[UR40][R94.64], P0 ;  /* 0x003000005efc7fae */ /* 0x008fe800081a1028 */
[----:B----4-:R-:W-:Y:S04]  /*14cf0*/  LDGSTS.E [R252+0x700], desc[UR40][R116.64], P0 ;  /* 0x0070000074fc7fae */ /* 0x010fe800081a1028 */
[----:B------:R-:W2:Y:S04]  /*14d00*/  LDL.64 R248, [R1+0x3b0] ;  /* 0x0003b00001f87983 */ /* 0x000ea80000100a00 */
[----:B------:R-:W3:Y:S04]  /*14d10*/  LDL.LU R205, [R1+0x530] ;  /* 0x0005300001cd7983 */ /* 0x000ee80000300800 */
[----:B------:R1:W-:Y:S04]  /*14d20*/  STL [R1+0x18d0], R3 ;  /* 0x0018d00301007387 */ /* 0x0003e80000100800 */
[----:B------:R-:W-:Y:S04]  /*14d30*/  LDGSTS.E [R252+0xb00], desc[UR40][R142.64], P0 ;  /* 0x00b000008efc7fae */ /* 0x000fe800081a1028 */
[----:B------:R-:W-:Y:S04]  /*14d40*/  LDGSTS.E [R252+0xf00], desc[UR40][R118.64], P0 ;  /* 0x00f0000076fc7fae */ /* 0x000fe800081a1028 */
[----:B-1----:R-:W4:Y:S04]  /*14d50*/  LDL.LU.64 R2, [R1+0x278] ;  /* 0x0002780001027983 */ /* 0x002f280000300a00 */
[----:B------:R-:W-:Y:S04]  /*14d60*/  LDGSTS.E [R252+0x1300], desc[UR40][R110.64], P0 ;  /* 0x013000006efc7fae */ /* 0x000fe800081a1028 */
[----:B----4-:R-:W-:Y:S04]  /*14d70*/  LDGSTS.E [R252+0x1700], desc[UR40][R2.64], P0 ;  /* 0x0170000002fc7fae */ /* 0x010fe800081a1028 */
        /* <DEDUP_REMOVED lines=48> */
[----:B--2---:R-:W-:Y:S04]  /*15080*/  LDGSTS.E [R252+0xdb00], desc[UR40][R248.64], P0 ;  /* 0x0db00000f8fc7fae */ /* 0x004fe800081a1028 */
[----:B------:R-:W-:Y:S04]  /*15090*/  LDGSTS.E [R252+0xdf00], desc[UR40][R198.64], P0 ;  /* 0x0df00000c6fc7fae */ /* 0x000fe800081a1028 */
[----:B------:R1:W-:Y:S04]  /*150a0*/  LDGSTS.E [R252+0xe300], desc[UR40][R182.64], P0 ;  /* 0x0e300000b6fc7fae */ /* 0x0003e800081a1028 */
[----:B------:R-:W2:Y:S04]  /*150b0*/  LDL.LU.64 R248, [R1+0x1b80] ;  /* 0x001b800001f87983 */ /* 0x000ea80000300a00 */
[----:B------:R-:W-:Y:S04]  /*150c0*/  LDGSTS.E [R252+0xe700], desc[UR40][R174.64], P0 ;  /* 0x0e700000aefc7fae */ /* 0x000fe800081a1028 */
[----:B------:R-:W-:Y:S04]  /*150d0*/  LDGSTS.E [R252+0xeb00], desc[UR40][R166.64], P0 ;  /* 0x0eb00000a6fc7fae */ /* 0x000fe800081a1028 */
[----:B------:R-:W-:Y:S04]  /*150e0*/  LDGSTS.E [R252+0xef00], desc[UR40][R158.64], P0 ;  /* 0x0ef000009efc7fae */ /* 0x000fe800081a1028 */
[----:B------:R-:W-:Y:S04]  /*150f0*/  LDGSTS.E [R252+0xf300], desc[UR40][R134.64], P0 ;  /* 0x0f30000086fc7fae */ /* 0x000fe800081a1028 */
[----:B------:R4:W-:Y:S04]  /*15100*/  LDGSTS.E [R252+0xf700], desc[UR40][R54.64], P0 ;  /* 0x0f70000036fc7fae */ /* 0x0009e800081a1028 */
[----:B------:R-:W-:Y:S04]  /*15110*/  LDGSTS.E [R252+0xfb00], desc[UR40][R46.64], P0 ;  /* 0x0fb000002efc7fae */ /* 0x000fe800081a1028 */
[----:B------:R-:W-:Y:S04]  /*15120*/  LDGSTS.E [R252+0xff00], desc[UR40][R236.64], P0 ;  /* 0x0ff00000ecfc7fae */ /* 0x000fe800081a1028 */
[----:B------:R-:W0:Y:S01]  /*15130*/  LDGDEPBAR ;  /* 0x00000000000079af */ /* 0x000e220000000000 */
[----:B------:R-:W-:Y:S06]  /*15140*/  BAR.SYNC.DEFER_BLOCKING 0x0 ;  /* 0x0000000000007b1d */ /* 0x000fec0000010000 */
[----:B------:R-:W4:Y:S04]  /*15150*/  LDL.LU.64 R54, [R1+0xa0] ;  /* 0x0000a00001367983 */ /* 0x000f280000300a00 */
[----:B------:R-:W4:Y:S04]  /*15160*/  LDL.LU.64 R174, [R1+0x88] ;  /* 0x0000880001ae7983 */ /* 0x000f280000300a00 */
[----:B------:R-:W4:Y:S04]  /*15170*/  LDL.LU.64 R166, [R1+0x70] ;  /* 0x0000700001a67983 */ /* 0x000f280000300a00 */
[----:B------:R-:W4:Y:S04]  /*15180*/  LDL.LU.64 R158, [R1+0x58] ;  /* 0x00005800019e7983 */ /* 0x000f280000300a00 */
[----:B------:R-:W4:Y:S04]  /*15190*/  LDL.LU.64 R134, [R1+0x40] ;  /* 0x0000400001867983 */ /* 0x000f280000300a00 */
[----:B------:R-:W-:Y:S04]  /*151a0*/  STL [R1+0x18d4], R252 ;  /* 0x0018d4fc01007387 */ /* 0x000fe80000100800 */
[----:B--2---:R2:W-:Y:S01]  /*151b0*/  STL [R1+0x1120], R248 ;  /* 0x001120f801007387 */ /* 0x0045e20000100800 */
[----:B-1----:R-:W-:-:S03]  /*151c0*/  IMAD.MOV.U32 R182, RZ, RZ, R249 ;  /* 0x000000ffffb67224 */ /* 0x002fc600078e00f9 */
[----:B------:R-:W-:Y:S01]  /*151d0*/  @!PT LDS RZ, [RZ] ;  /* 0x00000000fffff984 */ /* 0x000fe20000000800 */
[----:B------:R-:W-:Y:S01]  /*151e0*/  @!PT LDS RZ, [RZ] ;  /* 0x00000000fffff984 */ /* 0x000fe20000000800 */
[----:B------:R-:W-:Y:S01]  /*151f0*/  @!PT LDS RZ, [RZ] ;  /* 0x00000000fffff984 */ /* 0x000fe20000000800 */
[----:B---3--:R-:W-:Y:S04]  /*15200*/  LDGSTS.E [R205+0x22000], desc[UR40][R248.64], !P6 ;  /* 0x22000000f8cd7fae */ /* 0x008fe8000f1a1028 */
[----:B------:R-:W3:Y:S04]  /*15210*/  LDL.LU.64 R46, [R1+0x28] ;  /* 0x00002800012e7983 */ /* 0x000ee80000300a00 */
[----:B--2---:R-:W2:Y:S04]  /*15220*/  LDL.LU.64 R248, [R1+0x1b78] ;  /* 0x001b780001f87983 */ /* 0x004ea80000300a00 */
[----:B------:R-:W2:Y:S01]  /*15230*/  LDL.LU.64 R236, [R1+0x10] ;  /* 0x0000100001ec7983 */ /* 0x000ea20000300a00 */
[----:B------:R-:W-:-:S03]  /*15240*/  VIADD R31, R31, 0xffffffdb ;  /* 0xffffffdb1f1f7836 */ /* 0x000fc60000000000 */
[----:B------:R1:W-:Y:S02]  /*15250*/  STL [R1+0x111c], R182 ;  /* 0x00111cb601007387 */ /* 0x0003e40000100800 */
[----:B------:R-:W-:Y:S02]  /*15260*/  ISETP.GE.U32.AND P0, PT, R31, 0x7fffffbc, PT ;  /* 0x7fffffbc1f00780c */ /* 0x000fe40003f06070 */
[----:B------:R-:W4:Y:S08]  /*15270*/  LDC R31, c[0x0][0x3a0] ;  /* 0x0000e800ff1f7b82 */ /* 0x000f300000000800 */
[----:B-1----:R-:W1:Y:S01]  /*15280*/  LDC R182, c[0x0][0x3a0] ;  /* 0x0000e800ffb67b82 */ /* 0x002e620000000800 */
[----:B------:R-:W-:-:S05]  /*15290*/  VIADD R30, R30, 0xffffffd7 ;  /* 0xffffffd71e1e7836 */ /* 0x000fca0000000000 */
[----:B------:R-:W-:Y:S02]  /*152a0*/  ISETP.GE.U32.AND P1, PT, R30, 0x7fffffb8, PT ;  /* 0x7fffffb81e00780c */ /* 0x000fe40003f26070 */
[----:B------:R-:W1:Y:S01]  /*152b0*/  LDC R30, c[0x0][0x3a0] ;  /* 0x0000e800ff1e7b82 */ /* 0x000e620000000800 */
[----:B----4-:R-:W-:Y:S02]  /*152c0*/  VIADD R31, R31, 0xffffffcf ;  /* 0xffffffcf1f1f7836 */ /* 0x010fe40000000000 */
[----:B-1----:R-:W-:-:S05]  /*152d0*/  VIADD R182, R182, 0xffffffd3 ;  /* 0xffffffd3b6b67836 */ /* 0x002fca0000000000 */
[----:B------:R-:W-:Y:S02]  /*152e0*/  ISETP.GE.U32.AND P2, PT, R182, 0x7fffffb4, PT ;  /* 0x7fffffb4b600780c */ /* 0x000fe40003f46070 */
[----:B------:R-:W1:Y:S01]  /*152f0*/  LDC R182, c[0x0][0x3a0] ;  /* 0x0000e800ffb67b82 */ /* 0x000e620000000800 */
[----:B------:R-:W-:-:S07]  /*15300*/  ISETP.GE.U32.AND P3, PT, R31, 0x7fffffb0, PT ;  /* 0x7fffffb01f00780c */ /* 0x000fce0003f66070 */
[----:B------:R-:W4:Y:S01]  /*15310*/  LDC R31, c[0x0][0x3a0] ;  /* 0x0000e800ff1f7b82 */ /* 0x000f220000000800 */
[----:B------:R-:W-:Y:S02]  /*15320*/  VIADD R30, R30, 0xffffffcb ;  /* 0xffffffcb1e1e7836 */ /* 0x000fe40000000000 */
[----:B------:R-:W-:-:S03]  /*15330*/  IMAD.WIDE R54, R0, 0x4, R54 ;  /* 0x0000000400367825 */ /* 0x000fc600078e0236 */
[----:B------:R-:W-:Y:S01]  /*15340*/  ISETP.GE.U32.AND P4, PT, R30, 0x7fffffac, PT ;  /* 0x7fffffac1e00780c */ /* 0x000fe20003f86070 */
[----:B-1----:R-:W-:Y:S01]  /*15350*/  VIADD R182, R182, 0xffffffc7 ;  /* 0xffffffc7b6b67836 */ /* 0x002fe20000000000 */
[----:B------:R1:W-:Y:S01]  /*15360*/  STL.64 [R1+0x5f0], R54 ;  /* 0x0005f03601007387 */ /* 0x0003e20000100a00 */
[----:B------:R-:W2:Y:S03]  /*15370*/  LDC R30, c[0x0][0x3a0] ;  /* 0x0000e800ff1e7b82 */ /* 0x000ea60000000800 */
[----:B------:R-:W-:Y:S01]  /*15380*/  ISETP.GE.U32.AND P5, PT, R182, 0x7fffffa8, PT ;  /* 0x7fffffa8b600780c */ /* 0x000fe20003fa6070 */
[----:B------:R-:W-:Y:S01]  /*15390*/  IMAD.WIDE R182, R0, 0x4, R174 ;  /* 0x0000000400b67825 */ /* 0x000fe200078e02ae */
[----:B------:R1:W-:Y:S03]  /*153a0*/  LDGSTS.E [R205+0x22400], desc[UR40][R54.64], !P0 ;  /* 0x2240000036cd7fae */ /* 0x0003e6000c1a1028 */
[----:B----4-:R-:W-:-:S02]  /*153b0*/  VIADD R31, R31, 0xffffffc3 ;  /* 0xffffffc31f1f7836 */ /* 0x010fc40000000000 */
[C---:B------:R-:W-:Y:S01]  /*153c0*/  IMAD.WIDE R174, R0.reuse, 0x4, R166 ;  /* 0x0000000400ae7825 */ /* 0x040fe200078e02a6 */
[----:B------:R4:W-:Y:S03]  /*153d0*/  STL.64 [R1+0x5f8], R182 ;  /* 0x0005f8b601007387 */ /* 0x0009e60000100a00 */
[C---:B------:R-:W-:Y:S01]  /*153e0*/  IMAD.WIDE R166, R0.reuse, 0x4, R158 ;  /* 0x0000000400a67825 */ /* 0x040fe200078e029e */
[----:B------:R-:W-:Y:S01]  /*153f0*/  ISETP.GE.U32.AND P6, PT, R31, 0x7fffffa4, PT ;  /* 0x7fffffa41f00780c */ /* 0x000fe20003fc6070 */
[----:B------:R2:W-:Y:S01]  /*15400*/  LDGSTS.E [R205+0x22800], desc[UR40][R182.64], !P1 ;  /* 0x22800000b6cd7fae */ /* 0x0005e2000c9a1028 */
[----:B-1----:R-:W1:Y:S01]  /*15410*/  LDC R55, c[0x0][0x3a0] ;  /* 0x0000e800ff377b82 */ /* 0x002e620000000800 */
[C---:B------:R-:W-:Y:S02]  /*15420*/  IMAD.WIDE R158, R0.reuse, 0x4, R134 ;  /* 0x00000004009e7825 */ /* 0x040fe400078e0286 */
[----:B------:R1:W-:Y:S04]  /*15430*/  STL.64 [R1+0x600], R174 ;  /* 0x000600ae01007387 */ /* 0x0003e80000100a00 */
[----:B------:R1:W-:Y:S01]  /*15440*/  STL.64 [R1+0x608], R166 ;  /* 0x000608a601007387 */ /* 0x0003e20000100a00 */
[----:B------:R-:W1:Y:S03]  /*15450*/  LDC R54, c[0x0][0x3a0] ;  /* 0x0000e800ff367b82 */ /* 0x000e660000000800 */
[----:B------:R-:W-:Y:S04]  /*15460*/  STL.64 [R1+0x610], R158 ;  /* 0x0006109e01007387 */ /* 0x000fe80000100a00 */
[----:B------:R-:W-:Y:S04]  /*15470*/  LDGSTS.E [R205+0x22c00], desc[UR40][R174.64], !P2 ;  /* 0x22c00000aecd7fae */ /* 0x000fe8000d1a1028 */
[----:B------:R-:W-:Y:S04]  /*15480*/  LDGSTS.E [R205+0x23000], desc[UR40][R166.64], !P3 ;  /* 0x23000000a6cd7fae */ /* 0x000fe8000d9a1028 */
[----:B------:R-:W-:Y:S01]  /*15490*/  LDGSTS.E [R205+0x23400], desc[UR40][R158.64], !P4 ;  /* 0x234000009ecd7fae */ /* 0x000fe2000e1a1028 */
[----:B---3--:R-:W-:-:S05]  /*154a0*/  IMAD.WIDE R134, R0, 0x4, R46 ;  /* 0x0000000400867825 */ /* 0x008fca00078e022e */
[----:B------:R-:W-:Y:S04]  /*154b0*/  STL.64 [R1+0x618], R134 ;  /* 0x0006188601007387 */ /* 0x000fe80000100a00 */
[----:B------:R-:W-:Y:S01]  /*154c0*/  LDGSTS.E [R205+0x23800], desc[UR40][R134.64], !P5 ;  /* 0x2380000086cd7fae */ /* 0x000fe2000e9a1028 */
[----:B--2---:R-:W-:-:S05]  /*154d0*/  IMAD.WIDE R46, R0, 0x4, R236 ;  /* 0x00000004002e7825 */ /* 0x004fca00078e02ec */
[----:B------:R2:W-:Y:S04]  /*154e0*/  STL.64 [R1+0x620], R46 ;  /* 0x0006202e01007387 */ /* 0x0005e80000100a00 */
[----:B----4-:R-:W3:Y:S04]  /*154f0*/  LDL.LU.64 R182, [R1+0xb0] ;  /* 0x0000b00001b67983 */ /* 0x010ee80000300a00 */
[----:B-1----:R-:W4:Y:S04]  /*15500*/  LDL.LU.64 R174, [R1+0x98] ;  /* 0x0000980001ae7983 */ /* 0x002f280000300a00 */
[----:B------:R1:W-:Y:S04]  /*15510*/  LDGSTS.E [R205+0x23c00], desc[UR40][R46.64], !P6 ;  /* 0x23c000002ecd7fae */ /* 0x0003e8000f1a1028 */
[----:B------:R-:W4:Y:S04]  /*15520*/  LDL.LU.64 R166, [R1+0x80] ;  /* 0x0000800001a67983 */ /* 0x000f280000300a00 */
[----:B--2---:R-:W1:Y:S04]  /*15530*/  LDL.LU.64 R46, [R1+0x68] ;  /* 0x00006800012e7983 */ /* 0x004e680000300a00 */
[----:B------:R-:W2:Y:S04]  /*15540*/  LDL.LU.64 R158, [R1+0x50] ;  /* 0x00005000019e7983 */ /* 0x000ea80000300a00 */
[----:B------:R-:W2:Y:S04]  /*15550*/  LDL.LU.64 R134, [R1+0x38] ;  /* 0x0000380001867983 */ /* 0x000ea80000300a00 */
[----:B------:R-:W2:Y:S04]  /*15560*/  LDL.LU.64 R236, [R1+0x20] ;  /* 0x0000200001ec7983 */ /* 0x000ea80000300a00 */
[----:B------:R-:W2:Y:S01]  /*15570*/  LDL.LU.64 R204, [R1+0x8] ;  /* 0x0000080001cc7983 */ /* 0x000ea20000300a00 */
[----:B------:R-:W-:-:S02]  /*15580*/  VIADD R31, R30, 0xffffffde ;  /* 0xffffffde1e1f7836 */ /* 0x000fc40000000000 */
[----:B------:R-:W3:Y:S03]  /*15590*/  LDC R30, c[0x0][0x3a0] ;  /* 0x0000e800ff1e7b82 */ /* 0x000ee60000000800 */
[----:B------:R-:W-:Y:S01]  /*155a0*/  ISETP.GE.U32.AND P6, PT, R31, 0x7fffffbf, PT ;  /* 0x7fffffbf1f00780c */ /* 0x000fe20003fc6070 */
[----:B------:R-:W-:-:S04]  /*155b0*/  VIADD R55, R55, 0xffffffda ;  /* 0xffffffda37377836 */ /* 0x000fc80000000000 */
[----:B------:R-:W3:Y:S01]  /*155c0*/  LDC R31, c[0x0][0x3a0] ;  /* 0x0000e800ff1f7b82 */ /* 0x000ee20000000800 */
[----:B------:R-:W-:Y:S01]  /*155d0*/  ISETP.GE.U32.AND P5, PT, R55, 0x7fffffbb, PT ;  /* 0x7fffffbb3700780c */ /* 0x000fe20003fa6070 */
[----:B------:R-:W-:-:S06]  /*155e0*/  VIADD R54, R54, 0xffffffd2 ;  /* 0xffffffd236367836 */ /* 0x000fcc0000000000 */
[----:B------:R-:W3:Y:S02]  /*155f0*/  LDC R55, c[0x0][0x3a0] ;  /* 0x0000e800ff377b82 */ /* 0x000ee40000000800 */
[----:B---3--:R-:W-:-:S05]  /*15600*/  VIADD R30, R30, 0xffffffd6 ;  /* 0xffffffd61e1e7836 */ /* 0x008fca0000000000 */
[----:B------:R-:W-:Y:S02]  /*15610*/  ISETP.GE.U32.AND P4, PT, R30, 0x7fffffb7, PT ;  /* 0x7fffffb71e00780c */ /* 0x000fe40003f86070 */
[----:B------:R-:W3:Y:S01]  /*15620*/  LDC R30, c[0x0][0x3a0] ;  /* 0x0000e800ff1e7b82 */ /* 0x000ee20000000800 */
[----:B------:R-:W-:-:S07]  /*15630*/  ISETP.GE.U32.AND P3, PT, R54, 0x7fffffb3, PT ;  /* 0x7fffffb33600780c */ /* 0x000fce0003f66070 */
[----:B------:R-:W3:Y:S01]  /*15640*/  LDC R54, c[0x0][0x3a0] ;  /* 0x0000e800ff367b82 */ /* 0x000ee20000000800 */
[----:B------:R-:W-:Y:S02]  /*15650*/  VIADD R31, R31, 0xffffffce ;  /* 0xffffffce1f1f7836 */ /* 0x000fe40000000000 */
[----:B------:R-:W-:-:S03]  /*15660*/  VIADD R55, R55, 0xffffffca ;  /* 0xffffffca37377836 */ /* 0x000fc60000000000 */
[----:B------:R-:W-:Y:S02]  /*15670*/  ISETP.GE.U32.AND P2, PT, R31, 0x7fffffaf, PT ;  /* 0x7fffffaf1f00780c */ /* 0x000fe40003f46070 */
[----:B------:R-:W3:Y:S02]  /*15680*/  LDC R31, c[0x0][0x3a0] ;  /* 0x0000e800ff1f7b82 */ /* 0x000ee40000000800 */
[----:B---3--:R-:W-:-:S05]  /*15690*/  VIADD R30, R30, 0xffffffc6 ;  /* 0xffffffc61e1e7836 */ /* 0x008fca0000000000 */
[----:B------:R-:W-:Y:S02]  /*156a0*/  ISETP.GE.U32.AND P0, PT, R30, 0x7fffffa7, PT ;  /* 0x7fffffa71e00780c */ /* 0x000fe40003f06070 */
[----:B------:R-:W3:Y:S01]  /*156b0*/  LDC R30, c[0x0][0x3a0] ;  /* 0x0000e800ff1e7b82 */ /* 0x000ee20000000800 */
[----:B------:R-:W-:Y:S01]  /*156c0*/  ISETP.GE.U32.AND P1, PT, R55, 0x7fffffab, PT ;  /* 0x7fffffab3700780c */ /* 0x000fe20003f26070 */
[----:B------:R-:W-:-:S06]  /*156d0*/  VIADD R54, R54, 0xffffffc2 ;  /* 0xffffffc236367836 */ /* 0x000fcc0000000000 */
[----:B------:R-:W1:Y:S01]  /*156e0*/  LDC R55, c[0x0][0x3a0] ;  /* 0x0000e800ff377b82 */ /* 0x000e620000000800 */
[----:B------:R-:W-:Y:S02]  /*156f0*/  VIADD R31, R31, 0xffffffdd ;  /* 0xffffffdd1f1f7836 */ /* 0x000fe40000000000 */
[----:B------:R-:W-:-:S04]  /*15700*/  IMAD.WIDE R182, R0, 0x4, R182 ;  /* 0x0000000400b67825 */ /* 0x000fc800078e02b6 */
[C---:B----4-:R-:W-:Y:S01]  /*15710*/  IMAD.WIDE R198, R0.reuse, 0x4, R174 ;  /* 0x0000000400c67825 */ /* 0x050fe200078e02ae */
[----:B------:R4:W-:Y:S04]  /*15720*/  STL.64 [R1+0x628], R182 ;  /* 0x000628b601007387 */ /* 0x0009e80000100a00 */
[----:B------:R4:W-:Y:S04]  /*15730*/  LDGSTS.E [R248+0x22100], desc[UR40][R182.64], !P6 ;  /* 0x22100000b6f87fae */ /* 0x0009e8000f1a1028 */
[----:B------:R2:W-:Y:S01]  /*15740*/  STL.64 [R1+0x630], R198 ;  /* 0x000630c601007387 */ /* 0x0005e20000100a00 */
[----:B-1----:R-:W-:-:S04]  /*15750*/  IMAD.WIDE R46, R0, 0x4, R46 ;  /* 0x00000004002e7825 */ /* 0x002fc800078e022e */
[----:B----4-:R-:W-:-:S04]  /*15760*/  IMAD.WIDE R182, R0, 0x4, R166 ;  /* 0x0000000400b67825 */ /* 0x010fc800078e02a6 */
[C---:B--2---:R-:W-:Y:S01]  /*15770*/  IMAD.WIDE R174, R0.reuse, 0x4, R158 ;  /* 0x0000000400ae7825 */ /* 0x044fe200078e029e */
[----:B------:R1:W-:Y:S03]  /*15780*/  STL.64 [R1+0x638], R182 ;  /* 0x000638b601007387 */ /* 0x0003e60000100a00 */
[C---:B------:R-:W-:Y:S01]  /*15790*/  IMAD.WIDE R166, R0.reuse, 0x4, R134 ;  /* 0x0000000400a67825 */ /* 0x040fe200078e0286 */
[----:B------:R2:W-:Y:S03]  /*157a0*/  STL.64 [R1+0x640], R46 ;  /* 0x0006402e01007387 */ /* 0x0005e60000100a00 */
[C---:B------:R-:W-:Y:S01]  /*157b0*/  IMAD.WIDE R158, R0.reuse, 0x4, R236 ;  /* 0x00000004009e7825 */ /* 0x040fe200078e02ec */
[----:B------:R4:W-:Y:S03]  /*157c0*/  STL.64 [R1+0x648], R174 ;  /* 0x000648ae01007387 */ /* 0x0009e60000100a00 */
[----:B------:R-:W-:Y:S01]  /*157d0*/  IMAD.WIDE R134, R0, 0x4, R204 ;  /* 0x0000000400867825 */ /* 0x000fe200078e02cc */
[----:B------:R-:W-:Y:S01]  /*157e0*/  ISETP.GE.U32.AND P6, PT, R54, 0x7fffffa3, PT ;  /* 0x7fffffa33600780c */ /* 0x000fe20003fc6070 */
[----:B------:R1:W-:Y:S04]  /*157f0*/  LDGSTS.E [R248+0x22500], desc[UR40][R198.64], !P5 ;  /* 0x22500000c6f87fae */ /* 0x0003e8000e9a1028 */
[----:B------:R2:W-:Y:S04]  /*15800*/  STL.64 [R1+0x650], R166 ;  /* 0x000650a601007387 */ /* 0x0005e80000100a00 */
[----:B------:R2:W-:Y:S04]  /*15810*/  LDGSTS.E [R248+0x22900], desc[UR40][R182.64], !P4 ;  /* 0x22900000b6f87fae */ /* 0x0005e8000e1a1028 */
[----:B------:R4:W-:Y:S01]  /*15820*/  STL.64 [R1+0x658], R158 ;  /* 0x0006589e01007387 */ /* 0x0009e20000100a00 */
[----:B---3--:R-:W-:Y:S01]  /*15830*/  VIADD R54, R30, 0xffffffd9 ;  /* 0xffffffd91e367836 */ /* 0x008fe20000000000 */
[----:B-1----:R-:W1:Y:S02]  /*15840*/  LDC R198, c[0x0][0x3a0] ;  /* 0x0000e800ffc67b82 */ /* 0x002e640000000800 */
[----:B------:R-:W-:Y:S04]  /*15850*/  LDGSTS.E [R248+0x22d00], desc[UR40][R46.64], !P3 ;  /* 0x22d000002ef87fae */ /* 0x000fe8000d9a1028 */
[----:B------:R3:W-:Y:S02]  /*15860*/  STL.64 [R1+0x660], R134 ;  /* 0x0006608601007387 */ /* 0x0007e40000100a00 */
[----:B--2---:R-:W2:Y:S02]  /*15870*/  LDC R182, c[0x0][0x3a0] ;  /* 0x0000e800ffb67b82 */ /* 0x004ea40000000800 */
[----:B------:R-:W-:Y:S04]  /*15880*/  LDGSTS.E [R248+0x23100], desc[UR40][R174.64], !P2 ;  /* 0x23100000aef87fae */ /* 0x000fe8000d1a1028 */
[----:B------:R-:W2:Y:S04]  /*15890*/  LDL.LU.64 R46, [R1+0xa8] ;  /* 0x0000a800012e7983 */ /* 0x000ea80000300a00 */
[----:B------:R3:W-:Y:S04]  /*158a0*/  LDGSTS.E [R248+0x23500], desc[UR40][R166.64], !P1 ;  /* 0x23500000a6f87fae */ /* 0x0007e8000c9a1028 */
[----:B----4-:R-:W4:Y:S04]  /*158b0*/  LDL.LU.64 R174, [R1+0x90] ;  /* 0x0000900001ae7983 */ /* 0x010f280000300a00 */
[----:B------:R-:W-:Y:S04]  /*158c0*/  LDGSTS.E [R248+0x23900], desc[UR40][R158.64], !P0 ;  /* 0x239000009ef87fae */ /* 0x000fe8000c1a1028 */
[----:B------:R1:W-:Y:S01]  /*158d0*/  LDGSTS.E [R248+0x23d00], desc[UR40][R134.64], !P6 ;  /* 0x23d0000086f87fae */ /* 0x0003e2000f1a1028 */
[----:B------:R-:W-:Y:S01]  /*158e0*/  ISETP.GE.U32.AND P6, PT, R31, 0x7fffffbe, PT ;  /* 0x7fffffbe1f00780c */ /* 0x000fe20003fc6070 */
[----:B---3--:R-:W3:Y:S02]  /*158f0*/  LDC R167, c[0x0][0x3a0] ;  /* 0x0000e800ffa77b82 */ /* 0x008ee40000000800 */
[----:B------:R-:W4:Y:S01]  /*15900*/  LDL.LU.64 R158, [R1+0x78] ;  /* 0x00007800019e7983 */ /* 0x000f220000300a00 */
[----:B------:R-:W-:-:S05]  /*15910*/  ISETP.GE.U32.AND P0, PT, R54, 0x7fffffba, PT ;  /* 0x7fffffba3600780c */ /* 0x000fca0003f06070 */
[----:B------:R-:W2:Y:S01]  /*15920*/  LDC R166, c[0x0][0x3a0] ;  /* 0x0000e800ffa67b82 */ /* 0x000ea20000000800 */
[----:B------:R-:W4:Y:S01]  /*15930*/  LDL.LU.64 R204, [R1+0x60] ;  /* 0x0000600001cc7983 */ /* 0x000f220000300a00 */
[----:B-1----:R-:W-:-:S03]  /*15940*/  VIADD R248, R55, 0xffffffd5 ;  /* 0xffffffd537f87836 */ /* 0x002fc60000000000 */
[----:B------:R-:W4:Y:S04]  /*15950*/  LDL.LU.64 R30, [R1+0x48] ;  /* 0x00004800011e7983 */ /* 0x000f280000300a00 */
[----:B------:R-:W4:Y:S04]  /*15960*/  LDL.LU.64 R134, [R1+0x30] ;  /* 0x0000300001867983 */ /* 0x000f280000300a00 */
[----:B------:R-:W4:Y:S04]  /*15970*/  LDL.LU.64 R54, [R1+0x18] ;  /* 0x0000180001367983 */ /* 0x000f280000300a00 */
[----:B------:R-:W4:Y:S01]  /*15980*/  LDL.LU.64 R236, [R1] ;  /* 0x0000000001ec7983 */ /* 0x000f220000300a00 */
[----:B------:R-:W-:-:S02]  /*15990*/  ISETP.GE.U32.AND P1, PT, R248, 0x7fffffb6, PT ;  /* 0x7fffffb6f800780c */ /* 0x000fc40003f26070 */
[----:B------:R-:W1:Y:S01]  /*159a0*/  LDC R248, c[0x0][0x3a0] ;  /* 0x0000e800fff87b82 */ /* 0x000e620000000800 */
[----:B---3--:R-:W-:-:S05]  /*159b0*/  VIADD R167, R167, 0xffffffc9 ;  /* 0xffffffc9a7a77836 */ /* 0x008fca0000000000 */
[----:B------:R-:W-:Y:S02]  /*159c0*/  ISETP.GE.U32.AND P4, PT, R167, 0x7fffffaa, PT ;  /* 0x7fffffaaa700780c */ /* 0x000fe40003f86070 */
[----:B------:R-:W3:Y:S01]  /*159d0*/  S2R R167, SR_TID.X ;  /* 0x0000000000a77919 */ /* 0x000ee20000002100 */
[----:B-1----:R-:W-:Y:S02]  /*159e0*/  VIADD R183, R248, 0xffffffd1 ;  /* 0xffffffd1f8b77836 */ /* 0x002fe40000000000 */
[----:B------:R-:W-:-:S05]  /*159f0*/  VIADD R248, R198, 0xffffffcd ;  /* 0xffffffcdc6f87836 */ /* 0x000fca0000000000 */
[----:B------:R-:W-:Y:S01]  /*15a00*/  ISETP.GE.U32.AND P3, PT, R248, 0x7fffffae, PT ;  /* 0x7fffffaef800780c */ /* 0x000fe20003f66070 */
[----:B--2---:R-:W-:-:S05]  /*15a10*/  VIADD R248, R182, 0xffffffc5 ;  /* 0xffffffc5b6f87836 */ /* 0x004fca0000000000 */
[----:B------:R-:W-:Y:S01]  /*15a20*/  ISETP.GE.U32.AND P5, PT, R248, 0x7fffffa6, PT ;  /* 0x7fffffa6f800780c */ /* 0x000fe20003fa6070 */
[----:B------:R-:W-:Y:S02]  /*15a30*/  VIADD R248, R166, 0xffffffc1 ;  /* 0xffffffc1a6f87836 */ /* 0x000fe40000000000 */
[----:B------:R-:W1:Y:S01]  /*15a40*/  LDC R166, c[0x0][0x3a0] ;  /* 0x0000e800ffa67b82 */ /* 0x000e620000000800 */
[----:B------:R-:W-:Y:S02]  /*15a50*/  ISETP.GE.U32.AND P2, PT, R183, 0x7fffffb2, PT ;  /* 0x7fffffb2b700780c */ /* 0x000fe40003f46070 */
[----:B---3--:R-:W-:Y:S01]  /*15a60*/  LOP3.LUT R167, R167, 0x1f, RZ, 0xc0, !PT ;  /* 0x0000001fa7a77812 */ /* 0x008fe200078ec0ff */
[----:B-1----:R-:W-:Y:S02]  /*15a70*/  VIADD R166, R166, 0xffffffe0 ;  /* 0xffffffe0a6a67836 */ /* 0x002fe40000000000 */
[C---:B------:R-:W-:Y:S02]  /*15a80*/  IMAD.WIDE R182, R0.reuse, 0x4, R46 ;  /* 0x0000000400b67825 */ /* 0x040fe400078e022e */
[----:B------:R-:W1:Y:S02]  /*15a90*/  LDC R47, c[0x0][0x3a0] ;  /* 0x0000e800ff2f7b82 */ /* 0x000e640000000800 */
[----:B----4-:R-:W-:Y:S01]  /*15aa0*/  IMAD.WIDE R174, R0, 0x4, R174 ;  /* 0x0000000400ae7825 */ /* 0x010fe200078e02ae */
[----:B------:R-:W-:Y:S05]  /*15ab0*/  STL.64 [R1+0x668], R182 ;  /* 0x000668b601007387 */ /* 0x000fea0000100a00 */
[----:B------:R-:W2:Y:S01]  /*15ac0*/  LDC R46, c[0x0][0x3a0] ;  /* 0x0000e800ff2e7b82 */ /* 0x000ea20000000800 */
[----:B------:R-:W-:Y:S04]  /*15ad0*/  LDGSTS.E [R249+0x22200], desc[UR40][R182.64], !P6 ;  /* 0x22200000b6f97fae */ /* 0x000fe8000f1a1028 */
[----:B------:R3:W-:Y:S04]  /*15ae0*/  STL.64 [R1+0x670], R174 ;  /* 0x000670ae01007387 */ /* 0x0007e80000100a00 */
[----:B------:R3:W-:Y:S01]  /*15af0*/  LDGSTS.E [R249+0x22600], desc[UR40][R174.64], !P0 ;  /* 0x22600000aef97fae */ /* 0x0007e2000c1a1028 */
[----:B------:R-:W-:-:S03]  /*15b00*/  ISETP.GE.AND P0, PT, R167, R166, PT ;  /* 0x000000a6a700720c */ /* 0x000fc60003f06270 */
[----:B------:R-:W4:Y:S01]  /*15b10*/  LDL.LU.64 R198, [R1+0x330] ;  /* 0x0003300001c67983 */ /* 0x000f220000300a00 */
[----:B------:R-:W-:-:S04]  /*15b20*/  IMAD.WIDE R204, R0, 0x4, R204 ;  /* 0x0000000400cc7825 */ /* 0x000fc800078e02cc */
[----:B---3--:R-:W-:-:S04]  /*15b30*/  IMAD.WIDE R174, R0, 0x4, R158 ;  /* 0x0000000400ae7825 */ /* 0x008fc800078e029e */
[C---:B------:R-:W-:Y:S01]  /*15b40*/  IMAD.WIDE R166, R0.reuse, 0x4, R30 ;  /* 0x0000000400a67825 */ /* 0x040fe200078e021e */
[----:B------:R3:W-:Y:S03]  /*15b50*/  STL.64 [R1+0x678], R174 ;  /* 0x000678ae01007387 */ /* 0x0007e60000100a00 */
[C---:B------:R-:W-:Y:S01]  /*15b60*/  IMAD.WIDE R158, R0.reuse, 0x4, R134 ;  /* 0x00000004009e7825 */ /* 0x040fe200078e0286 */
[----:B------:R-:W4:Y:S03]  /*15b70*/  LDL.LU.64 R30, [R1+0x328] ;  /* 0x00032800011e7983 */ /* 0x000f260000300a00 */
[C---:B------:R-:W-:Y:S01]  /*15b80*/  IMAD.WIDE R134, R0.reuse, 0x4, R54 ;  /* 0x0000000400867825 */ /* 0x040fe200078e0236 */
[----:B------:R-:W-:Y:S04]  /*15b90*/  STL.64 [R1+0x680], R204 ;  /* 0x000680cc01007387 */ /* 0x000fe80000100a00 */
[----:B------:R1:W-:Y:S01]  /*15ba0*/  STL.64 [R1+0x688], R166 ;  /* 0x000688a601007387 */ /* 0x0003e20000100a00 */
[----:B------:R-:W-:-:S03]  /*15bb0*/  IMAD.WIDE R54, R0, 0x4, R236 ;  /* 0x0000000400367825 */ /* 0x000fc600078e02ec */
[----:B------:R1:W-:Y:S04]  /*15bc0*/  STL.64 [R1+0x690], R158 ;  /* 0x0006909e01007387 */ /* 0x0003e80000100a00 */
[----:B------:R-:W4:Y:S04]  /*15bd0*/  LDL.LU.64 R182, [R1+0x310] ;  /* 0x0003100001b67983 */ /* 0x000f280000300a00 */
[----:B------:R-:W-:Y:S04]  /*15be0*/  LDGSTS.E [R249+0x22a00], desc[UR40][R174.64], !P1 ;  /* 0x22a00000aef97fae */ /* 0x000fe8000c9a1028 */
[----:B------:R1:W-:Y:S04]  /*15bf0*/  STL.64 [R1+0x698], R134 ;  /* 0x0006988601007387 */ /* 0x0003e80000100a00 */
[----:B------:R-:W-:Y:S04]  /*15c00*/  LDGSTS.E [R249+0x22e00], desc[UR40][R204.64], !P2 ;  /* 0x22e00000ccf97fae */ /* 0x000fe8000d1a1028 */
[----:B---3--:R-:W3:Y:S04]  /*15c10*/  LDL.LU.64 R174, [R1+0x308] ;  /* 0x0003080001ae7983 */ /* 0x008ee80000300a00 */
[----:B------:R1:W-:Y:S04]  /*15c20*/  STL.64 [R1+0x6a0], R54 ;  /* 0x0006a03601007387 */ /* 0x0003e80000100a00 */
[----:B------:R-:W-:Y:S04]  /*15c30*/  LDGSTS.E [R249+0x23200], desc[UR40][R166.64], !P3 ;  /* 0x23200000a6f97fae */ /* 0x000fe8000d9a1028 */
[----:B------:R-:W-:Y:S04]  /*15c40*/  LDGSTS.E [R249+0x23600], desc[UR40][R158.64], !P4 ;  /* 0x236000009ef97fae */ /* 0x000fe8000e1a1028 */
[----:B------:R-:W-:Y:S04]  /*15c50*/  LDGSTS.E [R249+0x23a00], desc[UR40][R134.64], !P5 ;  /* 0x23a0000086f97fae */ /* 0x000fe8000e9a1028 */
[----:B-1----:R-:W3:Y:S04]  /*15c60*/  LDL.LU.64 R166, [R1+0x2f0] ;  /* 0x0002f00001a67983 */ /* 0x002ee80000300a00 */
[----:B------:R-:W3:Y:S04]  /*15c70*/  LDL.LU.64 R158, [R1+0x2e8] ;  /* 0x0002e800019e7983 */ /* 0x000ee80000300a00 */
[----:B------:R-:W3:Y:S04]  /*15c80*/  LDL.LU.64 R134, [R1+0x2d0] ;  /* 0x0002d00001867983 */ /* 0x000ee80000300a00 */
[----:B------:R-:W3:Y:S04]  /*15c90*/  LDL.LU.64 R236, [R1+0x2c8] ;  /* 0x0002c80001ec7983 */ /* 0x000ee80000300a00 */
[----:B------:R-:W3:Y:S01]  /*15ca0*/  LDL.LU.64 R204, [R1+0x2b0] ;  /* 0x0002b00001cc7983 */ /* 0x000ee20000300a00 */
[----:B------:R-:W-:Y:S01]  /*15cb0*/  ISETP.GE.U32.AND P6, PT, R248, 0x7fffffa2, PT ;  /* 0x7fffffa2f800780c */ /* 0x000fe20003fc6070 */
[----:B------:R-:W-:Y:S01]  /*15cc0*/  USHF.L.U32 UR10, UR5, 0x5, URZ ;  /* 0x00000005050a7899 */ /* 0x000fe200080006ff */
[----:B--2---:R-:W-:Y:S01]  /*15cd0*/  VIADD R248, R46, 0xffffffd8 ;  /* 0xffffffd82ef87836 */ /* 0x004fe20000000000 */
[----:B------:R-:W-:Y:S01]  /*15ce0*/  UISETP.GT.AND UP1, UPT, UR8, 0x3f, UPT ;  /* 0x0000003f0800788c */ /* 0x000fe2000bf24270 */
[----:B------:R-:W1:Y:S09]  /*15cf0*/  LDCU UR5, c[0x0][0x3a0] ;  /* 0x00007400ff0577ac */ /* 0x000e720008000800 */
[----:B------:R2:W-:Y:S02]  /*15d00*/  LDGSTS.E [R249+0x23e00], desc[UR40][R54.64], !P6 ;  /* 0x23e0000036f97fae */ /* 0x0005e4000f1a1028 */
[----:B--2---:R-:W-:-:S02]  /*15d10*/  VIADD R249, R47, 0xffffffdc ;  /* 0xffffffdc2ff97836 */ /* 0x004fc40000000000 */
[----:B------:R-:W2:Y:S03]  /*15d20*/  LDL.LU.64 R54, [R1+0x290] ;  /* 0x0002900001367983 */ /* 0x000ea60000300a00 */
[----:B------:R-:W-:Y:S01]  /*15d30*/  ISETP.GE.U32.AND P2, PT, R249, 0x7fffffbd, PT ;  /* 0x7fffffbdf900780c */ /* 0x000fe20003f46070 */
[----:B------:R-:W-:Y:S01]  /*15d40*/  IMAD.U32 R249, RZ, RZ, UR10 ;  /* 0x0000000afff97e24 */ /* 0x000fe2000f8e00ff */
[----:B------:R-:W2:Y:S03]  /*15d50*/  LDL.LU.64 R46, [R1+0x288] ;  /* 0x00028800012e7983 */ /* 0x000ea60000300a00 */
[----:B------:R-:W-:-:S04]  /*15d60*/  IMAD.WIDE R190, R249, 0x4, R190 ;  /* 0x00000004f9be7825 */ /* 0x000fc800078e02be */
[----:B------:R-:W-:-:S04]  /*15d70*/  IMAD.WIDE R94, R249, 0x4, R94 ;  /* 0x00000004f95e7825 */ /* 0x000fc800078e025e */
[----:B------:R-:W-:-:S04]  /*15d80*/  IMAD.WIDE R4, R249, 0x4, R4 ;  /* 0x00000004f9047825 */ /* 0x000fc800078e0204 */
[----:B------:R-:W-:-:S04]  /*15d90*/  IMAD.WIDE R116, R249, 0x4, R116 ;  /* 0x00000004f9747825 */ /* 0x000fc800078e0274 */
[----:B------:R-:W-:-:S04]  /*15da0*/  IMAD.WIDE R150, R249, 0x4, R150 ;  /* 0x00000004f9967825 */ /* 0x000fc800078e0296 */
[----:B------:R-:W-:-:S04]  /*15db0*/  IMAD.WIDE R142, R249, 0x4, R142 ;  /* 0x00000004f98e7825 */ /* 0x000fc800078e028e */
[----:B------:R-:W-:-:S04]  /*15dc0*/  IMAD.WIDE R126, R249, 0x4, R126 ;  /* 0x00000004f97e7825 */ /* 0x000fc800078e027e */
[----:B------:R-:W-:-:S04]  /*15dd0*/  IMAD.WIDE R118, R249, 0x4, R118 ;  /* 0x00000004f9767825 */ /* 0x000fc800078e0276 */
[----:B----4-:R-:W-:-:S05]  /*15de0*/  IMAD.WIDE R198, R249, 0x4, R198 ;  /* 0x00000004f9c67825 */ /* 0x010fca00078e02c6 */
[----:B------:R4:W-:Y:S01]  /*15df0*/  STL.64 [R1+0x98], R198 ;  /* 0x000098c601007387 */ /* 0x0009e20000100a00 */
[----:B------:R-:W-:-:S03]  /*15e00*/  IMAD.WIDE R30, R249, 0x4, R30 ;  /* 0x00000004f91e7825 */ /* 0x000fc600078e021e */
[----:B----4-:R-:W4:Y:S04]  /*15e10*/  LDL.LU.64 R198, [R1+0x1b70] ;  /* 0x001b700001c67983 */ /* 0x010f280000300a00 */
[----:B------:R1:W-:Y:S01]  /*15e20*/  STL.64 [R1+0x328], R30 ;  /* 0x0003281e01007387 */ /* 0x0003e20000100a00 */
[----:B------:R-:W-:-:S03]  /*15e30*/  IMAD.WIDE R182, R249, 0x4, R182 ;  /* 0x00000004f9b67825 */ /* 0x000fc600078e02b6 */
[----:B-1----:R-:W4:Y:S04]  /*15e40*/  LDL.LU.64 R30, [R1+0x270] ;  /* 0x00027000011e7983 */ /* 0x002f280000300a00 */
[----:B------:R1:W-:Y:S01]  /*15e50*/  STL.64 [R1+0x320], R190 ;  /* 0x000320be01007387 */ /* 0x0003e20000100a00 */
[----:B---3--:R-:W-:-:S03]  /*15e60*/  IMAD.WIDE R174, R249, 0x4, R174 ;  /* 0x00000004f9ae7825 */ /* 0x008fc600078e02ae */
[----:B-1----:R-:W3:Y:S04]  /*15e70*/  LDL.LU.64 R190, [R1+0x1b68] ;  /* 0x001b680001be7983 */ /* 0x002ee80000300a00 */
[----:B------:R1:W-:Y:S04]  /*15e80*/  STL.64 [R1+0x5e8], R94 ;  /* 0x0005e85e01007387 */ /* 0x0003e80000100a00 */
[----:B-1----:R-:W3:Y:S04]  /*15e90*/  LDL.LU.64 R94, [R1+0x268] ;  /* 0x00026800015e7983 */ /* 0x002ee80000300a00 */
[----:B------:R1:W-:Y:S01]  /*15ea0*/  STL.64 [R1+0x90], R182 ;  /* 0x000090b601007387 */ /* 0x0003e20000100a00 */
[----:B------:R-:W-:-:S04]  /*15eb0*/  IMAD.WIDE R166, R249, 0x4, R166 ;  /* 0x00000004f9a67825 */ /* 0x000fc800078e02a6 */
[C---:B------:R-:W-:Y:S01]  /*15ec0*/  IMAD.WIDE R158, R249.reuse, 0x4, R158 ;  /* 0x00000004f99e7825 */ /* 0x040fe200078e029e */
[----:B-1----:R-:W4:Y:S04]  /*15ed0*/  LDL.LU.64 R182, [R1+0x1b60] ;  /* 0x001b600001b67983 */ /* 0x002f280000300a00 */
[----:B------:R1:W-:Y:S01]  /*15ee0*/  STL.64 [R1+0x308], R174 ;  /* 0x000308ae01007387 */ /* 0x0003e20000100a00 */
[----:B------:R-:W-:-:S03]  /*15ef0*/  IMAD.WIDE R134, R249, 0x4, R134 ;  /* 0x00000004f9867825 */ /* 0x000fc600078e0286 */
[----:B-1----:R-:W4:Y:S04]  /*15f00*/  LDL.LU.64 R174, [R1+0x1b58] ;  /* 0x001b580001ae7983 */ /* 0x002f280000300a00 */
[----:B------:R1:W-:Y:S01]  /*15f10*/  STL.64 [R1+0x300], R4 ;  /* 0x0003000401007387 */ /* 0x0003e20000100a00 */
[----:B------:R-:W-:-:S03]  /*15f20*/  IMAD.WIDE R236, R249, 0x4, R236 ;  /* 0x00000004f9ec7825 */ /* 0x000fc600078e02ec */
[----:B-1----:R-:W4:Y:S04]  /*15f30*/  LDL.LU.64 R4, [R1+0x250] ;  /* 0x0002500001047983 */ /* 0x002f280000300a00 */
[----:B------:R1:W-:Y:S04]  /*15f40*/  STL.64 [R1+0x5e0], R116 ;  /* 0x0005e07401007387 */ /* 0x0003e80000100a00 */
[----:B-1----:R-:W4:Y:S04]  /*15f50*/  LDL.LU.64 R116, [R1+0x248] ;  /* 0x0002480001747983 */ /* 0x002f280000300a00 */
[----:B------:R1:W-:Y:S01]  /*15f60*/  STL.64 [R1+0x88], R166 ;  /* 0x000088a601007387 */ /* 0x0003e20000100a00 */
[----:B------:R-:W-:-:S03]  /*15f70*/  IMAD.WIDE R204, R249, 0x4, R204 ;  /* 0x00000004f9cc7825 */ /* 0x000fc600078e02cc */
[----:B-1----:R-:W4:Y:S04]  /*15f80*/  LDL.LU.64 R166, [R1+0x1b50] ;  /* 0x001b500001a67983 */ /* 0x002f280000300a00 */
[----:B------:R1:W-:Y:S04]  /*15f90*/  STL.64 [R1+0x2e8], R158 ;  /* 0x0002e89e01007387 */ /* 0x0003e80000100a00 */
        /* <DEDUP_REMOVED lines=14> */
[----:B-1----:R-:W4:Y:S01]  /*16080*/  LDL.LU.64 R204, [R1+0x1b18] ;  /* 0x001b180001cc7983 */ /* 0x002f220000300a00 */
[----:B------:R-:W-:-:S04]  /*16090*/  IMAD.WIDE R70, R249, 0x4, R70 ;  /* 0x00000004f9467825 */ /* 0x000fc800078e0246 */
[----:B------:R-:W-:-:S04]  /*160a0*/  IMAD.WIDE R110, R249, 0x4, R110 ;  /* 0x00000004f96e7825 */ /* 0x000fc800078e026e */
[----:B--2---:R-:W-:-:S04]  /*160b0*/  IMAD.WIDE R54, R249, 0x4, R54 ;  /* 0x00000004f9367825 */ /* 0x004fc800078e0236 */
[----:B------:R-:W-:-:S04]  /*160c0*/  IMAD.WIDE R46, R249, 0x4, R46 ;  /* 0x00000004f92e7825 */ /* 0x000fc800078e022e */
[----:B------:R-:W-:-:S04]  /*160d0*/  IMAD.WIDE R102, R249, 0x4, R102 ;  /* 0x00000004f9667825 */ /* 0x000fc800078e0266 */
[----:B------:R-:W-:-:S04]  /*160e0*/  IMAD.WIDE R2, R249, 0x4, R2 ;  /* 0x00000004f9027825 */ /* 0x000fc800078e0202 */
[----:B------:R-:W-:-:S04]  /*160f0*/  IMAD.WIDE R60, R249, 0x4, R60 ;  /* 0x00000004f93c7825 */ /* 0x000fc800078e023c */
[----:B------:R-:W-:-:S04]  /*16100*/  IMAD.WIDE R76, R249, 0x4, R76 ;  /* 0x00000004f94c7825 */ /* 0x000fc800078e024c */
[----:B------:R-:W-:-:S04]  /*16110*/  IMAD.WIDE R196, R249, 0x4, R196 ;  /* 0x00000004f9c47825 */ /* 0x000fc800078e02c4 */
[----:B------:R-:W-:-:S04]  /*16120*/  IMAD.WIDE R228, R249, 0x4, R228 ;  /* 0x00000004f9e47825 */ /* 0x000fc800078e02e4 */
[----:B---3--:R-:W-:-:S04]  /*16130*/  IMAD.WIDE R94, R249, 0x4, R94 ;  /* 0x00000004f95e7825 */ /* 0x008fc800078e025e */
[----:B----4-:R-:W-:-:S04]  /*16140*/  IMAD.WIDE R4, R249, 0x4, R4 ;  /* 0x00000004f9047825 */ /* 0x010fc800078e0204 */
[----:B------:R-:W-:-:S04]  /*16150*/  IMAD.WIDE R116, R249, 0x4, R116 ;  /* 0x00000004f9747825 */ /* 0x000fc800078e0274 */
[----:B------:R-:W-:-:S04]  /*16160*/  IMAD.WIDE R236, R249, 0x4, R236 ;  /* 0x00000004f9ec7825 */ /* 0x000fc800078e02ec */
[----:B------:R-:W-:-:S05]  /*16170*/  IMAD.WIDE R204, R249, 0x4, R204 ;  /* 0x00000004f9cc7825 */ /* 0x000fca00078e02cc */
[----:B------:R1:W-:Y:S04]  /*16180*/  STL.64 [R1+0x2a8], R204 ;  /* 0x0002a8cc01007387 */ /* 0x0003e80000100a00 */
[----:B-1----:R-:W2:Y:S04]  /*16190*/  LDL.LU.64 R204, [R1+0x210] ;  /* 0x0002100001cc7983 */ /* 0x002ea80000300a00 */
[----:B------:R1:W-:Y:S04]  /*161a0*/  STL.64 [R1+0x2a0], R70 ;  /* 0x0002a04601007387 */ /* 0x0003e80000100a00 */
[----:B-1----:R-:W3:Y:S04]  /*161b0*/  LDL.LU.64 R70, [R1+0x208] ;  /* 0x0002080001467983 */ /* 0x002ee80000300a00 */
        /* <DEDUP_REMOVED lines=8> */
[----:B------:R1:W-:Y:S02]  /*16240*/  STL.64 [R1+0x5c0], R2 ;  /* 0x0005c00201007387 */ /* 0x0003e40000100a00 */
[----:B-1----:R-:W-:-:S02]  /*16250*/  IMAD.WIDE R2, R249, 0x4, R30 ;  /* 0x00000004f9027825 */ /* 0x002fc400078e021e */
[----:B------:R-:W4:Y:S04]  /*16260*/  LDL.LU.64 R30, [R1+0x1d0] ;  /* 0x0001d000011e7983 */ /* 0x000f280000300a00 */
        /* <DEDUP_REMOVED lines=26> */
[----:B--2---:R-:W-:-:S04]  /*16410*/  IMAD.WIDE R204, R249, 0x4, R204 ;  /* 0x00000004f9cc7825 */ /* 0x004fc800078e02cc */
[----:B---3--:R-:W-:-:S04]  /*16420*/  IMAD.WIDE R70, R249, 0x4, R70 ;  /* 0x00000004f9467825 */ /* 0x008fc800078e0246 */
[----:B------:R-:W-:-:S04]  /*16430*/  IMAD.WIDE R92, R249, 0x4, R92 ;  /* 0x00000004f95c7825 */ /* 0x000fc800078e025c */
[----:B------:R-:W-:-:S04]  /*16440*/  IMAD.WIDE R108, R249, 0x4, R108 ;  /* 0x00000004f96c7825 */ /* 0x000fc800078e026c */
[----:B----4-:R-:W-:-:S04]  /*16450*/  IMAD.WIDE R54, R249, 0x4, R54 ;  /* 0x00000004f9367825 */ /* 0x010fc800078e0236 */
        /* <DEDUP_REMOVED lines=17> */
[----:B-1----:R-:W2:Y:S04]  /*16570*/  LDL.LU.64 R204, [R1+0x130] ;  /* 0x0001300001cc7983 */ /* 0x002ea80000300a00 */
[----:B------:R1:W-:Y:S04]  /*16580*/  STL.64 [R1+0x208], R70 ;  /* 0x0002084601007387 */ /* 0x0003e80000100a00 */
[----:B-1----:R-:W2:Y:S04]  /*16590*/  LDL.LU.64 R70, [R1+0x1ae0] ;  /* 0x001ae00001467983 */ /* 0x002ea80000300a00 */
[----:B------:R1:W-:Y:S04]  /*165a0*/  STL.64 [R1+0x220], R62 ;  /* 0x0002203e01007387 */ /* 0x0003e80000100a00 */
[----:B-1----:R-:W2:Y:S04]  /*165b0*/  LDL.LU.64 R62, [R1+0x1ad8] ;  /* 0x001ad800013e7983 */ /* 0x002ea80000300a00 */
[----:B------:R1:W-:Y:S04]  /*165c0*/  STL.64 [R1+0x5a0], R172 ;  /* 0x0005a0ac01007387 */ /* 0x0003e80000100a00 */
[----:B-1----:R-:W3:Y:S04]  /*165d0*/  LDL.LU.64 R172, [R1+0x110] ;  /* 0x0001100001ac7983 */ /* 0x002ee80000300a00 */
[----:B------:R1:W-:Y:S04]  /*165e0*/  STL.64 [R1+0x48], R54 ;  /* 0x0000483601007387 */ /* 0x0003e80000100a00 */
[----:B-1----:R-:W3:Y:S04]  /*165f0*/  LDL.LU.64 R54, [R1+0x1ad0] ;  /* 0x001ad00001367983 */ /* 0x002ee80000300a00 */
        /* <DEDUP_REMOVED lines=37> */
[C---:B------:R-:W-:Y:S01]  /*16850*/  IMAD.WIDE R244, R249.reuse, 0x4, R244 ;  /* 0x00000004f9f47825 */ /* 0x040fe200078e02f4 */
[----:B------:R1:W-:Y:S03]  /*16860*/  STL.64 [R1+0x1f0], R246 ;  /* 0x0001f0f601007387 */ /* 0x0003e60000100a00 */
[----:B--2---:R-:W-:-:S04]  /*16870*/  IMAD.WIDE R236, R249, 0x4, R236 ;  /* 0x00000004f9ec7825 */ /* 0x004fc800078e02ec */
[C---:B------:R-:W-:Y:S01]  /*16880*/  IMAD.WIDE R220, R249.reuse, 0x4, R220 ;  /* 0x00000004f9dc7825 */ /* 0x040fe200078e02dc */
[----:B-1----:R-:W2:Y:S03]  /*16890*/  LDL.LU.64 R246, [R1+0x1a50] ;  /* 0x001a500001f67983 */ /* 0x002ea60000300a00 */
[C---:B------:R-:W-:Y:S01]  /*168a0*/  IMAD.WIDE R212, R249.reuse, 0x4, R212 ;  /* 0x00000004f9d47825 */ /* 0x040fe200078e02d4 */
[----:B------:R1:W-:Y:S03]  /*168b0*/  STL.64 [R1+0x578], R244 ;  /* 0x000578f401007387 */ /* 0x0003e60000100a00 */
[C---:B------:R-:W-:Y:S01]  /*168c0*/  IMAD.WIDE R204, R249.reuse, 0x4, R204 ;  /* 0x00000004f9cc7825 */ /* 0x040fe200078e02cc */
[----:B-1----:R-:W2:Y:S04]  /*168d0*/  LDL.LU.64 R244, [R1+0x1a48] ;  /* 0x001a480001f47983 */ /* 0x002ea80000300a00 */
[----:B------:R1:W-:Y:S01]  /*168e0*/  STL.64 [R1+0x20], R236 ;  /* 0x000020ec01007387 */ /* 0x0003e20000100a00 */
[----:B------:R-:W-:-:S03]  /*168f0*/  IMAD.WIDE R188, R249, 0x4, R188 ;  /* 0x00000004f9bc7825 */ /* 0x000fc600078e02bc */
[----:B-1----:R-:W2:Y:S01]  /*16900*/  LDL.LU.64 R236, [R1+0x1a40] ;  /* 0x001a400001ec7983 */ /* 0x002ea20000300a00 */
[----:B------:R-:W-:-:S04]  /*16910*/  IMAD.WIDE R180, R249, 0x4, R180 ;  /* 0x00000004f9b47825 */ /* 0x000fc800078e02b4 */
        /* <DEDUP_REMOVED lines=41> */
[----:B------:R1:W-:Y:S02]  /*16bb0*/  STL.64 [R1+0x18d8], R2 ;  /* 0x0018d80201007387 */ /* 0x0003e40000100a00 */
[----:B-1----:R-:W-:-:S02]  /*16bc0*/  IMAD.WIDE R2, R249, 0x4, R116 ;  /* 0x00000004f9027825 */ /* 0x002fc400078e0274 */
[----:B------:R-:W3:Y:S04]  /*16bd0*/  LDL.LU.64 R116, [R1+0x19c0] ;  /* 0x0019c00001747983 */ /* 0x000ee80000300a00 */
[----:B------:R1:W-:Y:S02]  /*16be0*/  STL.64 [R1+0xf8], R2 ;  /* 0x0000f80201007387 */ /* 0x0003e40000100a00 */
[C---:B-1----:R-:W-:Y:S02]  /*16bf0*/  IMAD.WIDE R2, R249.reuse, 0x4, R10 ;  /* 0x00000004f9027825 */ /* 0x042fe400078e020a */
[----:B------:R-:W3:Y:S04]  /*16c00*/  LDL.LU.64 R10, [R1+0x19b8] ;  /* 0x0019b800010a7983 */ /* 0x000ee80000300a00 */
[----:B------:R1:W-:Y:S02]  /*16c10*/  STL.64 [R1+0x1b8], R2 ;  /* 0x0001b80201007387 */ /* 0x0003e40000100a00 */
[----:B-1----:R-:W-:-:S02]  /*16c20*/  IMAD.WIDE R2, R249, 0x4, R12 ;  /* 0x00000004f9027825 */ /* 0x002fc400078e020c */
[----:B------:R-:W4:Y:S02]  /*16c30*/  LDL.LU.64 R12, [R1+0x19b0] ;  /* 0x0019b000010c7983 */ /* 0x000f240000300a00 */
[----:B--2---:R-:W-:-:S05]  /*16c40*/  IMAD.WIDE R250, R249, 0x4, R250 ;  /* 0x00000004f9fa7825 */ /* 0x004fca00078e02fa */
[----:B------:R1:W-:Y:S04]  /*16c50*/  STL.64 [R1+0x18e0], R250 ;  /* 0x0018e0fa01007387 */ /* 0x0003e80000100a00 */
[----:B------:R2:W-:Y:S01]  /*16c60*/  STL.64 [R1+0x550], R2 ;  /* 0x0005500201007387 */ /* 0x0005e20000100a00 */
[----:B-1----:R-:W-:-:S04]  /*16c70*/  IMAD.WIDE R250, R249, 0x4, R4 ;  /* 0x00000004f9fa7825 */ /* 0x002fc800078e0204 */
[C---:B------:R-:W-:Y:S01]  /*16c80*/  IMAD.WIDE R4, R249.reuse, 0x4, R6 ;  /* 0x00000004f9047825 */ /* 0x040fe200078e0206 */
[----:B------:R-:W-:Y:S03]  /*16c90*/  STL.64 [R1+0xf0], R250 ;  /* 0x0000f0fa01007387 */ /* 0x000fe60000100a00 */
[C---:B--2---:R-:W-:Y:S01]  /*16ca0*/  IMAD.WIDE R2, R249.reuse, 0x4, R8 ;  /* 0x00000004f9027825 */ /* 0x044fe200078e0208 */
[----:B------:R1:W-:Y:S03]  /*16cb0*/  STL.64 [R1+0x1b0], R4 ;  /* 0x0001b00401007387 */ /* 0x0003e60000100a00 */
[----:B---3--:R-:W-:-:S05]  /*16cc0*/  IMAD.WIDE R10, R249, 0x4, R10 ;  /* 0x00000004f90a7825 */ /* 0x008fca00078e020a */
[----:B------:R-:W-:Y:S04]  /*16cd0*/  STL.64 [R1+0x18e8], R10 ;  /* 0x0018e80a01007387 */ /* 0x000fe80000100a00 */
[----:B------:R2:W-:Y:S01]  /*16ce0*/  STL.64 [R1+0x548], R2 ;  /* 0x0005480201007387 */ /* 0x0005e20000100a00 */
[----:B-1----:R-:W-:-:S04]  /*16cf0*/  IMAD.WIDE R4, R249, 0x4, R100 ;  /* 0x00000004f9047825 */ /* 0x002fc800078e0264 */
[C---:B--2---:R-:W-:Y:S02]  /*16d00*/  IMAD.WIDE R2, R249.reuse, 0x4, R108 ;  /* 0x00000004f9027825 */ /* 0x044fe400078e026c */
[----:B------:R-:W2:Y:S04]  /*16d10*/  LDL.LU.64 R108, [R1+0x19a8] ;  /* 0x0019a800016c7983 */ /* 0x000ea80000300a00 */
[----:B------:R-:W3:Y:S04]  /*16d20*/  LDL.LU.64 R100, [R1+0x19a0] ;  /* 0x0019a00001647983 */ /* 0x000ee80000300a00 */
[----:B------:R1:W-:Y:S02]  /*16d30*/  STL.64 [R1+0xe8], R2 ;  /* 0x0000e80201007387 */ /* 0x0003e40000100a00 */
[----:B-1----:R-:W-:-:S02]  /*16d40*/  IMAD.WIDE R2, R249, 0x4, R14 ;  /* 0x00000004f9027825 */ /* 0x002fc400078e020e */
[----:B------:R-:W2:Y:S02]  /*16d50*/  LDL.LU.64 R14, [R1+0x1998] ;  /* 0x00199800010e7983 */ /* 0x000ea40000300a00 */
[C---:B----4-:R-:W-:Y:S02]  /*16d60*/  IMAD.WIDE R12, R249.reuse, 0x4, R12 ;  /* 0x00000004f90c7825 */ /* 0x050fe400078e020c */
[----:B------:R1:W-:Y:S04]  /*16d70*/  STL.64 [R1+0x1a0], R4 ;  /* 0x0001a00401007387 */ /* 0x0003e80000100a00 */
[----:B------:R-:W-:Y:S04]  /*16d80*/  STL.64 [R1+0x18f0], R12 ;  /* 0x0018f00c01007387 */ /* 0x000fe80000100a00 */
[----:B------:R4:W-:Y:S01]  /*16d90*/  STL.64 [R1+0x540], R2 ;  /* 0x0005400201007387 */ /* 0x0009e20000100a00 */
[----:B-1----:R-:W-:-:S04]  /*16da0*/  IMAD.WIDE R4, R249, 0x4, R84 ;  /* 0x00000004f9047825 */ /* 0x002fc800078e0254 */
[C---:B----4-:R-:W-:Y:S02]  /*16db0*/  IMAD.WIDE R2, R249.reuse, 0x4, R92 ;  /* 0x00000004f9027825 */ /* 0x050fe400078e025c */
[----:B------:R-:W4:Y:S04]  /*16dc0*/  LDL.LU.64 R92, [R1+0x1990] ;  /* 0x00199000015c7983 */ /* 0x000f280000300a00 */
[----:B------:R-:W3:Y:S04]  /*16dd0*/  LDL.LU.64 R84, [R1+0x1988] ;  /* 0x0019880001547983 */ /* 0x000ee80000300a00 */
[----:B------:R1:W-:Y:S02]  /*16de0*/  STL.64 [R1+0xe0], R2 ;  /* 0x0000e00201007387 */ /* 0x0003e40000100a00 */
[----:B-1----:R-:W-:-:S02]  /*16df0*/  IMAD.WIDE R2, R249, 0x4, R16 ;  /* 0x00000004f9027825 */ /* 0x002fc400078e0210 */
[----:B------:R-:W3:Y:S04]  /*16e00*/  LDL.LU.64 R16, [R1+0x1980] ;  /* 0x0019800001107983 */ /* 0x000ee80000300a00 */
[----:B------:R1:W-:Y:S02]  /*16e10*/  STL.64 [R1+0x198], R4 ;  /* 0x0001980401007387 */ /* 0x0003e40000100a00 */
[----:B-1----:R-:W-:-:S04]  /*16e20*/  IMAD.WIDE R4, R249, 0x4, R68 ;  /* 0x00000004f9047825 */ /* 0x002fc800078e0244 */
[----:B--2---:R-:W-:-:S05]  /*16e30*/  IMAD.WIDE R14, R249, 0x4, R14 ;  /* 0x00000004f90e7825 */ /* 0x004fca00078e020e */
[----:B------:R-:W-:Y:S04]  /*16e40*/  STL.64 [R1+0x18f8], R14 ;  /* 0x0018f80e01007387 */ /* 0x000fe80000100a00 */
[----:B------:R1:W-:Y:S02]  /*16e50*/  STL.64 [R1+0x538], R2 ;  /* 0x0005380201007387 */ /* 0x0003e40000100a00 */
[C---:B-1----:R-:W-:Y:S02]  /*16e60*/  IMAD.WIDE R2, R249.reuse, 0x4, R76 ;  /* 0x00000004f9027825 */ /* 0x042fe400078e024c */
[----:B------:R-:W2:Y:S04]  /*16e70*/  LDL.LU.64 R76, [R1+0x1978] ;  /* 0x00197800014c7983 */ /* 0x000ea80000300a00 */
[----:B------:R-:W2:Y:S04]  /*16e80*/  LDL.LU.64 R68, [R1+0x1970] ;  /* 0x0019700001447983 */ /* 0x000ea80000300a00 */
[----:B------:R1:W-:Y:S02]  /*16e90*/  STL.64 [R1+0xd8], R2 ;  /* 0x0000d80201007387 */ /* 0x0003e40000100a00 */
[----:B-1----:R-:W-:-:S02]  /*16ea0*/  IMAD.WIDE R2, R249, 0x4, R18 ;  /* 0x00000004f9027825 */ /* 0x002fc400078e0212 */
[----:B------:R-:W2:Y:S02]  /*16eb0*/  LDL.LU.64 R18, [R1+0x1968] ;  /* 0x0019680001127983 */ /* 0x000ea40000300a00 */
[C---:B---3--:R-:W-:Y:S02]  /*16ec0*/  IMAD.WIDE R16, R249.reuse, 0x4, R16 ;  /* 0x00000004f9107825 */ /* 0x048fe400078e0210 */
[----:B------:R1:W-:Y:S04]  /*16ed0*/  STL.64 [R1+0x190], R4 ;  /* 0x0001900401007387 */ /* 0x0003e80000100a00 */
[----:B------:R-:W-:Y:S04]  /*16ee0*/  STL.64 [R1+0x1900], R16 ;  /* 0x0019001001007387 */ /* 0x000fe80000100a00 */
[----:B------:R3:W-:Y:S01]  /*16ef0*/  STL.64 [R1+0x530], R2 ;  /* 0x0005300201007387 */ /* 0x0007e20000100a00 */
[----:B-1----:R-:W-:-:S04]  /*16f00*/  IMAD.WIDE R4, R249, 0x4, R52 ;  /* 0x00000004f9047825 */ /* 0x002fc800078e0234 */
[C---:B---3--:R-:W-:Y:S02]  /*16f10*/  IMAD.WIDE R2, R249.reuse, 0x4, R60 ;  /* 0x00000004f9027825 */ /* 0x048fe400078e023c */
[----:B------:R-:W3:Y:S04]  /*16f20*/  LDL.LU.64 R60, [R1+0x1960] ;  /* 0x00196000013c7983 */ /* 0x000ee80000300a00 */
        /* <DEDUP_REMOVED lines=14> */
[----:B------:R-:W4:Y:S02]  /*17010*/  LDL.LU.64 R36, [R1+0x1938] ;  /* 0x0019380001247983 */ /* 0x000f240000300a00 */
[C---:B---3--:R-:W-:Y:S02]  /*17020*/  IMAD.WIDE R20, R249.reuse, 0x4, R20 ;  /* 0x00000004f9147825 */ /* 0x048fe400078e0214 */
[----:B------:R1:W-:Y:S02]  /*17030*/  STL.64 [R1+0x178], R4 ;  /* 0x0001780401007387 */ /* 0x0003e40000100a00 */
[C---:B------:R-:W-:Y:S02]  /*17040*/  IMAD.WIDE R6, R249.reuse, 0x4, R22 ;  /* 0x00000004f9067825 */ /* 0x040fe400078e0216 */
[----:B------:R-:W-:Y:S04]  /*17050*/  STL.64 [R1+0x1910], R20 ;  /* 0x0019101401007387 */ /* 0x000fe80000100a00 */
[----:B------:R3:W-:Y:S01]  /*17060*/  STL.64 [R1+0x390], R2 ;  /* 0x0003900201007387 */ /* 0x0007e20000100a00 */
[----:B-1----:R-:W-:-:S03]  /*17070*/  IMAD.WIDE R4, R249, 0x4, R24 ;  /* 0x00000004f9047825 */ /* 0x002fc600078e0218 */
[----:B------:R1:W-:Y:S04]  /*17080*/  STL.64 [R1+0xc0], R6 ;  /* 0x0000c00601007387 */ /* 0x0003e80000100a00 */
[----:B------:R1:W-:Y:S01]  /*17090*/  STL.64 [R1+0x170], R4 ;  /* 0x0001700401007387 */ /* 0x0003e20000100a00 */
[----:B---3--:R-:W-:-:S04]  /*170a0*/  IMAD.WIDE R2, R249, 0x4, R26 ;  /* 0x00000004f9027825 */ /* 0x008fc800078e021a */
[----:B-1----:R-:W-:-:S04]  /*170b0*/  IMAD.WIDE R6, R249, 0x4, R30 ;  /* 0x00000004f9067825 */ /* 0x002fc800078e021e */
[----:B------:R-:W-:-:S04]  /*170c0*/  IMAD.WIDE R4, R249, 0x4, R32 ;  /* 0x00000004f9047825 */ /* 0x000fc800078e0220 */
[----:B--2---:R-:W-:-:S05]  /*170d0*/  IMAD.WIDE R28, R249, 0x4, R28 ;  /* 0x00000004f91c7825 */ /* 0x004fca00078e021c */
[----:B------:R-:W-:Y:S04]  /*170e0*/  STL.64 [R1+0x1918], R28 ;  /* 0x0019181c01007387 */ /* 0x000fe80000100a00 */
[----:B------:R1:W-:Y:S01]  /*170f0*/  STL.64 [R1+0x388], R2 ;  /* 0x0003880201007387 */ /* 0x0003e20000100a00 */
[----:B------:R-:W-:-:S03]  /*17100*/  IMAD.WIDE R44, R249, 0x4, R44 ;  /* 0x00000004f92c7825 */ /* 0x000fc600078e022c */
[----:B------:R2:W-:Y:S01]  /*17110*/  STL.64 [R1+0xb8], R6 ;  /* 0x0000b80601007387 */ /* 0x0005e20000100a00 */
[----:B----4-:R-:W-:-:S03]  /*17120*/  IMAD.WIDE R36, R249, 0x4, R36 ;  /* 0x00000004f9247825 */ /* 0x010fc600078e0224 */
[----:B------:R3:W-:Y:S01]  /*17130*/  STL.64 [R1+0x160], R4 ;  /* 0x0001600401007387 */ /* 0x0007e20000100a00 */
[----:B-1----:R-:W-:-:S03]  /*17140*/  IMAD.WIDE R2, R249, 0x4, R34 ;  /* 0x00000004f9027825 */ /* 0x002fc600078e0222 */
[----:B------:R-:W-:Y:S01]  /*17150*/  STL.64 [R1+0x1920], R36 ;  /* 0x0019202401007387 */ /* 0x000fe20000100a00 */
[----:B--2---:R-:W-:-:S03]  /*17160*/  IMAD.WIDE R6, R249, 0x4, R38 ;  /* 0x00000004f9067825 */ /* 0x004fc600078e0226 */
[----:B------:R1:W-:Y:S01]  /*17170*/  STL.64 [R1+0x380], R2 ;  /* 0x0003800201007387 */ /* 0x0003e20000100a00 */
[----:B---3--:R-:W-:-:S03]  /*17180*/  IMAD.WIDE R4, R249, 0x4, R40 ;  /* 0x00000004f9047825 */ /* 0x008fc600078e0228 */
[----:B------:R2:W-:Y:S04]  /*17190*/  STL.64 [R1+0xb0], R6 ;  /* 0x0000b00601007387 */ /* 0x0005e80000100a00 */
        /* <DEDUP_REMOVED lines=8> */
[----:B-1----:R-:W-:-:S04]  /*17220*/  IMAD.WIDE R2, R249, 0x4, R50 ;  /* 0x00000004f9027825 */ /* 0x002fc800078e0232 */
[C---:B--2---:R-:W-:Y:S01]  /*17230*/  IMAD.WIDE R6, R249.reuse, 0x4, R54 ;  /* 0x00000004f9067825 */ /* 0x044fe200078e0236 */
[----:B------:R1:W-:Y:S03]  /*17240*/  STL.64 [R1+0x370], R2 ;  /* 0x0003700201007387 */ /* 0x0003e60000100a00 */
[C---:B---3--:R-:W-:Y:S01]  /*17250*/  IMAD.WIDE R4, R249.reuse, 0x4, R56 ;  /* 0x00000004f9047825 */ /* 0x048fe200078e0238 */
[----:B------:R-:W-:Y:S04]  /*17260*/  STL.64 [R1+0xa0], R6 ;  /* 0x0000a00601007387 */ /* 0x000fe80000100a00 */
[----:B------:R2:W-:Y:S01]  /*17270*/  STL.64 [R1+0x140], R4 ;  /* 0x0001400401007387 */ /* 0x0005e20000100a00 */
[----:B-1----:R-:W-:-:S05]  /*17280*/  IMAD.WIDE R2, R249, 0x4, R58 ;  /* 0x00000004f9027825 */ /* 0x002fca00078e023a */
[----:B------:R1:W-:Y:S01]  /*17290*/  STL.64 [R1+0x368], R2 ;  /* 0x0003680201007387 */ /* 0x0003e20000100a00 */
[----:B--2---:R-:W-:-:S05]  /*172a0*/  IMAD.WIDE R4, R249, 0x4, R64 ;  /* 0x00000004f9047825 */ /* 0x004fca00078e0240 */
        /* <DEDUP_REMOVED lines=16> */
[----:B------:R-:W-:Y:S01]  /*173b0*/  STL.64 [R1+0x110], R4 ;  /* 0x0001100401007387 */ /* 0x000fe20000100a00 */
[----:B-1----:R-:W-:-:S05]  /*173c0*/  IMAD.WIDE R2, R249, 0x4, R98 ;  /* 0x00000004f9027825 */ /* 0x002fca00078e0262 */
[----:B------:R1:W-:Y:S02]  /*173d0*/  STL.64 [R1+0x340], R2 ;  /* 0x0003400201007387 */ /* 0x0003e40000100a00 */
        /* <DEDUP_REMOVED lines=17> */
[----:B------:R1:W-:Y:S04]  /*174f0*/  STL.64 [R1+0x250], R2 ;  /* 0x0002500201007387 */ /* 0x0003e80000100a00 */
[----:B------:R-:W2:Y:S04]  /*17500*/  LDL.LU.64 R250, [R1+0x3c0] ;  /* 0x0003c00001fa7983 */ /* 0x000ea80000300a00 */
[----:B------:R-:W3:Y:S01]  /*17510*/  LDL.LU.64 R26, [R1+0x3b8] ;  /* 0x0003b800011a7983 */ /* 0x000ee20000300a00 */
[----:B-1----:R-:W-:-:S05]  /*17520*/  IMAD.WIDE R2, R249, 0x4, R178 ;  /* 0x00000004f9027825 */ /* 0x002fca00078e02b2 */
[----:B------:R1:W-:Y:S04]  /*17530*/  STL.64 [R1+0x238], R2 ;  /* 0x0002380201007387 */ /* 0x0003e80000100a00 */
[----:B------:R-:W4:Y:S04]  /*17540*/  LDL.LU.64 R24, [R1+0x3b0] ;  /* 0x0003b00001187983 */ /* 0x000f280000300a00 */
[----:B------:R-:W3:Y:S04]  /*17550*/  LDL.LU.64 R22, [R1+0x3e0] ;  /* 0x0003e00001167983 */ /* 0x000ee80000300a00 */
[----:B------:R-:W3:Y:S04]  /*17560*/  LDL.LU.64 R20, [R1+0x3d8] ;  /* 0x0003d80001147983 */ /* 0x000ee80000300a00 */
        /* <DEDUP_REMOVED lines=8> */
[----:B------:R-:W3:Y:S01]  /*175f0*/  LDL.LU.64 R4, [R1+0x410] ;  /* 0x0004100001047983 */ /* 0x000ee20000300a00 */
[----:B--2---:R-:W-:-:S03]  /*17600*/  IMAD.WIDE R58, R249, 0x4, R250 ;  /* 0x00000004f93a7825 */ /* 0x004fc600078e02fa */
[----:B------:R-:W2:Y:S04]  /*17610*/  LDL.LU.64 R250, [R1+0x408] ;  /* 0x0004080001fa7983 */ /* 0x000ea80000300a00 */
[----:B------:R-:W2:Y:S04]  /*17620*/  LDL.LU.64 R34, [R1+0x440] ;  /* 0x0004400001227983 */ /* 0x000ea80000300a00 */
[----:B------:R-:W2:Y:S01]  /*17630*/  LDL.LU.64 R28, [R1+0x438] ;  /* 0x00043800011c7983 */ /* 0x000ea20000300a00 */
[----:B----4-:R-:W-:-:S03]  /*17640*/  IMAD.WIDE R178, R249, 0x4, R24 ;  /* 0x00000004f9b27825 */ /* 0x010fc600078e0218 */
[----:B------:R-:W4:Y:S01]  /*17650*/  LDL.LU.64 R24, [R1+0x430] ;  /* 0x0004300001187983 */ /* 0x000f220000300a00 */
[----:B---3--:R-:W-:-:S03]  /*17660*/  IMAD.WIDE R170, R249, 0x4, R2 ;  /* 0x00000004f9aa7825 */ /* 0x008fc600078e0202 */
[----:B------:R-:W3:Y:S01]  /*17670*/  LDL.LU.64 R2, [R1+0x428] ;  /* 0x0004280001027983 */ /* 0x000ee20000300a00 */
[----:B------:R-:W-:-:S03]  /*17680*/  IMAD.WIDE R56, R249, 0x4, R22 ;  /* 0x00000004f9387825 */ /* 0x000fc600078e0216 */
[----:B------:R-:W3:Y:S01]  /*17690*/  LDL.LU.64 R44, [R1+0x460] ;  /* 0x00046000012c7983 */ /* 0x000ee20000300a00 */
[----:B------:R-:W-:-:S03]  /*176a0*/  IMAD.WIDE R96, R249, 0x4, R20 ;  /* 0x00000004f9607825 */ /* 0x000fc600078e0214 */
[----:B------:R-:W3:Y:S04]  /*176b0*/  LDL.LU.64 R42, [R1+0x458] ;  /* 0x00045800012a7983 */ /* 0x000ee80000300a00 */
[----:B------:R-:W3:Y:S01]  /*176c0*/  LDL.LU.64 R22, [R1+0x450] ;  /* 0x0004500001167983 */ /* 0x000ee20000300a00 */
[----:B------:R-:W-:-:S03]  /*176d0*/  IMAD.WIDE R32, R249, 0x4, R18 ;  /* 0x00000004f9207825 */ /* 0x000fc600078e0212 */
[----:B------:R-:W3:Y:S04]  /*176e0*/  LDL.LU.64 R20, [R1+0x448] ;  /* 0x0004480001147983 */ /* 0x000ee80000300a00 */
[----:B------:R-:W3:Y:S01]  /*176f0*/  LDL.LU.64 R40, [R1+0x480] ;  /* 0x0004800001287983 */ /* 0x000ee20000300a00 */
[----:B------:R-:W-:-:S03]  /*17700*/  IMAD.WIDE R50, R249, 0x4, R8 ;  /* 0x00000004f9327825 */ /* 0x000fc600078e0208 */
        /* <DEDUP_REMOVED lines=14> */
[----:B------:R-:W3:Y:S04]  /*177f0*/  LDL.LU.64 R12, [R1+0x508] ;  /* 0x00050800010c7983 */ /* 0x000ee80000300a00 */
[----:B------:R-:W3:Y:S04]  /*17800*/  LDL.LU.64 R10, [R1+0x500] ;  /* 0x00050000010a7983 */ /* 0x000ee80000300a00 */
[----:B------:R-:W3:Y:S01]  /*17810*/  LDL.LU.64 R4, [R1+0x4f8] ;  /* 0x0004f80001047983 */ /* 0x000ee20000300a00 */
[----:B--2---:R-:W-:-:S03]  /*17820*/  IMAD.WIDE R26, R249, 0x4, R250 ;  /* 0x00000004f91a7825 */ /* 0x004fc600078e02fa */
[----:B------:R-:W2:Y:S01]  /*17830*/  LDL.LU.64 R250, [R1+0x4f0] ;  /* 0x0004f00001fa7983 */ /* 0x000ea20000300a00 */
[----:B------:R-:W-:-:S03]  /*17840*/  IMAD.WIDE R48, R249, 0x4, R34 ;  /* 0x00000004f9307825 */ /* 0x000fc600078e0222 */
[----:B------:R-:W2:Y:S01]  /*17850*/  LDL.LU.64 R34, [R1+0x518] ;  /* 0x0005180001227983 */ /* 0x000ea20000300a00 */
[----:B------:R-:W-:-:S03]  /*17860*/  IMAD.WIDE R82, R249, 0x4, R28 ;  /* 0x00000004f9527825 */ /* 0x000fc600078e021c */
[----:B------:R-:W2:Y:S01]  /*17870*/  LDL.LU.64 R28, [R1+0x4e8] ;  /* 0x0004e800011c7983 */ /* 0x000ea20000300a00 */
[----:B----4-:R-:W-:-:S04]  /*17880*/  IMAD.WIDE R146, R249, 0x4, R24 ;  /* 0x00000004f9927825 */ /* 0x010fc800078e0218 */
[C---:B---3--:R-:W-:Y:S02]  /*17890*/  IMAD.WIDE R24, R249.reuse, 0x4, R2 ;  /* 0x00000004f9187825 */ /* 0x048fe400078e0202 */
[----:B------:R-:W3:Y:S04]  /*178a0*/  LDL.LU.64 R2, [R1+0x510] ;  /* 0x0005100001027983 */ /* 0x000ee80000300a00 */
[----:B------:R-:W4:Y:S01]  /*178b0*/  LDL.LU R252, [R1+0x52c] ;  /* 0x00052c0001fc7983 */ /* 0x000f220000300800 */
[----:B------:R-:W-:-:S04]  /*178c0*/  IMAD.WIDE R80, R249, 0x4, R42 ;  /* 0x00000004f9507825 */ /* 0x000fc800078e022a */
[----:B------:R-:W-:-:S04]  /*178d0*/  IMAD.WIDE R42, R249, 0x4, R40 ;  /* 0x00000004f92a7825 */ /* 0x000fc800078e0228 */
[----:B------:R-:W-:-:S04]  /*178e0*/  IMAD.WIDE R74, R249, 0x4, R38 ;  /* 0x00000004f94a7825 */ /* 0x000fc800078e0226 */
[C---:B------:R-:W-:Y:S02]  /*178f0*/  IMAD.WIDE R72, R249.reuse, 0x4, R16 ;  /* 0x00000004f9487825 */ /* 0x040fe400078e0210 */
[----:B------:R-:W4:Y:S02]  /*17900*/  LDL.LU.64 R16, [R1+0x4e0] ;  /* 0x0004e00001107983 */ /* 0x000f240000300a00 */
[C---:B------:R-:W-:Y:S02]  /*17910*/  IMAD.WIDE R122, R249.reuse, 0x4, R14 ;  /* 0x00000004f97a7825 */ /* 0x040fe400078e020e */
[----:B------:R-:W4:Y:S02]  /*17920*/  LDL.LU.64 R14, [R1+0x4d8] ;  /* 0x0004d800010e7983 */ /* 0x000f240000300a00 */
[----:B------:R-:W-:-:S04]  /*17930*/  IMAD.WIDE R40, R249, 0x4, R36 ;  /* 0x00000004f9287825 */ /* 0x000fc800078e0224 */
[----:B------:R-:W-:-:S04]  /*17940*/  IMAD.WIDE R38, R249, 0x4, R12 ;  /* 0x00000004f9267825 */ /* 0x000fc800078e020c */
[C---:B------:R-:W-:Y:S02]  /*17950*/  IMAD.WIDE R66, R249.reuse, 0x4, R10 ;  /* 0x00000004f9427825 */ /* 0x040fe400078e020a */
[----:B------:R-:W4:Y:S02]  /*17960*/  LDL.LU.64 R10, [R1+0x4d0] ;  /* 0x0004d000010a7983 */ /* 0x000f240000300a00 */
[----:B------:R-:W-:-:S04]  /*17970*/  IMAD.WIDE R114, R249, 0x4, R4 ;  /* 0x00000004f9727825 */ /* 0x000fc800078e0204 */
[C---:B--2---:R-:W-:Y:S02]  /*17980*/  IMAD.WIDE R4, R249.reuse, 0x4, R250 ;  /* 0x00000004f9047825 */ /* 0x044fe400078e02fa */
[----:B------:R-:W2:Y:S04]  /*17990*/  LDL.LU.64 R250, [R1+0x4c8] ;  /* 0x0004c80001fa7983 */ /* 0x000ea80000300a00 */
[----:B------:R-:W2:Y:S01]  /*179a0*/  LDL.LU.64 R12, [R1+0x4c0] ;  /* 0x0004c000010c7983 */ /* 0x000ea20000300a00 */
[----:B------:R-:W-:-:S03]  /*179b0*/  IMAD.WIDE R64, R249, 0x4, R28 ;  /* 0x00000004f9407825 */ /* 0x000fc600078e021c */
[----:B------:R-:W2:Y:S04]  /*179c0*/  LDL.LU.64 R36, [R1+0x4b8] ;  /* 0x0004b80001247983 */ /* 0x000ea80000300a00 */
[----:B------:R-:W2:Y:S01]  /*179d0*/  LDL.LU.64 R28, [R1+0x4b0] ;  /* 0x0004b000011c7983 */ /* 0x000ea20000300a00 */
[----:B---3--:R-:W-:-:S03]  /*179e0*/  IMAD.WIDE R106, R249, 0x4, R2 ;  /* 0x00000004f96a7825 */ /* 0x008fc600078e0202 */
[----:B------:R-:W3:Y:S01]  /*179f0*/  LDL.LU.64 R2, [R1+0x488] ;  /* 0x0004880001027983 */ /* 0x000ee20000300a00 */
[----:B------:R-:W-:-:S04]  /*17a00*/  IMAD.WIDE R138, R249, 0x4, R22 ;  /* 0x00000004f98a7825 */ /* 0x000fc800078e0216 */
[C---:B------:R-:W-:Y:S02]  /*17a10*/  IMAD.WIDE R22, R249.reuse, 0x4, R20 ;  /* 0x00000004f9167825 */ /* 0x040fe400078e0214 */
[----:B------:R-:W1:Y:S02]  /*17a20*/  LDC R21, c[0x0][0x3a0] ;  /* 0x0000e800ff157b82 */ /* 0x000e640000000800 */
[----:B------:R-:W-:-:S06]  /*17a30*/  IMAD.WIDE R46, R249, 0x4, R44 ;  /* 0x00000004f92e7825 */ /* 0x000fcc00078e022c */
[----:B------:R-:W1:Y:S01]  /*17a40*/  LDC R44, c[0x0][0x3a0] ;  /* 0x0000e800ff2c7b82 */ /* 0x000e620000000800 */
[----:B------:R-:W-:-:S07]  /*17a50*/  IMAD.WIDE R130, R249, 0x4, R18 ;  /* 0x00000004f9827825 */ /* 0x000fce00078e0212 */
[----:B------:R-:W1:Y:S08]  /*17a60*/  LDC R20, c[0x0][0x3a0] ;  /* 0x0000e800ff147b82 */ /* 0x000e700000000800 */
[----:B------:R-:W1:Y:S01]  /*17a70*/  LDC R19, c[0x0][0x3a0] ;  /* 0x0000e800ff137b82 */ /* 0x000e620000000800 */
[----:B------:R-:W-:Y:S02]  /*17a80*/  ISETP.GE.U32.AND P1, PT, R248, 0x7fffffb9, PT ;  /* 0x7fffffb9f800780c */ /* 0x000fe40003f26070 */
[----:B------:R-:W-:-:S02]  /*17a90*/  PLOP3.LUT P3, PT, PT, PT, UP1, 0x80, 0x8 ;  /* 0x000000000008781c */ /* 0x000fc40003f6f018 */
[----:B------:R-:W-:-:S03]  /*17aa0*/  SEL R248, RZ, 0x4, P0 ;  /* 0x00000004fff87807 */ /* 0x000fc60000000000 */
[----:B------:R-:W1:Y:S01]  /*17ab0*/  LDC R18, c[0x0][0x3a0] ;  /* 0x0000e800ff127b82 */ /* 0x000e620000000800 */
[----:B------:R-:W-:Y:S01]  /*17ac0*/  SEL R248, R248, RZ, P3 ;  /* 0x000000fff8f87207 */ /* 0x000fe20001800000 */
[----:B------:R-:W-:-:S03]  /*17ad0*/  IMAD.WIDE R52, R249, 0x4, R52 ;  /* 0x00000004f9347825 */ /* 0x000fc600078e0234 */
[----:B------:R-:W-:Y:S01]  /*17ae0*/  ISETP.NE.U32.AND P0, PT, R248, RZ, PT ;  /* 0x000000fff800720c */ /* 0x000fe20003f05070 */
        /* <DEDUP_REMOVED lines=76> */
[----:B------:R-:W-:Y:S01]  /*17fb0*/  IMAD.WIDE R34, R249, 0x4, R34 ;  /* 0x00000004f9227825 */ /* 0x000fe200078e0222 */
[----:B-1----:R-:W-:-:S03]  /*17fc0*/  IADD3 R249, PT, PT, R44, -0x2c, RZ ;  /* 0xffffffd42cf97810 */ /* 0x002fc60007ffe0ff */
[----:B------:R-:W-:Y:S01]  /*17fd0*/  VIADD R248, R21, 0xffffffd0 ;  /* 0xffffffd015f87836 */ /* 0x000fe20000000000 */
[----:B------:R-:W-:Y:S01]  /*17fe0*/  ISETP.GE.U32.AND P3, PT, R249, 0x7fffffb5, PT ;  /* 0x7fffffb5f900780c */ /* 0x000fe20003f66070 */
[----:B------:R-:W-:Y:S02]  /*17ff0*/  VIADD R249, R20, 0xffffffcc ;  /* 0xffffffcc14f97836 */ /* 0x000fe40000000000 */
[----:B------:R-:W-:Y:S01]  /*18000*/  VIADD R44, R18, 0xffffffc4 ;  /* 0xffffffc4122c7836 */ /* 0x000fe20000000000 */
[----:B------:R-:W-:Y:S01]  /*18010*/  ISETP.GE.U32.AND P6, PT, R248, 0x7fffffb1, PT ;  /* 0x7fffffb1f800780c */ /* 0x000fe20003fc6070 */
[----:B------:R-:W-:Y:S01]  /*18020*/  VIADD R248, R19, 0xffffffc8 ;  /* 0xffffffc813f87836 */ /* 0x000fe20000000000 */
[----:B------:R-:W-:Y:S01]  /*18030*/  ISETP.GE.U32.AND P5, PT, R249, 0x7fffffad, PT ;  /* 0x7fffffadf900780c */ /* 0x000fe20003fa6070 */
[----:B----4-:R-:W-:Y:S01]  /*18040*/  IMAD.WIDE R14, R0, 0x4, R14 ;  /* 0x00000004000e7825 */ /* 0x010fe200078e020e */
[----:B------:R-:W4:Y:S02]  /*18050*/  LDL.LU.64 R20, [R1+0x98] ;  /* 0x0000980001147983 */ /* 0x000f240000300a00 */
[----:B------:R-:W-:Y:S01]  /*18060*/  ISETP.GE.U32.AND P4, PT, R248, 0x7fffffa9, PT ;  /* 0x7fffffa9f800780c */ /* 0x000fe20003f86070 */
[C---:B------:R-:W-:Y:S01]  /*18070*/  IMAD.WIDE R248, R0.reuse, 0x4, R16 ;  /* 0x0000000400f87825 */ /* 0x040fe200078e0210 */
[----:B------:R-:W4:Y:S03]  /*18080*/  LDL.LU.64 R18, [R1+0x90] ;  /* 0x0000900001127983 */ /* 0x000f260000300a00 */
[----:B------:R-:W-:Y:S01]  /*18090*/  IMAD.WIDE R10, R0, 0x4, R10 ;  /* 0x00000004000a7825 */ /* 0x000fe200078e020a */
[----:B------:R-:W-:Y:S01]  /*180a0*/  LDGSTS.E [R252+0x22300], desc[UR40][R248.64], !P2 ;  /* 0x22300000f8fc7fae */ /* 0x000fe2000d1a1028 */
[----:B------:R-:W-:-:S02]  /*180b0*/  ISETP.GE.U32.AND P2, PT, R44, 0x7fffffa5, PT ;  /* 0x7fffffa52c00780c */ /* 0x000fc40003f46070 */
[C---:B--2---:R-:W-:Y:S01]  /*180c0*/  IMAD.WIDE R250, R0.reuse, 0x4, R250 ;  /* 0x0000000400fa7825 */ /* 0x044fe200078e02fa */
[----:B------:R-:W2:Y:S03]  /*180d0*/  LDL.LU.64 R16, [R1+0x88] ;  /* 0x0000880001107983 */ /* 0x000ea60000300a00 */
[C---:B------:R-:W-:Y:S01]  /*180e0*/  IMAD.WIDE R44, R0.reuse, 0x4, R12 ;  /* 0x00000004002c7825 */ /* 0x040fe200078e020c */
[----:B------:R1:W-:Y:S04]  /*180f0*/  STL.64 [R1+0x298], R14 ;  /* 0x0002980e01007387 */ /* 0x0003e80000100a00 */
[----:B------:R-:W-:Y:S01]  /*18100*/  LDGSTS.E [R252+0x22700], desc[UR40][R14.64], !P1 ;  /* 0x227000000efc7fae */ /* 0x000fe2000c9a1028 */
[----:B------:R-:W-:Y:S01]  /*18110*/  IMAD.WIDE R36, R0, 0x4, R36 ;  /* 0x0000000400247825 */ /* 0x000fe200078e0224 */
[----:B------:R-:W-:-:S02]  /*18120*/  UIADD3 UR5, UPT, UPT, UR5, -0x40, URZ ;  /* 0xffffffc005057890 */ /* 0x000fc4000fffe0ff */
[----:B------:R-:W-:Y:S01]  /*18130*/  LDGSTS.E [R252+0x22b00], desc[UR40][R10.64], !P3 ;  /* 0x22b000000afc7fae */ /* 0x000fe2000d9a1028 */
[----:B------:R-:W-:-:S03]  /*18140*/  IMAD.WIDE R28, R0, 0x4, R28 ;  /* 0x00000004001c7825 */ /* 0x000fc600078e021c */
[----:B-1----:R-:W2:Y:S01]  /*18150*/  LDL.LU.64 R14, [R1+0x80] ;  /* 0x00008000010e7983 */ /* 0x002ea20000300a00 */
[----:B---3--:R-:W-:-:S03]  /*18160*/  IMAD.WIDE R2, R0, 0x4, R2 ;  /* 0x0000000400027825 */ /* 0x008fc600078e0202 */
[----:B------:R-:W3:Y:S04]  /*18170*/  LDL.LU.64 R12, [R1+0x78] ;  /* 0x00007800010c7983 */ /* 0x000ee80000300a00 */
[----:B------:R1:W-:Y:S04]  /*18180*/  STL.64 [R1+0x2b8], R10 ;  /* 0x0002b80a01007387 */ /* 0x0003e80000100a00 */
[----:B------:R1:W-:Y:S04]  /*18190*/  STL.64 [R1+0x2d0], R250 ;  /* 0x0002d0fa01007387 */ /* 0x0003e80000100a00 */
[----:B------:R-:W-:Y:S04]  /*181a0*/  STL.64 [R1+0x2f0], R44 ;  /* 0x0002f02c01007387 */ /* 0x000fe80000100a00 */
[----:B------:R-:W2:Y:S01]  /*181b0*/  LDL.LU R0, [R1+0x1930] ;  /* 0x0019300001007983 */ /* 0x000ea20000300800 */
[----:B------:R-:W-:-:S03]  /*181c0*/  UISETP.GE.U32.AND UP1, UPT, UR5, 0x7fffffa1, UPT ;  /* 0x7fffffa10500788c */ /* 0x000fc6000bf26070 */
[----:B------:R-:W-:Y:S04]  /*181d0*/  STL.64 [R1+0x2f8], R36 ;  /* 0x0002f82401007387 */ /* 0x000fe80000100a00 */
[----:B-1----:R-:W3:Y:S01]  /*181e0*/  LDL.LU.64 R10, [R1+0x70] ;  /* 0x00007000010a7983 */ /* 0x002ee20000300a00 */
[----:B------:R-:W-:-:S03]  /*181f0*/  PLOP3.LUT P1, PT, PT, PT, UP1, 0x80, 0x8 ;  /* 0x000000000008781c */ /* 0x000fc60003f2f018 */
[----:B------:R-:W-:Y:S04]  /*18200*/  STL.64 [R1+0x318], R28 ;  /* 0x0003181c01007387 */ /* 0x000fe80000100a00 */
[----:B------:R-:W-:Y:S04]  /*18210*/  LDGSTS.E [R252+0x22f00], desc[UR40][R250.64], !P6 ;  /* 0x22f00000fafc7fae */ /* 0x000fe8000f1a1028 */
[----:B------:R1:W-:Y:S04]  /*18220*/  STL.64 [R1+0x330], R2 ;  /* 0x0003300201007387 */ /* 0x0003e80000100a00 */
[----:B------:R-:W-:Y:S04]  /*18230*/  LDGSTS.E [R252+0x23300], desc[UR40][R44.64], !P5 ;  /* 0x233000002cfc7fae */ /* 0x000fe8000e9a1028 */
[----:B------:R-:W3:Y:S04]  /*18240*/  LDL.LU.64 R250, [R1+0x68] ;  /* 0x0000680001fa7983 */ /* 0x000ee80000300a00 */
[----:B------:R-:W-:Y:S04]  /*18250*/  LDGSTS.E [R252+0x23700], desc[UR40][R36.64], !P4 ;  /* 0x2370000024fc7fae */ /* 0x000fe8000e1a1028 */
[----:B------:R-:W-:Y:S04]  /*18260*/  LDGSTS.E [R252+0x23b00], desc[UR40][R28.64], !P2 ;  /* 0x23b000001cfc7fae */ /* 0x000fe8000d1a1028 */
[----:B------:R-:W-:Y:S04]  /*18270*/  LDGSTS.E [R252+0x23f00], desc[UR40][R2.64], !P1 ;  /* 0x23f0000002fc7fae */ /* 0x000fe8000c9a1028 */
[----:B------:R-:W0:Y:S04]  /*18280*/  LDGDEPBAR ;  /* 0x00000000000079af */ /* 0x000e280000000000 */
[----:B-1----:R-:W3:Y:S04]  /*18290*/  LDL.LU.64 R2, [R1+0x60] ;  /* 0x0000600001027983 */ /* 0x002ee80000300a00 */
[----:B----4-:R1:W-:Y:S04]  /*182a0*/  STL [R1+0x1074], R20 ;  /* 0x0010741401007387 */ /* 0x0103e80000100800 */
[----:B------:R-:W4:Y:S04]  /*182b0*/  LDL.LU.64 R44, [R1+0x58] ;  /* 0x00005800012c7983 */ /* 0x000f280000300a00 */
[----:B--2---:R1:W-:Y:S04]  /*182c0*/  LDGSTS.E [R0+0x10000], desc[UR40][R20.64], P0 ;  /* 0x1000000014007fae */ /* 0x0043e800081a1028 */
[----:B------:R2:W-:Y:S04]  /*182d0*/  LDGSTS.E [R0+0x10400], desc[UR40][R18.64], P0 ;  /* 0x1040000012007fae */ /* 0x0005e800081a1028 */
[----:B------:R2:W-:Y:S01]  /*182e0*/  LDGSTS.E [R0+0x10800], desc[UR40][R16.64], P0 ;  /* 0x1080000010007fae */ /* 0x0005e200081a1028 */
[----:B-1----:R-:W-:-:S03]  /*182f0*/  IMAD.MOV.U32 R20, RZ, RZ, R21 ;  /* 0x000000ffff147224 */ /* 0x002fc600078e0015 */
[----:B------:R1:W-:Y:S04]  /*18300*/  LDGSTS.E [R0+0x10c00], desc[UR40][R14.64], P0 ;  /* 0x10c000000e007fae */ /* 0x0003e800081a1028 */
[----:B------:R-:W-:Y:S04]  /*18310*/  STL [R1+0x1070], R20 ;  /* 0x0010701401007387 */ /* 0x000fe80000100800 */
[----:B------:R2:W-:Y:S04]  /*18320*/  STL [R1+0x107c], R18 ;  /* 0x00107c1201007387 */ /* 0x0005e80000100800 */
[----:B------:R-:W4:Y:S04]  /*18330*/  LDL.LU.64 R36, [R1+0x50] ;  /* 0x0000500001247983 */ /* 0x000f280000300a00 */
[----:B---3--:R3:W-:Y:S01]  /*18340*/  LDGSTS.E [R0+0x11000], desc[UR40][R12.64], P0 ;  /* 0x110000000c007fae */ /* 0x0087e200081a1028 */
[----:B--2---:R-:W-:-:S03]  /*18350*/  IMAD.MOV.U32 R18, RZ, RZ, R19 ;  /* 0x000000ffff127224 */ /* 0x004fc600078e0013 */
[----:B------:R2:W-:Y:S04]  /*18360*/  LDGSTS.E [R0+0x11400], desc[UR40][R10.64], P0 ;  /* 0x114000000a007fae */ /* 0x0005e800081a1028 */
[----:B------:R-:W-:Y:S04]  /*18370*/  STL [R1+0x1078], R18 ;  /* 0x0010781201007387 */ /* 0x000fe80000100800 */
[----:B------:R1:W-:Y:S04]  /*18380*/  STL [R1+0x1084], R16 ;  /* 0x0010841001007387 */ /* 0x0003e80000100800 */
[----:B------:R-:W4:Y:S04]  /*18390*/  LDL.LU.64 R28, [R1+0x48] ;  /* 0x00004800011c7983 */ /* 0x000f280000300a00 */
[----:B------:R-:W4:Y:S01]  /*183a0*/  LDL.LU.64 R20, [R1+0x40] ;  /* 0x0000400001147983 */ /* 0x000f220000300a00 */
[----:B-1----:R-:W-:-:S03]  /*183b0*/  IMAD.MOV.U32 R16, RZ, RZ, R17 ;  /* 0x000000ffff107224 */ /* 0x002fc600078e0011 */
[----:B------:R-:W-:Y:S04]  /*183c0*/  LDGSTS.E [R0+0x11800], desc[UR40][R250.64], P0 ;  /* 0x11800000fa007fae */ /* 0x000fe800081a1028 */
[----:B------:R-:W-:Y:S04]  /*183d0*/  STL [R1+0x1080], R16 ;  /* 0x0010801001007387 */ /* 0x000fe80000100800 */
[----:B------:R1:W-:Y:S04]  /*183e0*/  STL [R1+0x108c], R14 ;  /* 0x00108c0e01007387 */ /* 0x0003e80000100800 */
[----:B------:R-:W4:Y:S01]  /*183f0*/  LDL.LU.64 R18, [R1+0x38] ;  /* 0x0000380001127983 */ /* 0x000f220000300a00 */
[----:B------:R-:W-:-:S03]  /*18400*/  IMAD.MOV.U32 R252, RZ, RZ, R251 ;  /* 0x000000fffffc7224 */ /* 0x000fc600078e00fb */
[----:B------:R-:W-:Y:S01]  /*18410*/  LDGSTS.E [R0+0x11c00], desc[UR40][R2.64], P0 ;  /* 0x11c0000002007fae */ /* 0x000fe200081a1028 */
[----:B-1----:R-:W-:-:S05]  /*18420*/  IMAD.MOV.U32 R14, RZ, RZ, R15 ;  /* 0x000000ffff0e7224 */ /* 0x002fca00078e000f */
[----:B------:R1:W-:Y:S04]  /*18430*/  STL [R1+0x1088], R14 ;  /* 0x0010880e01007387 */ /* 0x0003e80000100800 */
[----:B------:R3:W-:Y:S04]  /*18440*/  STL [R1+0x1094], R12 ;  /* 0x0010940c01007387 */ /* 0x0007e80000100800 */
[----:B------:R-:W4:Y:S04]  /*18450*/  LDL.LU.64 R16, [R1+0x30] ;  /* 0x0000300001107983 */ /* 0x000f280000300a00 */
[----:B-1----:R-:W4:Y:S01]  /*18460*/  LDL.LU.64 R14, [R1+0x28] ;  /* 0x00002800010e7983 */ /* 0x002f220000300a00 */
[----:B---3--:R-:W-:-:S05]  /*18470*/  IMAD.MOV.U32 R12, RZ, RZ, R13 ;  /* 0x000000ffff0c7224 */ /* 0x008fca00078e000d */
[----:B------:R1:W-:Y:S04]  /*18480*/  STL [R1+0x1090], R12 ;  /* 0x0010900c01007387 */ /* 0x0003e80000100800 */
[----:B------:R2:W-:Y:S04]  /*18490*/  STL [R1+0x109c], R10 ;  /* 0x00109c0a01007387 */ /* 0x0005e80000100800 */
[----:B-1----:R-:W3:Y:S01]  /*184a0*/  LDL.LU.64 R12, [R1+0x20] ;  /* 0x00002000010c7983 */ /* 0x002ee20000300a00 */
[----:B--2---:R-:W-:-:S05]  /*184b0*/  IMAD.MOV.U32 R10, RZ, RZ, R11 ;  /* 0x000000ffff0a7224 */ /* 0x004fca00078e000b */
[----:B------:R1:W-:Y:S04]  /*184c0*/  STL [R1+0x1098], R10 ;  /* 0x0010980a01007387 */ /* 0x0003e80000100800 */
[----:B------:R2:W-:Y:S04]  /*184d0*/  STL [R1+0x10a4], R250 ;  /* 0x0010a4fa01007387 */ /* 0x0005e80000100800 */
[----:B-1----:R-:W3:Y:S04]  /*184e0*/  LDL.LU.64 R10, [R1+0x18] ;  /* 0x00001800010a7983 */ /* 0x002ee80000300a00 */
[----:B--2---:R-:W2:Y:S04]  /*184f0*/  LDL.LU.64 R250, [R1+0x10] ;  /* 0x0000100001fa7983 */ /* 0x004ea80000300a00 */
[----:B------:R1:W-:Y:S04]  /*18500*/  STL [R1+0x10a0], R252 ;  /* 0x0010a0fc01007387 */ /* 0x0003e80000100800 */
[----:B------:R1:W-:Y:S02]  /*18510*/  STL [R1+0x10ac], R2 ;  /* 0x0010ac0201007387 */ /* 0x0003e40000100800 */
[----:B-1----:R-:W-:-:S02]  /*18520*/  IMAD.MOV.U32 R252, RZ, RZ, R3 ;  /* 0x000000fffffc7224 */ /* 0x002fc400078e0003 */
[----:B------:R-:W2:Y:S04]  /*18530*/  LDL.LU.64 R2, [R1+0x8] ;  /* 0x0000080001027983 */ /* 0x000ea80000300a00 */
[----:B------:R4:W-:Y:S02]  /*18540*/  STL [R1+0x10a8], R252 ;  /* 0x0010a8fc01007387 */ /* 0x0009e40000100800 */
[----:B----4-:R-:W-:Y:S02]  /*18550*/  IMAD.MOV.U32 R252, RZ, RZ, R45 ;  /* 0x000000fffffc7224 */ /* 0x010fe400078e002d */
[----:B------:R-:W-:Y:S04]  /*18560*/  LDGSTS.E [R0+0x12000], desc[UR40][R44.64], P0 ;  /* 0x120000002c007fae */ /* 0x000fe800081a1028 */
[----:B------:R1:W-:Y:S04]  /*18570*/  STL [R1+0x10b4], R44 ;  /* 0x0010b42c01007387 */ /* 0x0003e80000100800 */
[----:B-1----:R-:W4:Y:S04]  /*18580*/  LDL.LU.64 R44, [R1+0x1928] ;  /* 0x00192800012c7983 */ /* 0x002f280000300a00 */
[----:B------:R1:W-:Y:S02]  /*18590*/  STL [R1+0x10b0], R252 ;  /* 0x0010b0fc01007387 */ /* 0x0003e40000100800 */
[----:B-1----:R-:W-:-:S02]  /*185a0*/  IMAD.MOV.U32 R252, RZ, RZ, R37 ;  /* 0x000000fffffc7224 */ /* 0x002fc400078e0025 */
[----:B------:R-:W-:Y:S04]  /*185b0*/  LDGSTS.E [R0+0x12400], desc[UR40][R36.64], P0 ;  /* 0x1240000024007fae */ /* 0x000fe800081a1028 */
[----:B------:R1:W-:Y:S04]  /*185c0*/  STL [R1+0x10bc], R36 ;  /* 0x0010bc2401007387 */ /* 0x0003e80000100800 */
[----:B-1----:R-:W4:Y:S04]  /*185d0*/  LDL.LU.64 R36, [R1+0x1920] ;  /* 0x0019200001247983 */ /* 0x002f280000300a00 */
[----:B------:R1:W-:Y:S04]  /*185e0*/  STL [R1+0x10b8], R252 ;  /* 0x0010b8fc01007387 */ /* 0x0003e80000100800 */
[----:B------:R-:W-:Y:S01]  /*185f0*/  LDGSTS.E [R0+0x12800], desc[UR40][R28.64], P0 ;  /* 0x128000001c007fae */ /* 0x000fe200081a1028 */
[----:B-1----:R-:W-:-:S03]  /*18600*/  IMAD.MOV.U32 R252, RZ, RZ, R29 ;  /* 0x000000fffffc7224 */ /* 0x002fc600078e001d */
[----:B------:R1:W-:Y:S04]  /*18610*/  STL [R1+0x10c4], R28 ;  /* 0x0010c41c01007387 */ /* 0x0003e80000100800 */
[----:B------:R-:W-:Y:S04]  /*18620*/  LDGSTS.E [R0+0x12c00], desc[UR40][R20.64], P0 ;  /* 0x12c0000014007fae */ /* 0x000fe800081a1028 */
[----:B------:R-:W-:Y:S04]  /*18630*/  LDGSTS.E [R0+0x13000], desc[UR40][R18.64], P0 ;  /* 0x1300000012007fae */ /* 0x000fe800081a1028 */
[----:B-1----:R-:W4:Y:S04]  /*18640*/  LDL.LU.64 R28, [R1+0x1918] ;  /* 0x00191800011c7983 */ /* 0x002f280000300a00 */
[----:B------:R1:W-:Y:S04]  /*18650*/  STL [R1+0x10c0], R252 ;  /* 0x0010c0fc01007387 */ /* 0x0003e80000100800 */
[----:B------:R1:W-:Y:S02]  /*18660*/  STL [R1+0x10cc], R20 ;  /* 0x0010cc1401007387 */ /* 0x0003e40000100800 */
[----:B-1----:R-:W-:-:S02]  /*18670*/  IMAD.MOV.U32 R252, RZ, RZ, R21 ;  /* 0x000000fffffc7224 */ /* 0x002fc400078e0015 */
[----:B------:R-:W-:Y:S04]  /*18680*/  LDGSTS.E [R0+0x13400], desc[UR40][R16.64], P0 ;  /* 0x1340000010007fae */ /* 0x000fe800081a1028 */
[----:B------:R-:W4:Y:S04]  /*18690*/  LDL.LU.64 R20, [R1+0x1910] ;  /* 0x0019100001147983 */ /* 0x000f280000300a00 */
[----:B------:R1:W-:Y:S04]  /*186a0*/  STL [R1+0x10c8], R252 ;  /* 0x0010c8fc01007387 */ /* 0x0003e80000100800 */
[----:B------:R3:W-:Y:S04]  /*186b0*/  STL [R1+0x10d4], R18 ;  /* 0x0010d41201007387 */ /* 0x0007e80000100800 */
[----:B------:R-:W-:Y:S01]  /*186c0*/  LDGSTS.E [R0+0x13800], desc[UR40][R14.64], P0 ;  /* 0x138000000e007fae */ /* 0x000fe200081a1028 */
[----:B-1----:R-:W-:-:S03]  /*186d0*/  IMAD.MOV.U32 R252, RZ, RZ, R19 ;  /* 0x000000fffffc7224 */ /* 0x002fc600078e0013 */
[----:B---3--:R-:W-:Y:S04]  /*186e0*/  LDGSTS.E [R0+0x13c00], desc[UR40][R12.64], P0 ;  /* 0x13c000000c007fae */ /* 0x008fe800081a1028 */
[----:B------:R-:W3:Y:S04]  /*186f0*/  LDL.LU.64 R18, [R1+0x1908] ;  /* 0x0019080001127983 */ /* 0x000ee80000300a00 */
[----:B------:R1:W-:Y:S04]  /*18700*/  STL [R1+0x10d0], R252 ;  /* 0x0010d0fc01007387 */ /* 0x0003e80000100800 */
[----:B------:R1:W-:Y:S02]  /*18710*/  STL [R1+0x10dc], R16 ;  /* 0x0010dc1001007387 */ /* 0x0003e40000100800 */
[----:B-1----:R-:W-:-:S02]  /*18720*/  IMAD.MOV.U32 R252, RZ, RZ, R17 ;  /* 0x000000fffffc7224 */ /* 0x002fc400078e0011 */
[----:B------:R-:W-:Y:S04]  /*18730*/  LDGSTS.E [R0+0x14000], desc[UR40][R10.64], P0 ;  /* 0x140000000a007fae */ /* 0x000fe800081a1028 */
[----:B------:R-:W3:Y:S04]  /*18740*/  LDL.LU.64 R16, [R1+0x1900] ;  /* 0x0019000001107983 */ /* 0x000ee80000300a00 */
[----:B------:R1:W-:Y:S04]  /*18750*/  STL [R1+0x10d8], R252 ;  /* 0x0010d8fc01007387 */ /* 0x0003e80000100800 */
[----:B------:R1:W-:Y:S04]  /*18760*/  STL [R1+0x10e4], R14 ;  /* 0x0010e40e01007387 */ /* 0x0003e80000100800 */
[----:B--2---:R-:W-:Y:S01]  /*18770*/  LDGSTS.E [R0+0x14400], desc[UR40][R250.64], P0 ;  /* 0x14400000fa007fae */ /* 0x004fe200081a1028 */
[----:B-1----:R-:W-:-:S03]  /*18780*/  IMAD.MOV.U32 R252, RZ, RZ, R15 ;  /* 0x000000fffffc7224 */ /* 0x002fc600078e000f */
[----:B------:R-:W2:Y:S04]  /*18790*/  LDL.LU.64 R14, [R1+0x18f8] ;  /* 0x0018f800010e7983 */ /* 0x000ea80000300a00 */
[----:B------:R1:W-:Y:S04]  /*187a0*/  STL [R1+0x10e0], R252 ;  /* 0x0010e0fc01007387 */ /* 0x0003e80000100800 */
[----:B------:R1:W-:Y:S04]  /*187b0*/  STL [R1+0x10ec], R12 ;  /* 0x0010ec0c01007387 */ /* 0x0003e80000100800 */
[----:B------:R-:W-:Y:S01]  /*187c0*/  LDGSTS.E [R0+0x14800], desc[UR40][R2.64], P0 ;  /* 0x1480000002007fae */ /* 0x000fe200081a1028 */
[----:B-1----:R-:W-:-:S03]  /*187d0*/  IMAD.MOV.U32 R252, RZ, RZ, R13 ;  /* 0x000000fffffc7224 */ /* 0x002fc600078e000d */
[----:B------:R-:W2:Y:S04]  /*187e0*/  LDL.LU.64 R12, [R1+0x18f0] ;  /* 0x0018f000010c7983 */ /* 0x000ea80000300a00 */
[----:B------:R1:W-:Y:S04]  /*187f0*/  STL [R1+0x10e8], R252 ;  /* 0x0010e8fc01007387 */ /* 0x0003e80000100800 */
[----:B------:R1:W-:Y:S02]  /*18800*/  STL [R1+0x10f4], R10 ;  /* 0x0010f40a01007387 */ /* 0x0003e40000100800 */
[----:B-1----:R-:W-:-:S02]  /*18810*/  IMAD.MOV.U32 R252, RZ, RZ, R11 ;  /* 0x000000fffffc7224 */ /* 0x002fc400078e000b */
        /* <DEDUP_REMOVED lines=10> */
[----:B-1----:R-:W3:Y:S04]  /*188c0*/  LDL.LU R252, [R1+0x18d4] ;  /* 0x0018d40001fc7983 */ /* 0x002ee80000300800 */
[----:B--2---:R1:W-:Y:S04]  /*188d0*/  LDGSTS.E [R0+0x14c00], desc[UR40][R2.64], P0 ;  /* 0x14c0000002007fae */ /* 0x0043e800081a1028 */
[----:B------:R1:W-:Y:S04]  /*188e0*/  STL [R1+0x110c], R2 ;  /* 0x00110c0201007387 */ /* 0x0003e80000100800 */
[----:B------:R2:W-:Y:S01]  /*188f0*/  LDGSTS.E [R0+0x15000], desc[UR40][R250.64], P0 ;  /* 0x15000000fa007fae */ /* 0x0005e200081a1028 */
[----:B-1----:R-:W-:-:S03]  /*18900*/  IMAD.MOV.U32 R2, RZ, RZ, R3 ;  /* 0x000000ffff027224 */ /* 0x002fc600078e0003 */
[----:B------:R-:W4:Y:S04]  /*18910*/  LDL.LU R3, [R1+0x18d0] ;  /* 0x0018d00001037983 */ /* 0x000f280000300800 */
[----:B------:R1:W-:Y:S04]  /*18920*/  STL [R1+0x1108], R2 ;  /* 0x0011080201007387 */ /* 0x0003e80000100800 */
[----:B-1----:R-:W4:Y:S04]  /*18930*/  LDL.LU R2, [R1+0x18cc] ;  /* 0x0018cc0001027983 */ /* 0x002f280000300800 */
[----:B------:R-:W-:Y:S04]  /*18940*/  STL [R1+0x1114], R250 ;  /* 0x001114fa01007387 */ /* 0x000fe80000100800 */
[----:B------:R2:W-:Y:S02]  /*18950*/  STL [R1+0x1110], R251 ;  /* 0x001110fb01007387 */ /* 0x0005e40000100800 */
[----:B--2---:R-:W-:-:S02]  /*18960*/  IMAD.MOV.U32 R251, RZ, RZ, R0 ;  /* 0x000000fffffb7224 */ /* 0x004fc400078e0000 */
[----:B------:R-:W5:Y:S04]  /*18970*/  LDL.LU R0, [R1+0x18c8] ;  /* 0x0018c80001007983 */ /* 0x000f680000300800 */
[----:B------:R-:W-:Y:S04]  /*18980*/  STL [R1+0x1118], R10 ;  /* 0x0011180a01007387 */ /* 0x000fe80000100800 */
[----:B------:R-:W-:Y:S04]  /*18990*/  STL [R1+0x1068], R11 ;  /* 0x0010680b01007387 */ /* 0x000fe80000100800 */
[----:B------:R-:W-:Y:S04]  /*189a0*/  STL [R1+0x106c], R12 ;  /* 0x00106c0c01007387 */ /* 0x000fe80000100800 */
[----:B------:R1:W-:Y:S04]  /*189b0*/  STL [R1+0x1060], R13 ;  /* 0x0010600d01007387 */ /* 0x0003e80000100800 */
[----:B------:R-:W-:Y:S04]  /*189c0*/  STL [R1+0x1064], R14 ;  /* 0x0010640e01007387 */ /* 0x000fe80000100800 */
[----:B------:R2:W-:Y:S04]  /*189d0*/  STL [R1+0x1058], R15 ;  /* 0x0010580f01007387 */ /* 0x0005e80000100800 */
[----:B---3--:R-:W-:Y:S04]  /*189e0*/  STL [R1+0x105c], R16 ;  /* 0x00105c1001007387 */ /* 0x008fe80000100800 */
[----:B------:R-:W-:Y:S04]  /*189f0*/  STL [R1+0x1050], R17 ;  /* 0x0010501101007387 */ /* 0x000fe80000100800 */
[----:B------:R-:W-:Y:S04]  /*18a00*/  STL [R1+0x1054], R18 ;  /* 0x0010541201007387 */ /* 0x000fe80000100800 */
[----:B------:R-:W-:Y:S04]  /*18a10*/  STL [R1+0x1048], R19 ;  /* 0x0010481301007387 */ /* 0x000fe80000100800 */
[----:B----4-:R-:W-:Y:S04]  /*18a20*/  STL [R1+0x104c], R20 ;  /* 0x00104c1401007387 */ /* 0x010fe80000100800 */
[----:B------:R-:W-:Y:S04]  /*18a30*/  STL [R1+0xdf4], R21 ;  /* 0x000df41501007387 */ /* 0x000fe80000100800 */
[----:B------:R-:W-:Y:S04]  /*18a40*/  STL [R1+0xe04], R28 ;  /* 0x000e041c01007387 */ /* 0x000fe80000100800 */
[----:B------:R3:W-:Y:S04]  /*18a50*/  STL [R1+0xe00], R29 ;  /* 0x000e001d01007387 */ /* 0x0007e80000100800 */
[----:B------:R-:W-:Y:S04]  /*18a60*/  STL [R1+0xe14], R36 ;  /* 0x000e142401007387 */ /* 0x000fe80000100800 */
[----:B------:R4:W-:Y:S04]  /*18a70*/  STL [R1+0xe10], R37 ;  /* 0x000e102501007387 */ /* 0x0009e80000100800 */
[----:B------:R-:W-:Y:S04]  /*18a80*/  STL [R1+0xe24], R44 ;  /* 0x000e242c01007387 */ /* 0x000fe80000100800 */
        /* <DEDUP_REMOVED lines=52> */
[----:B------:R-:W-:Y:S04]  /*18dd0*/  LDGSTS.E [R251+0x15400], desc[UR40][R10.64], P0 ;  /* 0x154000000afb7fae */ /* 0x000fe800081a1028 */
[----:B------:R-:W-:Y:S04]  /*18de0*/  STL [R1+0xfc0], R247 ;  /* 0x000fc0f701007387 */ /* 0x000fe80000100800 */
[----:B------:R-:W-:Y:S04]  /*18df0*/  LDGSTS.E [R251+0x15800], desc[UR40][R12.64], P0 ;  /* 0x158000000cfb7fae */ /* 0x000fe800081a1028 */
[----:B------:R-:W-:Y:S04]  /*18e00*/  STL [R1+0xfd4], R32 ;  /* 0x000fd42001007387 */ /* 0x000fe80000100800 */
[----:B------:R2:W-:Y:S04]  /*18e10*/  LDGSTS.E [R251+0x15c00], desc[UR40][R14.64], P0 ;  /* 0x15c000000efb7fae */ /* 0x0005e800081a1028 */
[----:B-1----:R-:W4:Y:S04]  /*18e20*/  LDL.LU.64 R12, [R1+0x328] ;  /* 0x00032800010c7983 */ /* 0x002f280000300a00 */
[----:B------:R-:W-:Y:S04]  /*18e30*/  STL [R1+0xfd0], R33 ;  /* 0x000fd02101007387 */ /* 0x000fe80000100800 */
[----:B------:R-:W-:Y:S04]  /*18e40*/  STL [R1+0xfe4], R30 ;  /* 0x000fe41e01007387 */ /* 0x000fe80000100800 */
[----:B------:R-:W4:Y:S01]  /*18e50*/  LDL.LU.64 R10, [R1+0x308] ;  /* 0x00030800010a7983 */ /* 0x000f220000300a00 */
[----:B--2---:R-:W-:-:S03]  /*18e60*/  IMAD.MOV.U32 R15, RZ, RZ, R251 ;  /* 0x000000ffff0f7224 */ /* 0x004fc600078e00fb */
[----:B------:R-:W-:Y:S04]  /*18e70*/  STL [R1+0xfe0], R31 ;  /* 0x000fe01f01007387 */ /* 0x000fe80000100800 */
[----:B------:R-:W-:Y:S04]  /*18e80*/  STL [R1+0xff4], R26 ;  /* 0x000ff41a01007387 */ /* 0x000fe80000100800 */
[----:B------:R-:W2:Y:S04]  /*18e90*/  LDL.LU.64 R250, [R1+0x2e8] ;  /* 0x0002e80001fa7983 */ /* 0x000ea80000300a00 */
        /* <DEDUP_REMOVED lines=15> */
[----:B------:R-:W-:Y:S04]  /*18f90*/  STL [R1+0xff0], R27 ;  /* 0x000ff01b01007387 */ /* 0x000fe80000100800 */
[----:B------:R-:W-:Y:S04]  /*18fa0*/  LDGSTS.E [R15+0x19c00], desc[UR40][R124.64], P0 ;  /* 0x19c000007c0f7fae */ /* 0x000fe800081a1028 */
[----:B------:R-:W-:Y:S04]  /*18fb0*/  STL [R1+0x1004], R24 ;  /* 0x0010041801007387 */ /* 0x000fe80000100800 */
[----:B------:R-:W-:Y:S04]  /*18fc0*/  LDGSTS.E [R15+0x1a000], desc[UR40][R132.64], P0 ;  /* 0x1a000000840f7fae */ /* 0x000fe800081a1028 */
[----:B---3--:R-:W3:Y:S04]  /*18fd0*/  LDL.LU.64 R28, [R1+0x2c8] ;  /* 0x0002c800011c7983 */ /* 0x008ee80000300a00 */
        /* <DEDUP_REMOVED lines=8> */
[----:B------:R-:W3:Y:S04]  /*19060*/  LDL.LU.64 R20, [R1+0x2a8] ;  /* 0x0002a80001147983 */ /* 0x000ee80000300a00 */
        /* <DEDUP_REMOVED lines=23> */
[----:B------:R1:W-:Y:S04]  /*191e0*/  LDGSTS.E [R15+0x1fc00], desc[UR40][R4.64], P0 ;  /* 0x1fc00000040f7fae */ /* 0x0003e800081a1028 */
[----:B------:R-:W3:Y:S04]  /*191f0*/  LDL.LU.64 R14, [R1+0x248] ;  /* 0x00024800010e7983 */ /* 0x000ee80000300a00 */
[----:B------:R1:W-:Y:S04]  /*19200*/  STL [R1+0x1044], R4 ;  /* 0x0010440401007387 */ /* 0x0003e80000100800 */
[----:B------:R-:W-:Y:S04]  /*19210*/  STL [R1+0x1040], R5 ;  /* 0x0010400501007387 */ /* 0x000fe80000100800 */
[----:B----4-:R-:W4:Y:S04]  /*19220*/  LDL.LU.64 R36, [R1+0x228] ;  /* 0x0002280001247983 */ /* 0x010f280000300a00 */
[----:B------:R-:W-:Y:S01]  /*19230*/  LDGSTS.E [R2+0x10100], desc[UR40][R12.64], P0 ;  /* 0x101000000c027fae */ /* 0x000fe200081a1028 */
[----:B-1----:R-:W-:-:S03]  /*19240*/  IMAD.MOV.U32 R4, RZ, RZ, R13 ;  /* 0x000000ffff047224 */ /* 0x002fc600078e000d */
[----:B------:R1:W-:Y:S04]  /*19250*/  STL [R1+0xd28], R12 ;  /* 0x000d280c01007387 */ /* 0x0003e80000100800 */
[----:B------:R-:W-:Y:S04]  /*19260*/  LDGSTS.E [R2+0x10500], desc[UR40][R10.64], P0 ;  /* 0x105000000a027fae */ /* 0x000fe800081a1028 */
[----:B-1----:R-:W4:Y:S04]  /*19270*/  LDL.LU.64 R12, [R1+0x208] ;  /* 0x00020800010c7983 */ /* 0x002f280000300a00 */
[----:B------:R1:W-:Y:S04]  /*19280*/  STL [R1+0xd24], R4 ;  /* 0x000d240401007387 */ /* 0x0003e80000100800 */
[----:B------:R1:W-:Y:S04]  /*19290*/  STL [R1+0xd30], R10 ;  /* 0x000d300a01007387 */ /* 0x0003e80000100800 */
[----:B--2---:R-:W-:Y:S01]  /*192a0*/  LDGSTS.E [R2+0x10900], desc[UR40][R250.64], P0 ;  /* 0x10900000fa027fae */ /* 0x004fe200081a1028 */
[----:B-1----:R-:W-:-:S03]  /*192b0*/  IMAD.MOV.U32 R4, RZ, RZ, R11 ;  /* 0x000000ffff047224 */ /* 0x002fc600078e000b */
[----:B------:R-:W2:Y:S04]  /*192c0*/  LDL.LU.64 R10, [R1+0x1e8] ;  /* 0x0001e800010a7983 */ /* 0x000ea80000300a00 */
[----:B------:R1:W-:Y:S04]  /*192d0*/  STL [R1+0xd2c], R4 ;  /* 0x000d2c0401007387 */ /* 0x0003e80000100800 */
[----:B------:R1:W-:Y:S02]  /*192e0*/  STL [R1+0xd38], R250 ;  /* 0x000d38fa01007387 */ /* 0x0003e40000100800 */
[----:B-1----:R-:W-:-:S02]  /*192f0*/  IMAD.MOV.U32 R4, RZ, RZ, R251 ;  /* 0x000000ffff047224 */ /* 0x002fc400078e00fb */
[----:B------:R-:W2:Y:S04]  /*19300*/  LDL.LU.64 R250, [R1+0x1c8] ;  /* 0x0001c80001fa7983 */ /* 0x000ea80000300a00 */
[----:B------:R1:W-:Y:S04]  /*19310*/  STL [R1+0xd34], R4 ;  /* 0x000d340401007387 */ /* 0x0003e80000100800 */
[----:B---3--:R-:W-:Y:S01]  /*19320*/  LDGSTS.E [R2+0x10d00], desc[UR40][R28.64], P0 ;  /* 0x10d000001c027fae */ /* 0x008fe200081a1028 */
[----:B-1----:R-:W-:-:S03]  /*19330*/  IMAD.MOV.U32 R4, RZ, RZ, R29 ;  /* 0x000000ffff047224 */ /* 0x002fc600078e001d */
[----:B------:R1:W-:Y:S04]  /*19340*/  STL [R1+0xd40], R28 ;  /* 0x000d401c01007387 */ /* 0x0003e80000100800 */
[----:B-1----:R-:W3:Y:S04]  /*19350*/  LDL.LU.64 R28, [R1+0x1a8] ;  /* 0x0001a800011c7983 */ /* 0x002ee80000300a00 */
[----:B------:R1:W-:Y:S04]  /*19360*/  STL [R1+0xd3c], R4 ;  /* 0x000d3c0401007387 */ /* 0x0003e80000100800 */
[----:B------:R-:W-:Y:S01]  /*19370*/  LDGSTS.E [R2+0x11100], desc[UR40][R20.64], P0 ;  /* 0x1110000014027fae */ /* 0x000fe200081a1028 */
        /* <DEDUP_REMOVED lines=8> */
[----:B------:R1:W-:Y:S02]  /*19400*/  STL [R1+0xd4c], R4 ;  /* 0x000d4c0401007387 */ /* 0x0003e40000100800 */
[----:B-1----:R-:W-:-:S02]  /*19410*/  IMAD.MOV.U32 R4, RZ, RZ, R17 ;  /* 0x000000ffff047224 */ /* 0x002fc400078e0011 */
[----:B------:R-:W-:Y:S04]  /*19420*/  STL [R1+0xd58], R16 ;  /* 0x000d581001007387 */ /* 0x000fe80000100800 */
[----:B------:R1:W-:Y:S04]  /*19430*/  STL [R1+0xd54], R4 ;  /* 0x000d540401007387 */ /* 0x0003e80000100800 */
[----:B------:R-:W-:Y:S04]  /*19440*/  LDGSTS.E [R2+0x11900], desc[UR40][R16.64], P0 ;  /* 0x1190000010027fae */ /* 0x000fe800081a1028 */
[----:B------:R-:W-:Y:S01]  /*19450*/  STL [R1+0xd60], R14 ;  /* 0x000d600e01007387 */ /* 0x000fe20000100800 */
[----:B-1----:R-:W-:-:S03]  /*19460*/  IMAD.MOV.U32 R4, RZ, RZ, R15 ;  /* 0x000000ffff047224 */ /* 0x002fc600078e000f */
[----:B------:R-:W3:Y:S04]  /*19470*/  LDL.LU.64 R16, [R1+0x148] ;  /* 0x0001480001107983 */ /* 0x000ee80000300a00 */
[----:B------:R1:W-:Y:S04]  /*19480*/  STL [R1+0xd5c], R4 ;  /* 0x000d5c0401007387 */ /* 0x0003e80000100800 */
[----:B------:R-:W-:Y:S04]  /*19490*/  LDGSTS.E [R2+0x11d00], desc[UR40][R14.64], P0 ;  /* 0x11d000000e027fae */ /* 0x000fe800081a1028 */
[----:B----4-:R-:W-:Y:S01]  /*194a0*/  STL [R1+0xd68], R36 ;  /* 0x000d682401007387 */ /* 0x010fe20000100800 */
[----:B-1----:R-:W-:-:S03]  /*194b0*/  IMAD.MOV.U32 R4, RZ, RZ, R37 ;  /* 0x000000ffff047224 */ /* 0x002fc600078e0025 */
[----:B------:R-:W-:Y:S04]  /*194c0*/  LDGSTS.E [R2+0x12100], desc[UR40][R36.64], P0 ;  /* 0x1210000024027fae */ /* 0x000fe800081a1028 */
[----:B------:R-:W4:Y:S04]  /*194d0*/  LDL.LU.64 R14, [R1+0x128] ;  /* 0x00012800010e7983 */ /* 0x000f280000300a00 */
[----:B------:R1:W-:Y:S04]  /*194e0*/  STL [R1+0xd64], R4 ;  /* 0x000d640401007387 */ /* 0x0003e80000100800 */
[----:B------:R-:W-:Y:S01]  /*194f0*/  LDGSTS.E [R2+0x12500], desc[UR40][R12.64], P0 ;  /* 0x125000000c027fae */ /* 0x000fe200081a1028 */
[----:B-1----:R-:W-:-:S03]  /*19500*/  IMAD.MOV.U32 R4, RZ, RZ, R13 ;  /* 0x000000ffff047224 */ /* 0x002fc600078e000d */
[----:B------:R1:W-:Y:S04]  /*19510*/  STL [R1+0xd70], R12 ;  /* 0x000d700c01007387 */ /* 0x0003e80000100800 */
[----:B-1----:R-:W4:Y:S04]  /*19520*/  LDL.LU.64 R12, [R1+0x108] ;  /* 0x00010800010c7983 */ /* 0x002f280000300a00 */
[----:B------:R1:W-:Y:S04]  /*19530*/  STL [R1+0xd6c], R4 ;  /* 0x000d6c0401007387 */ /* 0x0003e80000100800 */
[----:B--2---:R-:W-:Y:S04]  /*19540*/  LDGSTS.E [R2+0x12900], desc[UR40][R10.64], P0 ;  /* 0x129000000a027fae */ /* 0x004fe800081a1028 */
[----:B------:R2:W-:Y:S01]  /*19550*/  STL [R1+0xd78], R10 ;  /* 0x000d780a01007387 */ /* 0x0005e20000100800 */
[----:B-1----:R-:W-:-:S03]  /*19560*/  IMAD.MOV.U32 R4, RZ, RZ, R11 ;  /* 0x000000ffff047224 */ /* 0x002fc600078e000b */
[----:B--2---:R-:W2:Y:S04]  /*19570*/  LDL.LU.64 R10, [R1+0x100] ;  /* 0x00010000010a7983 */ /* 0x004ea80000300a00 */
[----:B------:R1:W-:Y:S04]  /*19580*/  STL [R1+0xd74], R4 ;  /* 0x000d740401007387 */ /* 0x0003e80000100800 */
[----:B------:R-:W-:Y:S04]  /*19590*/  LDGSTS.E [R2+0x12d00], desc[UR40][R250.64], P0 ;  /* 0x12d00000fa027fae */ /* 0x000fe800081a1028 */
[----:B------:R1:W-:Y:S02]  /*195a0*/  STL [R1+0xd80], R250 ;  /* 0x000d80fa01007387 */ /* 0x0003e40000100800 */
[----:B-1----:R-:W-:-:S02]  /*195b0*/  IMAD.MOV.U32 R4, RZ, RZ, R251 ;  /* 0x000000ffff047224 */ /* 0x002fc400078e00fb */
[----:B------:R-:W2:Y:S04]  /*195c0*/  LDL.LU.64 R250, [R1+0xf8] ;  /* 0x0000f80001fa7983 */ /* 0x000ea80000300a00 */
[----:B------:R1:W-:Y:S04]  /*195d0*/  STL [R1+0xd7c], R4 ;  /* 0x000d7c0401007387 */ /* 0x0003e80000100800 */
[----:B---3--:R-:W-:Y:S01]  /*195e0*/  STL [R1+0xd88], R28 ;  /* 0x000d881c01007387 */ /* 0x008fe20000100800 */
[----:B-1----:R-:W-:-:S03]  /*195f0*/  IMAD.MOV.U32 R4, RZ, RZ, R29 ;  /* 0x000000ffff047224 */ /* 0x002fc600078e001d */
[----:B------:R-:W3:Y:S04]  /*19600*/  LDL.LU.64 R52, [R1+0xf0] ;  /* 0x0000f00001347983 */ /* 0x000ee80000300a00 */
[----:B------:R1:W-:Y:S04]  /*19610*/  STL [R1+0xd84], R4 ;  /* 0x000d840401007387 */ /* 0x0003e80000100800 */
[----:B------:R-:W-:Y:S04]  /*19620*/  LDGSTS.E [R2+0x13100], desc[UR40][R28.64], P0 ;  /* 0x131000001c027fae */ /* 0x000fe800081a1028 */
[----:B------:R-:W-:Y:S01]  /*19630*/  STL [R1+0xd90], R20 ;  /* 0x000d901401007387 */ /* 0x000fe20000100800 */
[----:B-1----:R-:W-:-:S03]  /*19640*/  IMAD.MOV.U32 R4, RZ, RZ, R21 ;  /* 0x000000ffff047224 */ /* 0x002fc600078e0015 */
[----:B------:R-:W3:Y:S04]  /*19650*/  LDL.LU.64 R44, [R1+0xe8] ;  /* 0x0000e800012c7983 */ /* 0x000ee80000300a00 */
[----:B------:R1:W-:Y:S04]  /*19660*/  STL [R1+0xd8c], R4 ;  /* 0x000d8c0401007387 */ /* 0x0003e80000100800 */
[----:B------:R-:W-:Y:S04]  /*19670*/  LDGSTS.E [R2+0x13500], desc[UR40][R20.64], P0 ;  /* 0x1350000014027fae */ /* 0x000fe800081a1028 */
[----:B------:R-:W-:Y:S04]  /*19680*/  STL [R1+0xd98], R18 ;  /* 0x000d981201007387 */ /* 0x000fe80000100800 */
[----:B------:R-:W3:Y:S01]  /*19690*/  LDL.LU.64 R36, [R1+0xe0] ;  /* 0x0000e00001247983 */ /* 0x000ee20000300a00 */
        /* <DEDUP_REMOVED lines=9> */
[----:B----4-:R-:W-:Y:S04]  /*19730*/  STL [R1+0xda8], R14 ;  /* 0x000da80e01007387 */ /* 0x010fe80000100800 */
[----:B------:R-:W4:Y:S01]  /*19740*/  LDL.LU.64 R18, [R1+0xc8] ;  /* 0x0000c80001127983 */ /* 0x000f220000300a00 */
[----:B-1----:R-:W-:-:S03]  /*19750*/  IMAD.MOV.U32 R4, RZ, RZ, R15 ;  /* 0x000000ffff047224 */ /* 0x002fc600078e000f */
[----:B------:R-:W4:Y:S04]  /*19760*/  LDL.LU.64 R16, [R1+0xc0] ;  /* 0x0000c00001107983 */ /* 0x000f280000300a00 */
[----:B------:R1:W-:Y:S04]  /*19770*/  STL [R1+0xda4], R4 ;  /* 0x000da40401007387 */ /* 0x0003e80000100800 */
[----:B------:R-:W-:Y:S04]  /*19780*/  LDGSTS.E [R2+0x14100], desc[UR40][R14.64], P0 ;  /* 0x141000000e027fae */ /* 0x000fe800081a1028 */
[----:B------:R2:W-:Y:S01]  /*19790*/  STL [R1+0xdb0], R12 ;  /* 0x000db00c01007387 */ /* 0x0005e20000100800 */
[----:B-1----:R-:W-:-:S03]  /*197a0*/  IMAD.MOV.U32 R4, RZ, RZ, R13 ;  /* 0x000000ffff047224 */ /* 0x002fc600078e000d */
[----:B------:R-:W4:Y:S04]  /*197b0*/  LDL.LU.64 R14, [R1+0xb8] ;  /* 0x0000b800010e7983 */ /* 0x000f280000300a00 */
[----:B------:R1:W-:Y:S04]  /*197c0*/  STL [R1+0xdac], R4 ;  /* 0x000dac0401007387 */ /* 0x0003e80000100800 */
[----:B------:R-:W-:Y:S04]  /*197d0*/  LDGSTS.E [R2+0x14500], desc[UR40][R12.64], P0 ;  /* 0x145000000c027fae */ /* 0x000fe800081a1028 */
[----:B--2---:R2:W-:Y:S04]  /*197e0*/  STL [R1+0xdb8], R10 ;  /* 0x000db80a01007387 */ /* 0x0045e80000100800 */
[----:B------:R-:W4:Y:S01]  /*197f0*/  LDL.LU.64 R12, [R1+0xb0] ;  /* 0x0000b000010c7983 */ /* 0x000f220000300a00 */
[----:B-1----:R-:W-:-:S03]  /*19800*/  IMAD.MOV.U32 R4, RZ, RZ, R11 ;  /* 0x000000ffff047224 */ /* 0x002fc600078e000b */
[----:B------:R-:W-:Y:S04]  /*19810*/  LDGSTS.E [R2+0x14900], desc[UR40][R10.64], P0 ;  /* 0x149000000a027fae */ /* 0x000fe800081a1028 */
[----:B--2---:R-:W2:Y:S04]  /*19820*/  LDL.LU.64 R10, [R1+0xa8] ;  /* 0x0000a800010a7983 */ /* 0x004ea80000300a00 */
[----:B------:R1:W-:Y:S04]  /*19830*/  STL [R1+0xdb4], R4 ;  /* 0x000db40401007387 */ /* 0x0003e80000100800 */
[----:B------:R-:W-:Y:S04]  /*19840*/  LDGSTS.E [R2+0x14d00], desc[UR40][R250.64], P0 ;  /* 0x14d00000fa027fae */ /* 0x000fe800081a1028 */
[----:B------:R1:W-:Y:S02]  /*19850*/  STL [R1+0xdc0], R250 ;  /* 0x000dc0fa01007387 */ /* 0x0003e40000100800 */
[----:B-1----:R-:W-:-:S02]  /*19860*/  IMAD.MOV.U32 R4, RZ, RZ, R251 ;  /* 0x000000ffff047224 */ /* 0x002fc400078e00fb */
[----:B------:R-:W2:Y:S04]  /*19870*/  LDL.LU.64 R250, [R1+0xa0] ;  /* 0x0000a00001fa7983 */ /* 0x000ea80000300a00 */
[----:B------:R3:W-:Y:S02]  /*19880*/  STL [R1+0xdbc], R4 ;  /* 0x000dbc0401007387 */ /* 0x0007e40000100800 */
[----:B---3--:R-:W-:Y:S02]  /*19890*/  IMAD.MOV.U32 R4, RZ, RZ, R53 ;  /* 0x000000ffff047224 */ /* 0x008fe400078e0035 */
[----:B------:R-:W-:Y:S04]  /*198a0*/  STL [R1+0xdc8], R52 ;  /* 0x000dc83401007387 */ /* 0x000fe80000100800 */
[----:B------:R1:W-:Y:S04]  /*198b0*/  STL [R1+0xdc4], R4 ;  /* 0x000dc40401007387 */ /* 0x0003e80000100800 */
[----:B------:R-:W-:Y:S01]  /*198c0*/  LDGSTS.E [R2+0x15100], desc[UR40][R52.64], P0 ;  /* 0x1510000034027fae */ /* 0x000fe200081a1028 */
[----:B-1----:R-:W-:-:S03]  /*198d0*/  IMAD.MOV.U32 R4, RZ, RZ, R45 ;  /* 0x000000ffff047224 */ /* 0x002fc600078e002d */
[----:B------:R-:W-:Y:S04]  /*198e0*/  STL [R1+0xdd0], R44 ;  /* 0x000dd02c01007387 */ /* 0x000fe80000100800 */
[----:B------:R1:W-:Y:S04]  /*198f0*/  STL [R1+0xdcc], R4 ;  /* 0x000dcc0401007387 */ /* 0x0003e80000100800 */
[----:B------:R-:W-:Y:S01]  /*19900*/  LDGSTS.E [R2+0x15500], desc[UR40][R44.64], P0 ;  /* 0x155000002c027fae */ /* 0x000fe200081a1028 */
[----:B-1----:R-:W-:-:S03]  /*19910*/  IMAD.MOV.U32 R4, RZ, RZ, R37 ;  /* 0x000000ffff047224 */ /* 0x002fc600078e0025 */
[----:B------:R-:W-:Y:S04]  /*19920*/  STL [R1+0xdd8], R36 ;  /* 0x000dd82401007387 */ /* 0x000fe80000100800 */
[----:B------:R1:W-:Y:S04]  /*19930*/  STL [R1+0xdd4], R4 ;  /* 0x000dd40401007387 */ /* 0x0003e80000100800 */
[----:B------:R-:W-:Y:S04]  /*19940*/  STL [R1+0xde0], R28 ;  /* 0x000de01c01007387 */ /* 0x000fe80000100800 */
[----:B------:R-:W-:Y:S01]  /*19950*/  LDGSTS.E [R2+0x15900], desc[UR40][R36.64], P0 ;  /* 0x1590000024027fae */ /* 0x000fe200081a1028 */
[----:B-1----:R-:W-:-:S03]  /*19960*/  MOV R4, R29 ;  /* 0x0000001d00047202 */ /* 0x002fc60000000f00 */
[----:B------:R-:W-:Y:S04]  /*19970*/  LDGSTS.E [R2+0x15d00], desc[UR40][R28.64], P0 ;  /* 0x15d000001c027fae */ /* 0x000fe800081a1028 */
[----:B------:R1:W-:Y:S02]  /*19980*/  STL [R1+0xddc], R4 ;  /* 0x000ddc0401007387 */ /* 0x0003e40000100800 */
[----:B-1----:R-:W-:Y:S02]  /*19990*/  IMAD.MOV.U32 R4, RZ, RZ, R21 ;  /* 0x000000ffff047224 */ /* 0x002fe400078e0015 */
[----:B------:R-:W-:Y:S04]  /*199a0*/  STL [R1+0xde8], R20 ;  /* 0x000de81401007387 */ /* 0x000fe80000100800 */
[----:B------:R4:W-:Y:S04]  /*199b0*/  STL [R1+0xde4], R4 ;  /* 0x000de40401007387 */ /* 0x0009e80000100800 */
[----:B------:R-:W-:Y:S01]  /*199c0*/  LDGSTS.E [R2+0x16100], desc[UR40][R20.64], P0 ;  /* 0x1610000014027fae */ /* 0x000fe200081a1028 */
[----:B----4-:R-:W-:-:S03]  /*199d0*/  IMAD.MOV.U32 R4, RZ, RZ, R19 ;  /* 0x000000ffff047224 */ /* 0x010fc600078e0013 */
[----:B------:R-:W-:Y:S04]  /*199e0*/  STL [R1+0xdf0], R18 ;  /* 0x000df01201007387 */ /* 0x000fe80000100800 */
[----:B------:R1:W-:Y:S04]  /*199f0*/  STL [R1+0xdec], R4 ;  /* 0x000dec0401007387 */ /* 0x0003e80000100800 */
[----:B------:R-:W-:Y:S04]  /*19a00*/  STL [R1+0xdfc], R16 ;  /* 0x000dfc1001007387 */ /* 0x000fe80000100800 */
[----:B------:R-:W-:Y:S01]  /*19a10*/  LDGSTS.E [R2+0x16500], desc[UR40][R18.64], P0 ;  /* 0x1650000012027fae */ /* 0x000fe200081a1028 */
[----:B-1----:R-:W-:-:S03]  /*19a20*/  IMAD.MOV.U32 R4, RZ, RZ, R17 ;  /* 0x000000ffff047224 */ /* 0x002fc600078e0011 */
[----:B------:R-:W-:Y:S04]  /*19a30*/  LDGSTS.E [R2+0x16900], desc[UR40][R16.64], P0 ;  /* 0x1690000010027fae */ /* 0x000fe800081a1028 */
[----:B------:R1:W-:Y:S02]  /*19a40*/  STL [R1+0xdf8], R4 ;  /* 0x000df80401007387 */ /* 0x0003e40000100800 */
[----:B-1----:R-:W-:Y:S02]  /*19a50*/  IMAD.MOV.U32 R4, RZ, RZ, R15 ;  /* 0x000000ffff047224 */ /* 0x002fe400078e000f */
[----:B------:R-:W-:Y:S04]  /*19a60*/  STL [R1+0xe0c], R14 ;  /* 0x000e0c0e01007387 */ /* 0x000fe80000100800 */
[----:B------:R1:W-:Y:S04]  /*19a70*/  STL [R1+0xe08], R4 ;  /* 0x000e080401007387 */ /* 0x0003e80000100800 */
[----:B------:R-:W-:Y:S01]  /*19a80*/  LDGSTS.E [R2+0x16d00], desc[UR40][R14.64], P0 ;  /* 0x16d000000e027fae */ /* 0x000fe200081a1028 */
[----:B-1----:R-:W-:-:S03]  /*19a90*/  IMAD.MOV.U32 R4, RZ, RZ, R13 ;  /* 0x000000ffff047224 */ /* 0x002fc600078e000d */
[----:B------:R-:W-:Y:S04]  /*19aa0*/  STL [R1+0xe1c], R12 ;  /* 0x000e1c0c01007387 */ /* 0x000fe80000100800 */
[----:B------:R2:W-:Y:S04]  /*19ab0*/  STL [R1+0xe18], R4 ;  /* 0x000e180401007387 */ /* 0x0005e80000100800 */
[----:B------:R-:W-:Y:S01]  /*19ac0*/  LDGSTS.E [R2+0x17100], desc[UR40][R12.64], P0 ;  /* 0x171000000c027fae */ /* 0x000fe200081a1028 */
[----:B--2---:R-:W-:-:S03]  /*19ad0*/  IMAD.MOV.U32 R4, RZ, RZ, R11 ;  /* 0x000000ffff047224 */ /* 0x004fc600078e000b */
[----:B------:R-:W-:Y:S04]  /*19ae0*/  STL [R1+0xe2c], R10 ;  /* 0x000e2c0a01007387 */ /* 0x000fe80000100800 */
[----:B------:R1:W-:Y:S04]  /*19af0*/  STL [R1+0xe28], R4 ;  /* 0x000e280401007387 */ /* 0x0003e80000100800 */
[----:B------:R-:W-:Y:S01]  /*19b00*/  LDGSTS.E [R2+0x17500], desc[UR40][R10.64], P0 ;  /* 0x175000000a027fae */ /* 0x000fe200081a1028 */
[----:B-1----:R-:W-:-:S03]  /*19b10*/  IMAD.MOV.U32 R4, RZ, RZ, R251 ;  /* 0x000000ffff047224 */ /* 0x002fc600078e00fb */
        /* <DEDUP_REMOVED lines=52> */
[----:B------:R-:W2:Y:S04]  /*19e60*/  LDL.LU.64 R20, [R1+0x320] ;  /* 0x0003200001147983 */ /* 0x000ea80000300a00 */
[----:B------:R-:W-:Y:S04]  /*19e70*/  STL [R1+0xfdc], R54 ;  /* 0x000fdc3601007387 */ /* 0x000fe80000100800 */
[----:B------:R-:W-:Y:S04]  /*19e80*/  STL [R1+0xfd8], R55 ;  /* 0x000fd83701007387 */ /* 0x000fe80000100800 */
[----:B------:R-:W3:Y:S04]  /*19e90*/  LDL.LU.64 R18, [R1+0x300] ;  /* 0x0003000001127983 */ /* 0x000ee80000300a00 */
[----:B------:R-:W-:Y:S04]  /*19ea0*/  STL [R1+0xfec], R50 ;  /* 0x000fec3201007387 */ /* 0x000fe80000100800 */
[----:B------:R-:W-:Y:S04]  /*19eb0*/  STL [R1+0xfe8], R51 ;  /* 0x000fe83301007387 */ /* 0x000fe80000100800 */
[----:B------:R-:W4:Y:S04]  /*19ec0*/  LDL.LU.64 R16, [R1+0x2e0] ;  /* 0x0002e00001107983 */ /* 0x000f280000300a00 */
[----:B------:R-:W-:Y:S04]  /*19ed0*/  STL [R1+0xffc], R48 ;  /* 0x000ffc3001007387 */ /* 0x000fe80000100800 */
[----:B------:R-:W-:Y:S04]  /*19ee0*/  STL [R1+0xff8], R49 ;  /* 0x000ff83101007387 */ /* 0x000fe80000100800 */
[----:B------:R-:W4:Y:S04]  /*19ef0*/  LDL.LU.64 R14, [R1+0x2c0] ;  /* 0x0002c000010e7983 */ /* 0x000f280000300a00 */
[----:B------:R-:W-:Y:S04]  /*19f00*/  STL [R1+0x100c], R46 ;  /* 0x00100c2e01007387 */ /* 0x000fe80000100800 */
        /* <DEDUP_REMOVED lines=8> */
[----:B------:R-:W4:Y:S04]  /*19f90*/  LDL.LU.64 R10, [R1+0x260] ;  /* 0x00026000010a7983 */ /* 0x000f280000300a00 */
[----:B------:R-:W-:Y:S04]  /*19fa0*/  STL [R1+0x1038], R39 ;  /* 0x0010382701007387 */ /* 0x000fe80000100800 */
[----:B------:R-:W-:Y:S04]  /*19fb0*/  LDGSTS.E [R2+0x17900], desc[UR40][R250.64], P0 ;  /* 0x17900000fa027fae */ /* 0x000fe800081a1028 */
[----:B------:R-:W-:Y:S04]  /*19fc0*/  STL [R1+0xd20], R34 ;  /* 0x000d202201007387 */ /* 0x000fe80000100800 */
[----:B------:R-:W-:Y:S04]  /*19fd0*/  LDGSTS.E [R2+0x17d00], desc[UR40][R62.64], P0 ;  /* 0x17d000003e027fae */ /* 0x000fe800081a1028 */
[----:B-1----:R-:W4:Y:S04]  /*19fe0*/  LDL.LU.64 R250, [R1+0x240] ;  /* 0x0002400001fa7983 */ /* 0x002f280000300a00 */
        /* <DEDUP_REMOVED lines=31> */
[----:B------:R1:W-:Y:S04]  /*1a1e0*/  LDGSTS.E [R2+0x1fd00], desc[UR40][R34.64], P0 ;  /* 0x1fd0000022027fae */ /* 0x0003e800081a1028 */
[----:B------:R-:W-:Y:S04]  /*1a1f0*/  STL [R1+0xd1c], R35 ;  /* 0x000d1c2301007387 */ /* 0x000fe80000100800 */
[----:B--2---:R-:W-:Y:S01]  /*1a200*/  STL [R1+0xb28], R20 ;  /* 0x000b281401007387 */ /* 0x004fe20000100800 */
[----:B-1----:R-:W-:-:S03]  /*1a210*/  IMAD.MOV.U32 R2, RZ, RZ, R21 ;  /* 0x000000ffff027224 */ /* 0x002fc600078e0015 */
[----:B------:R-:W2:Y:S04]  /*1a220*/  LDL.LU.64 R28, [R1+0x230] ;  /* 0x00023000011c7983 */ /* 0x000ea80000300a00 */
[----:B------:R1:W-:Y:S04]  /*1a230*/  STL [R1+0xb24], R2 ;  /* 0x000b240201007387 */ /* 0x0003e80000100800 */
[----:B------:R-:W-:Y:S04]  /*1a240*/  LDGSTS.E [R3+0x10200], desc[UR40][R20.64], P0 ;  /* 0x1020000014037fae */ /* 0x000fe800081a1028 */
[----:B---3--:R3:W-:Y:S01]  /*1a250*/  STL [R1+0xb30], R18 ;  /* 0x000b301201007387 */ /* 0x0087e20000100800 */
[----:B-1----:R-:W-:-:S03]  /*1a260*/  IMAD.MOV.U32 R2, RZ, RZ, R19 ;  /* 0x000000ffff027224 */ /* 0x002fc600078e0013 */
[----:B------:R-:W-:Y:S04]  /*1a270*/  LDGSTS.E [R3+0x10600], desc[UR40][R18.64], P0 ;  /* 0x1060000012037fae */ /* 0x000fe800081a1028 */
[----:B------:R-:W2:Y:S04]  /*1a280*/  LDL.LU.64 R20, [R1+0x220] ;  /* 0x0002200001147983 */ /* 0x000ea80000300a00 */
[----:B------:R1:W-:Y:S04]  /*1a290*/  STL [R1+0xb2c], R2 ;  /* 0x000b2c0201007387 */ /* 0x0003e80000100800 */
[----:B----4-:R4:W-:Y:S04]  /*1a2a0*/  STL [R1+0xb38], R16 ;  /* 0x000b381001007387 */ /* 0x0109e80000100800 */
[----:B---3--:R-:W3:Y:S01]  /*1a2b0*/  LDL.LU.64 R18, [R1+0x218] ;  /* 0x0002180001127983 */ /* 0x008ee20000300a00 */
[----:B-1----:R-:W-:-:S03]  /*1a2c0*/  IMAD.MOV.U32 R2, RZ, RZ, R17 ;  /* 0x000000ffff027224 */ /* 0x002fc600078e0011 */
[----:B------:R-:W-:Y:S04]  /*1a2d0*/  LDGSTS.E [R3+0x10a00], desc[UR40][R16.64], P0 ;  /* 0x10a0000010037fae */ /* 0x000fe800081a1028 */
[----:B------:R1:W-:Y:S04]  /*1a2e0*/  STL [R1+0xb34], R2 ;  /* 0x000b340201007387 */ /* 0x0003e80000100800 */
[----:B------:R4:W-:Y:S04]  /*1a2f0*/  STL [R1+0xb40], R14 ;  /* 0x000b400e01007387 */ /* 0x0009e80000100800 */
[----:B----4-:R-:W4:Y:S01]  /*1a300*/  LDL.LU.64 R16, [R1+0x210] ;  /* 0x0002100001107983 */ /* 0x010f220000300a00 */
[----:B-1----:R-:W-:-:S03]  /*1a310*/  IMAD.MOV.U32 R2, RZ, RZ, R15 ;  /* 0x000000ffff027224 */ /* 0x002fc600078e000f */
[----:B------:R-:W-:Y:S04]  /*1a320*/  LDGSTS.E [R3+0x10e00], desc[UR40][R14.64], P0 ;  /* 0x10e000000e037fae */ /* 0x000fe800081a1028 */
[----:B------:R-:W-:Y:S04]  /*1a330*/  LDGSTS.E [R3+0x11200], desc[UR40][R36.64], P0 ;  /* 0x1120000024037fae */ /* 0x000fe800081a1028 */
[----:B------:R-:W-:Y:S04]  /*1a340*/  LDGSTS.E [R3+0x11600], desc[UR40][R12.64], P0 ;  /* 0x116000000c037fae */ /* 0x000fe800081a1028 */
[----:B------:R-:W4:Y:S04]  /*1a350*/  LDL.LU.64 R14, [R1+0x200] ;  /* 0x00020000010e7983 */ /* 0x000f280000300a00 */
[----:B------:R1:W-:Y:S04]  /*1a360*/  STL [R1+0xb3c], R2 ;  /* 0x000b3c0201007387 */ /* 0x0003e80000100800 */
[----:B------:R1:W-:Y:S04]  /*1a370*/  STL [R1+0xb48], R36 ;  /* 0x000b482401007387 */ /* 0x0003e80000100800 */
[----:B------:R-:W-:Y:S01]  /*1a380*/  LDGSTS.E [R3+0x11a00], desc[UR40][R10.64], P0 ;  /* 0x11a000000a037fae */ /* 0x000fe200081a1028 */
[----:B-1----:R-:W-:-:S03]  /*1a390*/  IMAD.MOV.U32 R2, RZ, RZ, R37 ;  /* 0x000000ffff027224 */ /* 0x002fc600078e0025 */
[----:B------:R-:W4:Y:S04]  /*1a3a0*/  LDL.LU.64 R36, [R1+0x1f8] ;  /* 0x0001f80001247983 */ /* 0x000f280000300a00 */
[----:B------:R1:W-:Y:S04]  /*1a3b0*/  STL [R1+0xb44], R2 ;  /* 0x000b440201007387 */ /* 0x0003e80000100800 */
[----:B------:R1:W-:Y:S04]  /*1a3c0*/  STL [R1+0xb50], R12 ;  /* 0x000b500c01007387 */ /* 0x0003e80000100800 */
[----:B------:R-:W-:Y:S01]  /*1a3d0*/  LDGSTS.E [R3+0x11e00], desc[UR40][R250.64], P0 ;  /* 0x11e00000fa037fae */ /* 0x000fe200081a1028 */
[----:B-1----:R-:W-:-:S03]  /*1a3e0*/  IMAD.MOV.U32 R2, RZ, RZ, R13 ;  /* 0x000000ffff027224 */ /* 0x002fc600078e000d */
[----:B------:R-:W4:Y:S04]  /*1a3f0*/  LDL.LU.64 R12, [R1+0x1f0] ;  /* 0x0001f000010c7983 */ /* 0x000f280000300a00 */
[----:B------:R1:W-:Y:S04]  /*1a400*/  STL [R1+0xb4c], R2 ;  /* 0x000b4c0201007387 */ /* 0x0003e80000100800 */
[----:B------:R1:W-:Y:S02]  /*1a410*/  STL [R1+0xb58], R10 ;  /* 0x000b580a01007387 */ /* 0x0003e40000100800 */
[----:B-1----:R-:W-:-:S02]  /*1a420*/  IMAD.MOV.U32 R2, RZ, RZ, R11 ;  /* 0x000000ffff027224 */ /* 0x002fc400078e000b */
[----:B------:R-:W4:Y:S04]  /*1a430*/  LDL.LU.64 R10, [R1+0x1e0] ;  /* 0x0001e000010a7983 */ /* 0x000f280000300a00 */
[----:B------:R1:W-:Y:S04]  /*1a440*/  STL [R1+0xb54], R2 ;  /* 0x000b540201007387 */ /* 0x0003e80000100800 */
[----:B------:R1:W-:Y:S02]  /*1a450*/  STL [R1+0xb60], R250 ;  /* 0x000b60fa01007387 */ /* 0x0003e40000100800 */
[----:B-1----:R-:W-:-:S02]  /*1a460*/  IMAD.MOV.U32 R2, RZ, RZ, R251 ;  /* 0x000000ffff027224 */ /* 0x002fc400078e00fb */
[----:B------:R-:W4:Y:S04]  /*1a470*/  LDL.LU.64 R250, [R1+0x1d8] ;  /* 0x0001d80001fa7983 */ /* 0x000f280000300a00 */
[----:B------:R1:W-:Y:S04]  /*1a480*/  STL [R1+0xb5c], R2 ;  /* 0x000b5c0201007387 */ /* 0x0003e80000100800 */
[----:B--2---:R-:W-:Y:S01]  /*1a490*/  LDGSTS.E [R3+0x12200], desc[UR40][R28.64], P0 ;  /* 0x122000001c037fae */ /* 0x004fe200081a1028 */
[----:B-1----:R-:W-:-:S03]  /*1a4a0*/  IMAD.MOV.U32 R2, RZ, RZ, R29 ;  /* 0x000000ffff027224 */ /* 0x002fc600078e001d */
[----:B------:R1:W-:Y:S04]  /*1a4b0*/  STL [R1+0xb68], R28 ;  /* 0x000b681c01007387 */ /* 0x0003e80000100800 */
[----:B-1----:R-:W2:Y:S04]  /*1a4c0*/  LDL.LU.64 R28, [R1+0x1d0] ;  /* 0x0001d000011c7983 */ /* 0x002ea80000300a00 */
[----:B------:R1:W-:Y:S04]  /*1a4d0*/  STL [R1+0xb64], R2 ;  /* 0x000b640201007387 */ /* 0x0003e80000100800 */
[----:B------:R-:W-:Y:S04]  /*1a4e0*/  LDGSTS.E [R3+0x12600], desc[UR40][R20.64], P0 ;  /* 0x1260000014037fae */ /* 0x000fe800081a1028 */
[----:B------:R3:W-:Y:S01]  /*1a4f0*/  STL [R1+0xb70], R20 ;  /* 0x000b701401007387 */ /* 0x0007e20000100800 */
[----:B-1----:R-:W-:-:S03]  /*1a500*/  IMAD.MOV.U32 R2, RZ, RZ, R21 ;  /* 0x000000ffff027224 */ /* 0x002fc600078e0015 */
[----:B---3--:R-:W-:Y:S04]  /*1a510*/  LDGSTS.E [R3+0x12a00], desc[UR40][R18.64], P0 ;  /* 0x12a0000012037fae */ /* 0x008fe800081a1028 */
[----:B------:R-:W3:Y:S04]  /*1a520*/  LDL.LU.64 R20, [R1+0x1c0] ;  /* 0x0001c00001147983 */ /* 0x000ee80000300a00 */
[----:B------:R1:W-:Y:S04]  /*1a530*/  STL [R1+0xb6c], R2 ;  /* 0x000b6c0201007387 */ /* 0x0003e80000100800 */
[----:B------:R4:W-:Y:S04]  /*1a540*/  STL [R1+0xb78], R18 ;  /* 0x000b781201007387 */ /* 0x0009e80000100800 */
[----:B----4-:R-:W-:Y:S01]  /*1a550*/  LDGSTS.E [R3+0x12e00], desc[UR40][R16.64], P0 ;  /* 0x12e0000010037fae */ /* 0x010fe200081a1028 */
[----:B-1----:R-:W-:-:S03]  /*1a560*/  IMAD.MOV.U32 R2, RZ, RZ, R19 ;  /* 0x000000ffff027224 */ /* 0x002fc600078e0013 */
[----:B------:R-:W4:Y:S04]  /*1a570*/  LDL.LU.64 R18, [R1+0x1b8] ;  /* 0x0001b80001127983 */ /* 0x000f280000300a00 */
[----:B------:R1:W-:Y:S04]  /*1a580*/  STL [R1+0xb74], R2 ;  /* 0x000b740201007387 */ /* 0x0003e80000100800 */
[----:B------:R1:W-:Y:S04]  /*1a590*/  STL [R1+0xb80], R16 ;  /* 0x000b801001007387 */ /* 0x0003e80000100800 */
[----:B------:R-:W-:Y:S01]  /*1a5a0*/  LDGSTS.E [R3+0x13200], desc[UR40][R14.64], P0 ;  /* 0x132000000e037fae */ /* 0x000fe200081a1028 */
[----:B-1----:R-:W-:-:S05]  /*1a5b0*/  IMAD.MOV.U32 R2, RZ, RZ, R17 ;  /* 0x000000ffff027224 */ /* 0x002fca00078e0011 */
[----:B------:R1:W-:Y:S04]  /*1a5c0*/  STL [R1+0xb7c], R2 ;  /* 0x000b7c0201007387 */ /* 0x0003e80000100800 */
[----:B------:R1:W-:Y:S04]  /*1a5d0*/  STL [R1+0xb88], R14 ;  /* 0x000b880e01007387 */ /* 0x0003e80000100800 */
[----:B------:R-:W4:Y:S01]  /*1a5e0*/  LDL.LU.64 R16, [R1+0x1b0] ;  /* 0x0001b00001107983 */ /* 0x000f220000300a00 */
[----:B-1----:R-:W-:-:S03]  /*1a5f0*/  IMAD.MOV.U32 R2, RZ, RZ, R15 ;  /* 0x000000ffff027224 */ /* 0x002fc600078e000f */
[----:B------:R-:W-:Y:S04]  /*1a600*/  LDGSTS.E [R3+0x13600], desc[UR40][R36.64], P0 ;  /* 0x1360000024037fae */ /* 0x000fe800081a1028 */
[----:B------:R1:W-:Y:S04]  /*1a610*/  STL [R1+0xb84], R2 ;  /* 0x000b840201007387 */ /* 0x0003e80000100800 */
[----:B------:R-:W-:Y:S04]  /*1a620*/  STL [R1+0xb90], R36 ;  /* 0x000b902401007387 */ /* 0x000fe80000100800 */
[----:B------:R-:W4:Y:S01]  /*1a630*/  LDL.LU.64 R14, [R1+0x1a0] ;  /* 0x0001a000010e7983 */ /* 0x000f220000300a00 */
[----:B-1----:R-:W-:-:S03]  /*1a640*/  IMAD.MOV.U32 R2, RZ, RZ, R37 ;  /* 0x000000ffff027224 */ /* 0x002fc600078e0025 */
[----:B------:R-:W-:Y:S04]  /*1a650*/  LDGSTS.E [R3+0x13a00], desc[UR40][R12.64], P0 ;  /* 0x13a000000c037fae */ /* 0x000fe800081a1028 */
[----:B------:R1:W-:Y:S04]  /*1a660*/  STL [R1+0xb8c], R2 ;  /* 0x000b8c0201007387 */ /* 0x0003e80000100800 */
[----:B------:R1:W-:Y:S02]  /*1a670*/  STL [R1+0xb98], R12 ;  /* 0x000b980c01007387 */ /* 0x0003e40000100800 */
[----:B-1----:R-:W-:-:S02]  /*1a680*/  IMAD.MOV.U32 R2, RZ, RZ, R13 ;  /* 0x000000ffff027224 */ /* 0x002fc400078e000d */
[----:B------:R-:W-:Y:S04]  /*1a690*/  LDGSTS.E [R3+0x13e00], desc[UR40][R10.64], P0 ;  /* 0x13e000000a037fae */ /* 0x000fe800081a1028 */
[----:B------:R-:W4:Y:S04]  /*1a6a0*/  LDL.LU.64 R12, [R1+0x198] ;  /* 0x00019800010c7983 */ /* 0x000f280000300a00 */
        /* <DEDUP_REMOVED lines=8> */
[----:B------:R-:W4:Y:S04]  /*1a730*/  LDL.LU.64 R250, [R1+0x180] ;  /* 0x0001800001fa7983 */ /* 0x000f280000300a00 */
[----:B------:R1:W-:Y:S04]  /*1a740*/  STL [R1+0xba4], R2 ;  /* 0x000ba40201007387 */ /* 0x0003e80000100800 */
[----:B--2---:R-:W-:Y:S01]  /*1a750*/  STL [R1+0xbb0], R28 ;  /* 0x000bb01c01007387 */ /* 0x004fe20000100800 */
[----:B-1----:R-:W-:-:S03]  /*1a760*/  IMAD.MOV.U32 R2, RZ, RZ, R29 ;  /* 0x000000ffff027224 */ /* 0x002fc600078e001d */
[----:B------:R-:W2:Y:S04]  /*1a770*/  LDL.LU.64 R52, [R1+0x178] ;  /* 0x0001780001347983 */ /* 0x000ea80000300a00 */
[----:B------:R1:W-:Y:S04]  /*1a780*/  STL [R1+0xbac], R2 ;  /* 0x000bac0201007387 */ /* 0x0003e80000100800 */
[----:B------:R-:W-:Y:S04]  /*1a790*/  LDGSTS.E [R3+0x14600], desc[UR40][R28.64], P0 ;  /* 0x146000001c037fae */ /* 0x000fe800081a1028 */
[----:B---3--:R-:W-:Y:S01]  /*1a7a0*/  STL [R1+0xbb8], R20 ;  /* 0x000bb81401007387 */ /* 0x008fe20000100800 */
        /* <DEDUP_REMOVED lines=10> */
[----:B------:R-:W-:Y:S01]  /*1a850*/  STL [R1+0xbc8], R16 ;  /* 0x000bc81001007387 */ /* 0x000fe20000100800 */
[----:B-1----:R-:W-:-:S03]  /*1a860*/  IMAD.MOV.U32 R2, RZ, RZ, R17 ;  /* 0x000000ffff027224 */ /* 0x002fc600078e0011 */
[----:B------:R-:W4:Y:S04]  /*1a870*/  LDL.LU.64 R20, [R1+0x150] ;  /* 0x0001500001147983 */ /* 0x000f280000300a00 */
[----:B------:R1:W-:Y:S04]  /*1a880*/  STL [R1+0xbc4], R2 ;  /* 0x000bc40201007387 */ /* 0x0003e80000100800 */
[----:B------:R-:W-:Y:S04]  /*1a890*/  LDGSTS.E [R3+0x15200], desc[UR40][R16.64], P0 ;  /* 0x1520000010037fae */ /* 0x000fe800081a1028 */
[----:B------:R-:W-:Y:S04]  /*1a8a0*/  STL [R1+0xbd0], R14 ;  /* 0x000bd00e01007387 */ /* 0x000fe80000100800 */
[----:B------:R-:W4:Y:S01]  /*1a8b0*/  LDL.LU.64 R18, [R1+0x140] ;  /* 0x0001400001127983 */ /* 0x000f220000300a00 */
[----:B-1----:R-:W-:-:S03]  /*1a8c0*/  IMAD.MOV.U32 R2, RZ, RZ, R15 ;  /* 0x000000ffff027224 */ /* 0x002fc600078e000f */
[----:B------:R-:W4:Y:S04]  /*1a8d0*/  LDL.LU.64 R16, [R1+0x138] ;  /* 0x0001380001107983 */ /* 0x000f280000300a00 */
[----:B------:R1:W-:Y:S04]  /*1a8e0*/  STL [R1+0xbcc], R2 ;  /* 0x000bcc0201007387 */ /* 0x0003e80000100800 */
[----:B------:R-:W-:Y:S04]  /*1a8f0*/  LDGSTS.E [R3+0x15600], desc[UR40][R14.64], P0 ;  /* 0x156000000e037fae */ /* 0x000fe800081a1028 */
[----:B------:R1:W-:Y:S02]  /*1a900*/  STL [R1+0xbd8], R12 ;  /* 0x000bd80c01007387 */ /* 0x0003e40000100800 */
[----:B-1----:R-:W-:-:S02]  /*1a910*/  IMAD.MOV.U32 R2, RZ, RZ, R13 ;  /* 0x000000ffff027224 */ /* 0x002fc400078e000d */
[----:B------:R-:W4:Y:S04]  /*1a920*/  LDL.LU.64 R14, [R1+0x130] ;  /* 0x00013000010e7983 */ /* 0x000f280000300a00 */
[----:B------:R1:W-:Y:S04]  /*1a930*/  STL [R1+0xbd4], R2 ;  /* 0x000bd40201007387 */ /* 0x0003e80000100800 */
[----:B------:R-:W-:Y:S04]  /*1a940*/  LDGSTS.E [R3+0x15a00], desc[UR40][R12.64], P0 ;  /* 0x15a000000c037fae */ /* 0x000fe800081a1028 */
[----:B------:R1:W-:Y:S04]  /*1a950*/  STL [R1+0xbe0], R10 ;  /* 0x000be00a01007387 */ /* 0x0003e80000100800 */
[----:B------:R-:W4:Y:S01]  /*1a960*/  LDL.LU.64 R12, [R1+0x120] ;  /* 0x00012000010c7983 */ /* 0x000f220000300a00 */
[----:B-1----:R-:W-:-:S03]  /*1a970*/  IMAD.MOV.U32 R2, RZ, RZ, R11 ;  /* 0x000000ffff027224 */ /* 0x002fc600078e000b */
[----:B------:R-:W-:Y:S04]  /*1a980*/  LDGSTS.E [R3+0x15e00], desc[UR40][R10.64], P0 ;  /* 0x15e000000a037fae */ /* 0x000fe800081a1028 */
[----:B------:R-:W4:Y:S04]  /*1a990*/  LDL.LU.64 R10, [R1+0x118] ;  /* 0x00011800010a7983 */ /* 0x000f280000300a00 */
[----:B------:R1:W-:Y:S04]  /*1a9a0*/  STL [R1+0xbdc], R2 ;  /* 0x000bdc0201007387 */ /* 0x0003e80000100800 */
[----:B------:R-:W-:Y:S04]  /*1a9b0*/  LDGSTS.E [R3+0x16200], desc[UR40][R250.64], P0 ;  /* 0x16200000fa037fae */ /* 0x000fe800081a1028 */
[----:B------:R1:W-:Y:S02]  /*1a9c0*/  STL [R1+0xbe8], R250 ;  /* 0x000be8fa01007387 */ /* 0x0003e40000100800 */
[----:B-1----:R-:W-:-:S02]  /*1a9d0*/  IMAD.MOV.U32 R2, RZ, RZ, R251 ;  /* 0x000000ffff027224 */ /* 0x002fc400078e00fb */
[----:B------:R-:W4:Y:S04]  /*1a9e0*/  LDL.LU.64 R250, [R1+0x110] ;  /* 0x0001100001fa7983 */ /* 0x000f280000300a00 */
[----:B------:R2:W-:Y:S02]  /*1a9f0*/  STL [R1+0xbe4], R2 ;  /* 0x000be40201007387 */ /* 0x0005e40000100800 */
[----:B--2---:R-:W-:Y:S02]  /*1aa00*/  IMAD.MOV.U32 R2, RZ, RZ, R53 ;  /* 0x000000ffff027224 */ /* 0x004fe400078e0035 */
[----:B------:R-:W-:Y:S04]  /*1aa10*/  STL [R1+0xbf0], R52 ;  /* 0x000bf03401007387 */ /* 0x000fe80000100800 */
[----:B------:R3:W-:Y:S04]  /*1aa20*/  STL [R1+0xbec], R2 ;  /* 0x000bec0201007387 */ /* 0x0007e80000100800 */
[----:B------:R-:W-:Y:S01]  /*1aa30*/  LDGSTS.E [R3+0x16600], desc[UR40][R52.64], P0 ;  /* 0x1660000034037fae */ /* 0x000fe200081a1028 */
[----:B---3--:R-:W-:-:S03]  /*1aa40*/  IMAD.MOV.U32 R2, RZ, RZ, R45 ;  /* 0x000000ffff027224 */ /* 0x008fc600078e002d */
        /* <DEDUP_REMOVED lines=10> */
[----:B------:R1:W-:Y:S04]  /*1aaf0*/  STL [R1+0xc04], R2 ;  /* 0x000c040201007387 */ /* 0x0003e80000100800 */
[----:B------:R-:W-:Y:S01]  /*1ab00*/  STL [R1+0xc10], R20 ;  /* 0x000c101401007387 */ /* 0x000fe20000100800 */
[----:B-1----:R-:W-:-:S03]  /*1ab10*/  IMAD.MOV.U32 R2, RZ, RZ, R21 ;  /* 0x000000ffff027224 */ /* 0x002fc600078e0015 */
[----:B------:R-:W-:Y:S04]  /*1ab20*/  LDGSTS.E [R3+0x17600], desc[UR40][R20.64], P0 ;  /* 0x1760000014037fae */ /* 0x000fe800081a1028 */
[----:B------:R1:W-:Y:S04]  /*1ab30*/  STL [R1+0xc0c], R2 ;  /* 0x000c0c0201007387 */ /* 0x0003e80000100800 */
[----:B------:R-:W-:Y:S01]  /*1ab40*/  LDGSTS.E [R3+0x17a00], desc[UR40][R18.64], P0 ;  /* 0x17a0000012037fae */ /* 0x000fe200081a1028 */
[----:B-1----:R-:W-:-:S03]  /*1ab50*/  IMAD.MOV.U32 R2, RZ, RZ, R19 ;  /* 0x000000ffff027224 */ /* 0x002fc600078e0013 */
[----:B------:R-:W-:Y:S04]  /*1ab60*/  STL [R1+0xc18], R18 ;  /* 0x000c181201007387 */ /* 0x000fe80000100800 */
[----:B------:R1:W-:Y:S04]  /*1ab70*/  STL [R1+0xc14], R2 ;  /* 0x000c140201007387 */ /* 0x0003e80000100800 */
[----:B------:R-:W-:Y:S04]  /*1ab80*/  STL [R1+0xc20], R16 ;  /* 0x000c201001007387 */ /* 0x000fe80000100800 */
[----:B------:R-:W-:Y:S01]  /*1ab90*/  LDGSTS.E [R3+0x17e00], desc[UR40][R16.64], P0 ;  /* 0x17e0000010037fae */ /* 0x000fe200081a1028 */
[----:B-1----:R-:W-:-:S05]  /*1aba0*/  IMAD.MOV.U32 R2, RZ, RZ, R17 ;  /* 0x000000ffff027224 */ /* 0x002fca00078e0011 */
[----:B------:R1:W-:Y:S04]  /*1abb0*/  STL [R1+0xc1c], R2 ;  /* 0x000c1c0201007387 */ /* 0x0003e80000100800 */
[----:B------:R-:W-:Y:S04]  /*1abc0*/  STL [R1+0xc28], R14 ;  /* 0x000c280e01007387 */ /* 0x000fe80000100800 */
[----:B------:R-:W-:Y:S01]  /*1abd0*/  LDGSTS.E [R3+0x18200], desc[UR40][R14.64], P0 ;  /* 0x182000000e037fae */ /* 0x000fe200081a1028 */
[----:B-1----:R-:W-:-:S05]  /*1abe0*/  IMAD.MOV.U32 R2, RZ, RZ, R15 ;  /* 0x000000ffff027224 */ /* 0x002fca00078e000f */
        /* <DEDUP_REMOVED lines=8> */
[----:B------:R1:W-:Y:S02]  /*1ac70*/  STL [R1+0xc34], R2 ;  /* 0x000c340201007387 */ /* 0x0003e40000100800 */
[----:B-1----:R-:W-:Y:S02]  /*1ac80*/  IMAD.MOV.U32 R2, RZ, RZ, R251 ;  /* 0x000000ffff027224 */ /* 0x002fe400078e00fb */
[----:B------:R1:W-:Y:S04]  /*1ac90*/  STL [R1+0xc40], R250 ;  /* 0x000c40fa01007387 */ /* 0x0003e80000100800 */
        /* <DEDUP_REMOVED lines=60> */
[----:B------:R-:W4:Y:S04]  /*1b060*/  LDL.LU.64 R12, [R1+0x5b8] ;  /* 0x0005b800010c7983 */ /* 0x000f280000300a00 */
        /* <DEDUP_REMOVED lines=14> */
[----:B------:R-:W4:Y:S04]  /*1b150*/  LDL.LU.64 R10, [R1+0x5b0] ;  /* 0x0005b000010a7983 */ /* 0x000f280000300a00 */
        /* <DEDUP_REMOVED lines=19> */
[----:B---3--:R-:W-:Y:S01]  /*1b290*/  LDGSTS.E [R252+0x10300], desc[UR40][R28.64], P0 ;  /* 0x103000001cfc7fae */ /* 0x008fe200081a1028 */
[----:B--2---:R-:W-:-:S03]  /*1b2a0*/  IMAD.MOV.U32 R2, RZ, RZ, R29 ;  /* 0x000000ffff027224 */ /* 0x004fc600078e001d */
[----:B------:R1:W-:Y:S04]  /*1b2b0*/  STL [R1+0x928], R28 ;  /* 0x0009281c01007387 */ /* 0x0003e80000100800 */
[----:B----4-:R-:W-:Y:S04]  /*1b2c0*/  LDGSTS.E [R252+0x10700], desc[UR40][R20.64], P0 ;  /* 0x1070000014fc7fae */ /* 0x010fe800081a1028 */
[----:B-1----:R-:W2:Y:S04]  /*1b2d0*/  LDL.LU.64 R28, [R1+0x5a0] ;  /* 0x0005a000011c7983 */ /* 0x002ea80000300a00 */
[----:B------:R1:W-:Y:S04]  /*1b2e0*/  STL [R1+0x924], R2 ;  /* 0x0009240201007387 */ /* 0x0003e80000100800 */
[----:B------:R3:W-:Y:S04]  /*1b2f0*/  STL [R1+0x930], R20 ;  /* 0x0009301401007387 */ /* 0x0007e80000100800 */
[----:B------:R-:W-:Y:S01]  /*1b300*/  LDGSTS.E [R252+0x10b00], desc[UR40][R18.64], P0 ;  /* 0x10b0000012fc7fae */ /* 0x000fe200081a1028 */
[----:B-1----:R-:W-:-:S03]  /*1b310*/  IMAD.MOV.U32 R2, RZ, RZ, R21 ;  /* 0x000000ffff027224 */ /* 0x002fc600078e0015 */
[----:B---3--:R-:W3:Y:S04]  /*1b320*/  LDL.LU.64 R20, [R1+0x598] ;  /* 0x0005980001147983 */ /* 0x008ee80000300a00 */
[----:B------:R1:W-:Y:S04]  /*1b330*/  STL [R1+0x92c], R2 ;  /* 0x00092c0201007387 */ /* 0x0003e80000100800 */
[----:B------:R4:W-:Y:S04]  /*1b340*/  STL [R1+0x938], R18 ;  /* 0x0009381201007387 */ /* 0x0009e80000100800 */
[----:B------:R-:W-:Y:S01]  /*1b350*/  LDGSTS.E [R252+0x10f00], desc[UR40][R16.64], P0 ;  /* 0x10f0000010fc7fae */ /* 0x000fe200081a1028 */
[----:B-1----:R-:W-:-:S03]  /*1b360*/  IMAD.MOV.U32 R2, RZ, RZ, R19 ;  /* 0x000000ffff027224 */ /* 0x002fc600078e0013 */
[----:B------:R-:W-:Y:S04]  /*1b370*/  LDGSTS.E [R252+0x11300], desc[UR40][R14.64], P0 ;  /* 0x113000000efc7fae */ /* 0x000fe800081a1028 */
[----:B----4-:R-:W4:Y:S04]  /*1b380*/  LDL.LU.64 R18, [R1+0x590] ;  /* 0x0005900001127983 */ /* 0x010f280000300a00 */
[----:B------:R1:W-:Y:S04]  /*1b390*/  STL [R1+0x934], R2 ;  /* 0x0009340201007387 */ /* 0x0003e80000100800 */
[----:B------:R1:W-:Y:S04]  /*1b3a0*/  STL [R1+0x940], R16 ;  /* 0x0009401001007387 */ /* 0x0003e80000100800 */
[----:B------:R-:W-:Y:S01]  /*1b3b0*/  LDGSTS.E [R252+0x11700], desc[UR40][R36.64], P0 ;  /* 0x1170000024fc7fae */ /* 0x000fe200081a1028 */
[----:B-1----:R-:W-:-:S03]  /*1b3c0*/  IMAD.MOV.U32 R2, RZ, RZ, R17 ;  /* 0x000000ffff027224 */ /* 0x002fc600078e0011 */
[----:B------:R-:W-:Y:S04]  /*1b3d0*/  LDGSTS.E [R252+0x11b00], desc[UR40][R12.64], P0 ;  /* 0x11b000000cfc7fae */ /* 0x000fe800081a1028 */
[----:B------:R-:W4:Y:S04]  /*1b3e0*/  LDL.LU.64 R16, [R1+0x588] ;  /* 0x0005880001107983 */ /* 0x000f280000300a00 */
[----:B------:R1:W-:Y:S04]  /*1b3f0*/  STL [R1+0x93c], R2 ;  /* 0x00093c0201007387 */ /* 0x0003e80000100800 */
[----:B------:R1:W-:Y:S02]  /*1b400*/  STL [R1+0x948], R14 ;  /* 0x0009480e01007387 */ /* 0x0003e40000100800 */
[----:B-1----:R-:W-:-:S02]  /*1b410*/  IMAD.MOV.U32 R2, RZ, RZ, R15 ;  /* 0x000000ffff027224 */ /* 0x002fc400078e000f */
[----:B------:R-:W4:Y:S04]  /*1b420*/  LDL.LU.64 R14, [R1+0x580] ;  /* 0x00058000010e7983 */ /* 0x000f280000300a00 */
[----:B------:R1:W-:Y:S04]  /*1b430*/  STL [R1+0x944], R2 ;  /* 0x0009440201007387 */ /* 0x0003e80000100800 */
[----:B------:R1:W-:Y:S02]  /*1b440*/  STL [R1+0x950], R36 ;  /* 0x0009502401007387 */ /* 0x0003e40000100800 */
[----:B-1----:R-:W-:-:S05]  /*1b450*/  IMAD.MOV.U32 R2, RZ, RZ, R37 ;  /* 0x000000ffff027224 */ /* 0x002fca00078e0025 */
[----:B------:R1:W-:Y:S04]  /*1b460*/  STL [R1+0x94c], R2 ;  /* 0x00094c0201007387 */ /* 0x0003e80000100800 */
[----:B------:R1:W-:Y:S04]  /*1b470*/  STL [R1+0x958], R12 ;  /* 0x0009580c01007387 */ /* 0x0003e80000100800 */
[----:B------:R-:W4:Y:S01]  /*1b480*/  LDL.LU.64 R36, [R1+0x578] ;  /* 0x0005780001247983 */ /* 0x000f220000300a00 */
[----:B-1----:R-:W-:-:S05]  /*1b490*/  MOV R2, R13 ;  /* 0x0000000d00027202 */ /* 0x002fca0000000f00 */
[----:B------:R1:W-:Y:S04]  /*1b4a0*/  STL [R1+0x954], R2 ;  /* 0x0009540201007387 */ /* 0x0003e80000100800 */
[----:B------:R1:W-:Y:S04]  /*1b4b0*/  STL [R1+0x960], R10 ;  /* 0x0009600a01007387 */ /* 0x0003e80000100800 */
[----:B------:R-:W4:Y:S01]  /*1b4c0*/  LDL.LU.64 R12, [R1+0x570] ;  /* 0x00057000010c7983 */ /* 0x000f220000300a00 */
[----:B-1----:R-:W-:-:S03]  /*1b4d0*/  IMAD.MOV.U32 R2, RZ, RZ, R11 ;  /* 0x000000ffff027224 */ /* 0x002fc600078e000b */
[----:B------:R-:W-:Y:S04]  /*1b4e0*/  LDGSTS.E [R252+0x11f00], desc[UR40][R10.64], P0 ;  /* 0x11f000000afc7fae */ /* 0x000fe800081a1028 */
[----:B------:R1:W-:Y:S04]  /*1b4f0*/  STL [R1+0x95c], R2 ;  /* 0x00095c0201007387 */ /* 0x0003e80000100800 */
[----:B------:R2:W-:Y:S04]  /*1b500*/  STL [R1+0x968], R250 ;  /* 0x000968fa01007387 */ /* 0x0005e80000100800 */
[----:B------:R-:W4:Y:S01]  /*1b510*/  LDL.LU.64 R10, [R1+0x568] ;  /* 0x00056800010a7983 */ /* 0x000f220000300a00 */
[----:B-1----:R-:W-:-:S03]  /*1b520*/  IMAD.MOV.U32 R2, RZ, RZ, R251 ;  /* 0x000000ffff027224 */ /* 0x002fc600078e00fb */
[----:B------:R-:W-:Y:S04]  /*1b530*/  LDGSTS.E [R252+0x12300], desc[UR40][R250.64], P0 ;  /* 0x12300000fafc7fae */ /* 0x000fe800081a1028 */
[----:B------:R1:W-:Y:S04]  /*1b540*/  STL [R1+0x964], R2 ;  /* 0x0009640201007387 */ /* 0x0003e80000100800 */
[----:B--2---:R-:W-:Y:S04]  /*1b550*/  STL [R1+0x970], R28 ;  /* 0x0009701c01007387 */ /* 0x004fe80000100800 */
[----:B------:R-:W2:Y:S01]  /*1b560*/  LDL.LU.64 R250, [R1+0x560] ;  /* 0x0005600001fa7983 */ /* 0x000ea20000300a00 */
[----:B-1----:R-:W-:-:S03]  /*1b570*/  IMAD.MOV.U32 R2, RZ, RZ, R29 ;  /* 0x000000ffff027224 */ /* 0x002fc600078e001d */
[----:B------:R-:W-:Y:S04]  /*1b580*/  LDGSTS.E [R252+0x12700], desc[UR40][R28.64], P0 ;  /* 0x127000001cfc7fae */ /* 0x000fe800081a1028 */
[----:B------:R1:W-:Y:S04]  /*1b590*/  STL [R1+0x96c], R2 ;  /* 0x00096c0201007387 */ /* 0x0003e80000100800 */
[----:B---3--:R-:W-:Y:S01]  /*1b5a0*/  STL [R1+0x978], R20 ;  /* 0x0009781401007387 */ /* 0x008fe20000100800 */
[----:B-1----:R-:W-:-:S03]  /*1b5b0*/  IMAD.MOV.U32 R2, RZ, RZ, R21 ;  /* 0x000000ffff027224 */ /* 0x002fc600078e0015 */
[----:B------:R-:W3:Y:S04]  /*1b5c0*/  LDL.LU.64 R28, [R1+0x558] ;  /* 0x00055800011c7983 */ /* 0x000ee80000300a00 */
[----:B------:R1:W-:Y:S04]  /*1b5d0*/  STL [R1+0x974], R2 ;  /* 0x0009740201007387 */ /* 0x0003e80000100800 */
[----:B------:R-:W-:Y:S04]  /*1b5e0*/  LDGSTS.E [R252+0x12b00], desc[UR40][R20.64], P0 ;  /* 0x12b0000014fc7fae */ /* 0x000fe800081a1028 */
[----:B----4-:R-:W-:Y:S01]  /*1b5f0*/  STL [R1+0x980], R18 ;  /* 0x0009801201007387 */ /* 0x010fe20000100800 */
        /* <DEDUP_REMOVED lines=25> */
[----:B------:R-:W-:Y:S04]  /*1b790*/  LDGSTS.E [R252+0x14300], desc[UR40][R10.64], P0 ;  /* 0x143000000afc7fae */ /* 0x000fe800081a1028 */
        /* <DEDUP_REMOVED lines=9> */
[----:B---3--:R-:W-:Y:S04]  /*1b830*/  LDGSTS.E [R252+0x14b00], desc[UR40][R28.64], P0 ;  /* 0x14b000001cfc7fae */ /* 0x008fe800081a1028 */
[----:B------:R3:W-:Y:S01]  /*1b840*/  STL [R1+0x9b8], R28 ;  /* 0x0009b81c01007387 */ /* 0x0007e20000100800 */
[----:B-1----:R-:W-:-:S03]  /*1b850*/  IMAD.MOV.U32 R2, RZ, RZ, R29 ;  /* 0x000000ffff027224 */ /* 0x002fc600078e001d */
[----:B---3--:R-:W3:Y:S04]  /*1b860*/  LDL.LU.64 R28, [R1+0x380] ;  /* 0x00038000011c7983 */ /* 0x008ee80000300a00 */
[----:B------:R1:W-:Y:S04]  /*1b870*/  STL [R1+0x9b4], R2 ;  /* 0x0009b40201007387 */ /* 0x0003e80000100800 */
[----:B----4-:R-:W-:Y:S04]  /*1b880*/  LDGSTS.E [R252+0x14f00], desc[UR40][R20.64], P0 ;  /* 0x14f0000014fc7fae */ /* 0x010fe800081a1028 */
[----:B------:R4:W-:Y:S01]  /*1b890*/  STL [R1+0x9c0], R20 ;  /* 0x0009c01401007387 */ /* 0x0009e20000100800 */
[----:B-1----:R-:W-:-:S03]  /*1b8a0*/  IMAD.MOV.U32 R2, RZ, RZ, R21 ;  /* 0x000000ffff027224 */ /* 0x002fc600078e0015 */
[----:B------:R-:W-:Y:S04]  /*1b8b0*/  LDGSTS.E [R252+0x15300], desc[UR40][R18.64], P0 ;  /* 0x1530000012fc7fae */ /* 0x000fe800081a1028 */
[----:B----4-:R-:W4:Y:S04]  /*1b8c0*/  LDL.LU.64 R20, [R1+0x378] ;  /* 0x0003780001147983 */ /* 0x010f280000300a00 */
        /* <DEDUP_REMOVED lines=12> */
[----:B-1----:R-:W-:-:S05]  /*1b990*/  IMAD.MOV.U32 R2, RZ, RZ, R15 ;  /* 0x000000ffff027224 */ /* 0x002fca00078e000f */
[----:B------:R1:W-:Y:S04]  /*1b9a0*/  STL [R1+0x9d4], R2 ;  /* 0x0009d40201007387 */ /* 0x0003e80000100800 */
[----:B------:R-:W-:Y:S04]  /*1b9b0*/  STL [R1+0x9e0], R36 ;  /* 0x0009e02401007387 */ /* 0x000fe80000100800 */
[----:B------:R-:W4:Y:S01]  /*1b9c0*/  LDL.LU.64 R14, [R1+0x360] ;  /* 0x00036000010e7983 */ /* 0x000f220000300a00 */
[----:B-1----:R-:W-:-:S03]  /*1b9d0*/  IMAD.MOV.U32 R2, RZ, RZ, R37 ;  /* 0x000000ffff027224 */ /* 0x002fc600078e0025 */
[----:B------:R-:W-:Y:S04]  /*1b9e0*/  LDGSTS.E [R252+0x15f00], desc[UR40][R36.64], P0 ;  /* 0x15f0000024fc7fae */ /* 0x000fe800081a1028 */
[----:B------:R1:W-:Y:S04]  /*1b9f0*/  STL [R1+0x9dc], R2 ;  /* 0x0009dc0201007387 */ /* 0x0003e80000100800 */
[----:B------:R-:W-:Y:S01]  /*1ba00*/  LDGSTS.E [R252+0x16300], desc[UR40][R12.64], P0 ;  /* 0x163000000cfc7fae */ /* 0x000fe200081a1028 */
[----:B-1----:R-:W-:-:S03]  /*1ba10*/  IMAD.MOV.U32 R2, RZ, RZ, R13 ;  /* 0x000000ffff027224 */ /* 0x002fc600078e000d */
[----:B------:R1:W-:Y:S04]  /*1ba20*/  STL [R1+0x9e8], R12 ;  /* 0x0009e80c01007387 */ /* 0x0003e80000100800 */
[----:B-1----:R-:W4:Y:S04]  /*1ba30*/  LDL.LU.64 R12, [R1+0x358] ;  /* 0x00035800010c7983 */ /* 0x002f280000300a00 */
        /* <DEDUP_REMOVED lines=11> */
[----:B---3--:R-:W-:Y:S04]  /*1baf0*/  STL [R1+0xa00], R28 ;  /* 0x000a001c01007387 */ /* 0x008fe80000100800 */
[----:B------:R-:W3:Y:S01]  /*1bb00*/  LDL.LU.64 R52, [R1+0x340] ;  /* 0x0003400001347983 */ /* 0x000ee20000300a00 */
[----:B-1----:R-:W-:-:S03]  /*1bb10*/  IMAD.MOV.U32 R2, RZ, RZ, R29 ;  /* 0x000000ffff027224 */ /* 0x002fc600078e001d */
[----:B------:R-:W-:Y:S04]  /*1bb20*/  LDGSTS.E [R252+0x16f00], desc[UR40][R28.64], P0 ;  /* 0x16f000001cfc7fae */ /* 0x000fe800081a1028 */
[----:B------:R1:W-:Y:S04]  /*1bb30*/  STL [R1+0x9fc], R2 ;  /* 0x0009fc0201007387 */ /* 0x0003e80000100800 */
[----:B----4-:R-:W-:Y:S01]  /*1bb40*/  STL [R1+0xa08], R20 ;  /* 0x000a081401007387 */ /* 0x010fe20000100800 */
        /* <DEDUP_REMOVED lines=32> */
[----:B--2---:R-:W-:Y:S01]  /*1bd50*/  LDGSTS.E [R252+0x18b00], desc[UR40][R250.64], P0 ;  /* 0x18b00000fafc7fae */ /* 0x004fe200081a1028 */
[----:B-1----:R-:W-:-:S03]  /*1bd60*/  IMAD.MOV.U32 R2, RZ, RZ, R251 ;  /* 0x000000ffff027224 */ /* 0x002fc600078e00fb */
[----:B------:R1:W-:Y:S04]  /*1bd70*/  STL [R1+0xa38], R250 ;  /* 0x000a38fa01007387 */ /* 0x0003e80000100800 */
[----:B---3--:R-:W-:Y:S04]  /*1bd80*/  LDGSTS.E [R252+0x18f00], desc[UR40][R52.64], P0 ;  /* 0x18f0000034fc7fae */ /* 0x008fe800081a1028 */
[----:B-1----:R-:W2:Y:S04]  /*1bd90*/  LDL.LU.64 R250, [R1+0x238] ;  /* 0x0002380001fa7983 */ /* 0x002ea80000300a00 */
[----:B------:R1:W-:Y:S04]  /*1bda0*/  STL [R1+0xa34], R2 ;  /* 0x000a340201007387 */ /* 0x0003e80000100800 */
[----:B------:R-:W-:Y:S01]  /*1bdb0*/  STL [R1+0xa40], R52 ;  /* 0x000a403401007387 */ /* 0x000fe20000100800 */
[----:B-1----:R-:W-:-:S05]  /*1bdc0*/  IMAD.MOV.U32 R2, RZ, RZ, R53 ;  /* 0x000000ffff027224 */ /* 0x002fca00078e0035 */
[----:B------:R1:W-:Y:S04]  /*1bdd0*/  STL [R1+0xa3c], R2 ;  /* 0x000a3c0201007387 */ /* 0x0003e80000100800 */
[----:B----4-:R-:W-:Y:S04]  /*1bde0*/  STL [R1+0xa48], R44 ;  /* 0x000a482c01007387 */ /* 0x010fe80000100800 */
[----:B------:R-:W-:Y:S01]  /*1bdf0*/  LDGSTS.E [R252+0x19300], desc[UR40][R44.64], P0 ;  /* 0x193000002cfc7fae */ /* 0x000fe200081a1028 */
[----:B-1----:R-:W-:-:S05]  /*1be00*/  IMAD.MOV.U32 R2, RZ, RZ, R45 ;  /* 0x000000ffff027224 */ /* 0x002fca00078e002d */
[----:B------:R1:W-:Y:S04]  /*1be10*/  STL [R1+0xa44], R2 ;  /* 0x000a440201007387 */ /* 0x0003e80000100800 */
[----:B------:R-:W-:Y:S01]  /*1be20*/  STL [R1+0xa50], R36 ;  /* 0x000a502401007387 */ /* 0x000fe20000100800 */
[----:B-1----:R-:W-:-:S03]  /*1be30*/  IMAD.MOV.U32 R2, RZ, RZ, R37 ;  /* 0x000000ffff027224 */ /* 0x002fc600078e0025 */
[----:B------:R-:W-:Y:S04]  /*1be40*/  LDGSTS.E [R252+0x19700], desc[UR40][R36.64], P0 ;  /* 0x1970000024fc7fae */ /* 0x000fe800081a1028 */
        /* <DEDUP_REMOVED lines=9> */
[----:B------:R-:W-:Y:S04]  /*1bee0*/  STL [R1+0xa68], R18 ;  /* 0x000a681201007387 */ /* 0x000fe80000100800 */
[----:B------:R-:W-:Y:S01]  /*1bef0*/  LDGSTS.E [R252+0x1a300], desc[UR40][R18.64], P0 ;  /* 0x1a30000012fc7fae */ /* 0x000fe200081a1028 */
[----:B-1----:R-:W-:-:S03]  /*1bf00*/  IMAD.MOV.U32 R2, RZ, RZ, R19 ;  /* 0x000000ffff027224 */ /* 0x002fc600078e0013 */
[----:B------:R-:W-:Y:S04]  /*1bf10*/  LDGSTS.E [R252+0x1a700], desc[UR40][R16.64], P0 ;  /* 0x1a70000010fc7fae */ /* 0x000fe800081a1028 */
[----:B------:R1:W-:Y:S04]  /*1bf20*/  STL [R1+0xa64], R2 ;  /* 0x000a640201007387 */ /* 0x0003e80000100800 */
[----:B------:R-:W-:Y:S01]  /*1bf30*/  STL [R1+0xa70], R16 ;  /* 0x000a701001007387 */ /* 0x000fe20000100800 */
[----:B-1----:R-:W-:-:S05]  /*1bf40*/  IMAD.MOV.U32 R2, RZ, RZ, R17 ;  /* 0x000000ffff027224 */ /* 0x002fca00078e0011 */
[----:B------:R1:W-:Y:S04]  /*1bf50*/  STL [R1+0xa6c], R2 ;  /* 0x000a6c0201007387 */ /* 0x0003e80000100800 */
[----:B------:R-:W-:Y:S04]  /*1bf60*/  STL [R1+0xa78], R14 ;  /* 0x000a780e01007387 */ /* 0x000fe80000100800 */
[----:B------:R-:W-:Y:S01]  /*1bf70*/  LDGSTS.E [R252+0x1ab00], desc[UR40][R14.64], P0 ;  /* 0x1ab000000efc7fae */ /* 0x000fe200081a1028 */
[----:B-1----:R-:W-:-:S05]  /*1bf80*/  IMAD.MOV.U32 R2, RZ, RZ, R15 ;  /* 0x000000ffff027224 */ /* 0x002fca00078e000f */
        /* <DEDUP_REMOVED lines=33> */
[----:B------:R3:W-:Y:S04]  /*1c1a0*/  LDGSTS.E [R252+0x1b700], desc[UR40][R250.64], P0 ;  /* 0x1b700000fafc7fae */ /* 0x0007e800081a1028 */
[----:B------:R-:W-:Y:S04]  /*1c1b0*/  STL [R1+0xae4], R163 ;  /* 0x000ae4a301007387 */ /* 0x000fe80000100800 */
[----:B------:R4:W-:Y:S04]  /*1c1c0*/  LDGSTS.E [R252+0x1bb00], desc[UR40][R186.64], P0 ;  /* 0x1bb00000bafc7fae */ /* 0x0009e800081a1028 */
[----:B-1----:R-:W2:Y:S04]  /*1c1d0*/  LDL.LU.64 R250, [R1+0x5f0] ;  /* 0x0005f00001fa7983 */ /* 0x002ea80000300a00 */
[----:B------:R-:W-:Y:S04]  /*1c1e0*/  STL [R1+0xaf0], R154 ;  /* 0x000af09a01007387 */ /* 0x000fe80000100800 */
[----:B------:R-:W3:Y:S04]  /*1c1f0*/  LDL.LU.64 R18, [R1+0x5f8] ;  /* 0x0005f80001127983 */ /* 0x000ee80000300a00 */
[----:B------:R-:W-:Y:S04]  /*1c200*/  STL [R1+0xaec], R155 ;  /* 0x000aec9b01007387 */ /* 0x000fe80000100800 */
[----:B------:R-:W4:Y:S04]  /*1c210*/  LDL.LU.64 R16, [R1+0x600] ;  /* 0x0006000001107983 */ /* 0x000f280000300a00 */
[----:B------:R-:W-:Y:S04]  /*1c220*/  STL [R1+0xaf8], R146 ;  /* 0x000af89201007387 */ /* 0x000fe80000100800 */
[----:B------:R-:W-:Y:S04]  /*1c230*/  STL [R1+0xaf4], R147 ;  /* 0x000af49301007387 */ /* 0x000fe80000100800 */
[----:B------:R-:W4:Y:S04]  /*1c240*/  LDL.LU.64 R14, [R1+0x608] ;  /* 0x00060800010e7983 */ /* 0x000f280000300a00 */
        /* <DEDUP_REMOVED lines=15> */
[----:B------:R-:W-:Y:S04]  /*1c340*/  STL [R1+0x91c], R107 ;  /* 0x00091c6b01007387 */ /* 0x000fe80000100800 */
[----:B------:R1:W-:Y:S04]  /*1c350*/  LDGSTS.E [R252+0x1bf00], desc[UR40][R194.64], P0 ;  /* 0x1bf00000c2fc7fae */ /* 0x0003e800081a1028 */
        /* <DEDUP_REMOVED lines=16> */
[----:B------:R-:W0:Y:S01]  /*1c460*/  LDGDEPBAR ;  /* 0x00000000000079af */ /* 0x000e220000000000 */
[----:B--2---:R-:W-:-:S03]  /*1c470*/  IMAD.MOV.U32 R2, RZ, RZ, R251 ;  /* 0x000000ffff027224 */ /* 0x004fc600078e00fb */
[----:B------:R2:W-:Y:S04]  /*1c480*/  STL [R1+0x840], R250 ;  /* 0x000840fa01007387 */ /* 0x0005e80000100800 */
[----:B------:R-:W4:Y:S04]  /*1c490*/  LDL.LU.64 R20, [R1+0x640] ;  /* 0x0006400001147983 */ /* 0x000f280000300a00 */
[----:B---3--:R-:W-:Y:S04]  /*1c4a0*/  STL [R1+0x860], R18 ;  /* 0x0008601201007387 */ /* 0x008fe80000100800 */
[----:B------:R3:W-:Y:S04]  /*1c4b0*/  STL [R1+0x83c], R2 ;  /* 0x00083c0201007387 */ /* 0x0007e80000100800 */
[----:B--2---:R-:W2:Y:S01]  /*1c4c0*/  LDL.LU.64 R250, [R1+0x648] ;  /* 0x0006480001fa7983 */ /* 0x004ea20000300a00 */
[----:B---3--:R-:W-:-:S03]  /*1c4d0*/  IMAD.MOV.U32 R2, RZ, RZ, R19 ;  /* 0x000000ffff027224 */ /* 0x008fc600078e0013 */
[----:B----4-:R-:W-:Y:S04]  /*1c4e0*/  STL [R1+0x880], R16 ;  /* 0x0008801001007387 */ /* 0x010fe80000100800 */
[----:B------:R3:W-:Y:S04]  /*1c4f0*/  STL [R1+0x85c], R2 ;  /* 0x00085c0201007387 */ /* 0x0007e80000100800 */
[----:B------:R-:W4:Y:S01]  /*1c500*/  LDL.LU.64 R18, [R1+0x650] ;  /* 0x0006500001127983 */ /* 0x000f220000300a00 */
[----:B---3--:R-:W-:-:S03]  /*1c510*/  IMAD.MOV.U32 R2, RZ, RZ, R17 ;  /* 0x000000ffff027224 */ /* 0x008fc600078e0011 */
[----:B------:R-:W-:Y:S04]  /*1c520*/  STL [R1+0x8a0], R14 ;  /* 0x0008a00e01007387 */ /* 0x000fe80000100800 */
[----:B------:R3:W-:Y:S04]  /*1c530*/  STL [R1+0x87c], R2 ;  /* 0x00087c0201007387 */ /* 0x0007e80000100800 */
[----:B------:R-:W4:Y:S01]  /*1c540*/  LDL.LU.64 R16, [R1+0x658] ;  /* 0x0006580001107983 */ /* 0x000f220000300a00 */
[----:B---3--:R-:W-:-:S03]  /*1c550*/  IMAD.MOV.U32 R2, RZ, RZ, R15 ;  /* 0x000000ffff027224 */ /* 0x008fc600078e000f */
[----:B------:R-:W-:Y:S04]  /*1c560*/  STL [R1+0x8c0], R12 ;  /* 0x0008c00c01007387 */ /* 0x000fe80000100800 */
[----:B------:R3:W-:Y:S04]  /*1c570*/  STL [R1+0x89c], R2 ;  /* 0x00089c0201007387 */ /* 0x0007e80000100800 */
[----:B------:R-:W4:Y:S01]  /*1c580*/  LDL.LU.64 R14, [R1+0x660] ;  /* 0x00066000010e7983 */ /* 0x000f220000300a00 */
[----:B---3--:R-:W-:-:S03]  /*1c590*/  IMAD.MOV.U32 R2, RZ, RZ, R13 ;  /* 0x000000ffff027224 */ /* 0x008fc600078e000d */
[----:B------:R-:W3:Y:S04]  /*1c5a0*/  LDL.LU.64 R12, [R1+0x668] ;  /* 0x00066800010c7983 */ /* 0x000ee80000300a00 */
[----:B------:R1:W-:Y:S04]  /*1c5b0*/  STL [R1+0x8bc], R2 ;  /* 0x0008bc0201007387 */ /* 0x0003e80000100800 */
[----:B------:R1:W-:Y:S02]  /*1c5c0*/  STL [R1+0x8e0], R10 ;  /* 0x0008e00a01007387 */ /* 0x0003e40000100800 */
[----:B-1----:R-:W-:-:S02]  /*1c5d0*/  IMAD.MOV.U32 R2, RZ, RZ, R11 ;  /* 0x000000ffff027224 */ /* 0x002fc400078e000b */
[----:B------:R-:W-:Y:S04]  /*1c5e0*/  STL [R1+0x900], R52 ;  /* 0x0009003401007387 */ /* 0x000fe80000100800 */
[----:B------:R1:W-:Y:S04]  /*1c5f0*/  STL [R1+0x8dc], R2 ;  /* 0x0008dc0201007387 */ /* 0x0003e80000100800 */
[----:B------:R-:W3:Y:S01]  /*1c600*/  LDL.LU.64 R10, [R1+0x670] ;  /* 0x00067000010a7983 */ /* 0x000ee20000300a00 */
[----:B-1----:R-:W-:-:S03]  /*1c610*/  IMAD.MOV.U32 R2, RZ, RZ, R53 ;  /* 0x000000ffff027224 */ /* 0x002fc600078e0035 */
[----:B------:R-:W-:Y:S04]  /*1c620*/  STL [R1+0x828], R44 ;  /* 0x0008282c01007387 */ /* 0x000fe80000100800 */
[----:B------:R1:W-:Y:S04]  /*1c630*/  STL [R1+0x8fc], R2 ;  /* 0x0008fc0201007387 */ /* 0x0003e80000100800 */
[----:B------:R-:W3:Y:S01]  /*1c640*/  LDL.LU.64 R68, [R1+0x678] ;  /* 0x0006780001447983 */ /* 0x000ee20000300a00 */
[----:B-1----:R-:W-:-:S05]  /*1c650*/  IMAD.MOV.U32 R2, RZ, RZ, R45 ;  /* 0x000000ffff027224 */ /* 0x002fca00078e002d */
[----:B------:R1:W-:Y:S04]  /*1c660*/  STL [R1+0x824], R2 ;  /* 0x0008240201007387 */ /* 0x0003e80000100800 */
[----:B------:R-:W-:Y:S04]  /*1c670*/  STL [R1+0x848], R36 ;  /* 0x0008482401007387 */ /* 0x000fe80000100800 */
[----:B------:R-:W3:Y:S01]  /*1c680*/  LDL.LU.64 R60, [R1+0x680] ;  /* 0x00068000013c7983 */ /* 0x000ee20000300a00 */
[----:B-1----:R-:W-:-:S03]  /*1c690*/  IMAD.MOV.U32 R2, RZ, RZ, R37 ;  /* 0x000000ffff027224 */ /* 0x002fc600078e0025 */
[----:B------:R-:W3:Y:S04]  /*1c6a0*/  LDL.LU.64 R52, [R1+0x688] ;  /* 0x0006880001347983 */ /* 0x000ee80000300a00 */
[----:B------:R1:W-:Y:S04]  /*1c6b0*/  STL [R1+0x844], R2 ;  /* 0x0008440201007387 */ /* 0x0003e80000100800 */
[----:B------:R-:W-:Y:S04]  /*1c6c0*/  STL [R1+0x868], R28 ;  /* 0x0008681c01007387 */ /* 0x000fe80000100800 */
[----:B------:R-:W3:Y:S01]  /*1c6d0*/  LDL.LU.64 R44, [R1+0x690] ;  /* 0x00069000012c7983 */ /* 0x000ee20000300a00 */
[----:B-1----:R-:W-:-:S03]  /*1c6e0*/  IMAD.MOV.U32 R2, RZ, RZ, R29 ;  /* 0x000000ffff027224 */ /* 0x002fc600078e001d */
[----:B------:R-:W3:Y:S04]  /*1c6f0*/  LDL.LU.64 R36, [R1+0x698] ;  /* 0x0006980001247983 */ /* 0x000ee80000300a00 */
[----:B------:R1:W-:Y:S04]  /*1c700*/  STL [R1+0x864], R2 ;  /* 0x0008640201007387 */ /* 0x0003e80000100800 */
[----:B------:R2:W-:Y:S01]  /*1c710*/  STL [R1+0x888], R20 ;  /* 0x0008881401007387 */ /* 0x0005e20000100800 */
[----:B-1----:R-:W-:-:S03]  /*1c720*/  MOV R2, R21 ;  /* 0x0000001500027202 */ /* 0x002fc60000000f00 */
[----:B------:R-:W3:Y:S04]  /*1c730*/  LDL.LU.64 R28, [R1+0x6a0] ;  /* 0x0006a000011c7983 */ /* 0x000ee80000300a00 */
[----:B--2---:R-:W-:Y:S04]  /*1c740*/  STL [R1+0x8a8], R250 ;  /* 0x0008a8fa01007387 */ /* 0x004fe80000100800 */
[----:B------:R1:W-:Y:S04]  /*1c750*/  STL [R1+0x884], R2 ;  /* 0x0008840201007387 */ /* 0x0003e80000100800 */
[----:B------:R-:W2:Y:S01]  /*1c760*/  LDL.LU.64 R20, [R1+0x298] ;  /* 0x0002980001147983 */ /* 0x000ea20000300a00 */
[----:B-1----:R-:W-:-:S05]  /*1c770*/  IMAD.MOV.U32 R2, RZ, RZ, R251 ;  /* 0x000000ffff027224 */ /* 0x002fca00078e00fb */
[----:B------:R1:W-:Y:S04]  /*1c780*/  STL [R1+0x8a4], R2 ;  /* 0x0008a40201007387 */ /* 0x0003e80000100800 */
[----:B----4-:R4:W-:Y:S04]  /*1c790*/  STL [R1+0x8c8], R18 ;  /* 0x0008c81201007387 */ /* 0x0109e80000100800 */
[----:B------:R-:W2:Y:S01]  /*1c7a0*/  LDL.LU.64 R250, [R1+0x2b8] ;  /* 0x0002b80001fa7983 */ /* 0x000ea20000300a00 */
[----:B-1----:R-:W-:-:S03]  /*1c7b0*/  IMAD.MOV.U32 R2, RZ, RZ, R19 ;  /* 0x000000ffff027224 */ /* 0x002fc600078e0013 */
[----:B------:R-:W-:Y:S04]  /*1c7c0*/  STL [R1+0x8e8], R16 ;  /* 0x0008e81001007387 */ /* 0x000fe80000100800 */
[----:B------:R1:W-:Y:S04]  /*1c7d0*/  STL [R1+0x8c4], R2 ;  /* 0x0008c40201007387 */ /* 0x0003e80000100800 */
[----:B----4-:R-:W4:Y:S01]  /*1c7e0*/  LDL.LU.64 R18, [R1+0x2d0] ;  /* 0x0002d00001127983 */ /* 0x010f220000300a00 */
[----:B-1----:R-:W-:-:S05]  /*1c7f0*/  IMAD.MOV.U32 R2, RZ, RZ, R17 ;  /* 0x000000ffff027224 */ /* 0x002fca00078e0011 */
[----:B------:R1:W-:Y:S04]  /*1c800*/  STL [R1+0x8e4], R2 ;  /* 0x0008e40201007387 */ /* 0x0003e80000100800 */
[----:B------:R3:W-:Y:S01]  /*1c810*/  STL [R1+0x908], R14 ;  /* 0x0009080e01007387 */ /* 0x0007e20000100800 */
[----:B-1----:R-:W-:-:S03]  /*1c820*/  IMAD.MOV.U32 R2, RZ, RZ, R15 ;  /* 0x000000ffff027224 */ /* 0x002fc600078e000f */
[----:B---3--:R-:W-:Y:S04]  /*1c830*/  STL [R1+0x830], R12 ;  /* 0x0008300c01007387 */ /* 0x008fe80000100800 */
[----:B------:R1:W-:Y:S04]  /*1c840*/  STL [R1+0x904], R2 ;  /* 0x0009040201007387 */ /* 0x0003e80000100800 */
[----:B------:R-:W3:Y:S04]  /*1c850*/  LDL.LU.64 R16, [R1+0x2f0] ;  /* 0x0002f00001107983 */ /* 0x000ee80000300a00 */
[----:B------:R-:W3:Y:S01]  /*1c860*/  LDL.LU.64 R14, [R1+0x2f8] ;  /* 0x0002f800010e7983 */ /* 0x000ee20000300a00 */
[----:B-1----:R-:W-:-:S05]  /*1c870*/  IMAD.MOV.U32 R2, RZ, RZ, R13 ;  /* 0x000000ffff027224 */ /* 0x002fca00078e000d */
[----:B------:R1:W-:Y:S04]  /*1c880*/  STL [R1+0x82c], R2 ;  /* 0x00082c0201007387 */ /* 0x0003e80000100800 */
[----:B------:R1:W-:Y:S04]  /*1c890*/  STL [R1+0x850], R10 ;  /* 0x0008500a01007387 */ /* 0x0003e80000100800 */
[----:B------:R-:W3:Y:S01]  /*1c8a0*/  LDL.LU.64 R12, [R1+0x318] ;  /* 0x00031800010c7983 */ /* 0x000ee20000300a00 */
[----:B-1----:R-:W-:-:S03]  /*1c8b0*/  IMAD.MOV.U32 R2, RZ, RZ, R11 ;  /* 0x000000ffff027224 */ /* 0x002fc600078e000b */
[----:B------:R-:W3:Y:S04]  /*1c8c0*/  LDL.LU.64 R10, [R1+0x330] ;  /* 0x00033000010a7983 */ /* 0x000ee80000300a00 */
[----:B------:R1:W-:Y:S04]  /*1c8d0*/  STL [R1+0x84c], R2 ;  /* 0x00084c0201007387 */ /* 0x0003e80000100800 */
[----:B------:R-:W-:Y:S01]  /*1c8e0*/  STL [R1+0x870], R68 ;  /* 0x0008704401007387 */ /* 0x000fe20000100800 */
[----:B-1----:R-:W-:-:S03]  /*1c8f0*/  IMAD.MOV.U32 R2, RZ, RZ, R69 ;  /* 0x000000ffff027224 */ /* 0x002fc600078e0045 */
[----:B------:R-:W-:Y:S04]  /*1c900*/  STL [R1+0x890], R60 ;  /* 0x0008903c01007387 */ /* 0x000fe80000100800 */
[----:B------:R1:W-:Y:S04]  /*1c910*/  STL [R1+0x86c], R2 ;  /* 0x00086c0201007387 */ /* 0x0003e80000100800 */
[----:B------:R-:W-:Y:S01]  /*1c920*/  STL [R1+0x8b0], R52 ;  /* 0x0008b03401007387 */ /* 0x000fe20000100800 */
[----:B-1----:R-:W-:-:S05]  /*1c930*/  IMAD.MOV.U32 R2, RZ, RZ, R61 ;  /* 0x000000ffff027224 */ /* 0x002fca00078e003d */
[----:B------:R1:W-:Y:S04]  /*1c940*/  STL [R1+0x88c], R2 ;  /* 0x00088c0201007387 */ /* 0x0003e80000100800 */
[----:B------:R-:W-:Y:S01]  /*1c950*/  STL [R1+0x8d0], R44 ;  /* 0x0008d02c01007387 */ /* 0x000fe20000100800 */
[----:B-1----:R-:W-:-:S05]  /*1c960*/  IMAD.MOV.U32 R2, RZ, RZ, R53 ;  /* 0x000000ffff027224 */ /* 0x002fca00078e0035 */
[----:B------:R1:W-:Y:S04]  /*1c970*/  STL [R1+0x8ac], R2 ;  /* 0x0008ac0201007387 */ /* 0x0003e80000100800 */
[----:B------:R-:W-:Y:S01]  /*1c980*/  STL [R1+0x8f0], R36 ;  /* 0x0008f02401007387 */ /* 0x000fe20000100800 */
[----:B-1----:R-:W-:-:S05]  /*1c990*/  IMAD.MOV.U32 R2, RZ, RZ, R45 ;  /* 0x000000ffff027224 */ /* 0x002fca00078e002d */
[----:B------:R1:W-:Y:S02]  /*1c9a0*/  STL [R1+0x8cc], R2 ;  /* 0x0008cc0201007387 */ /* 0x0003e40000100800 */
[----:B-1----:R-:W-:Y:S02]  /*1c9b0*/  IMAD.MOV.U32 R2, RZ, RZ, R37 ;  /* 0x000000ffff027224 */ /* 0x002fe400078e0025 */
[----:B------:R-:W-:Y:S04]  /*1c9c0*/  STL [R1+0x910], R28 ;  /* 0x0009101c01007387 */ /* 0x000fe80000100800 */
[----:B------:R1:W-:Y:S04]  /*1c9d0*/  STL [R1+0x8ec], R2 ;  /* 0x0008ec0201007387 */ /* 0x0003e80000100800 */
[----:B------:R-:W-:Y:S01]  /*1c9e0*/  STL [R1+0x838], R248 ;  /* 0x000838f801007387 */ /* 0x000fe20000100800 */
[----:B-1----:R-:W-:-:S05]  /*1c9f0*/  IMAD.MOV.U32 R2, RZ, RZ, R29 ;  /* 0x000000ffff027224 */ /* 0x002fca00078e001d */
[----:B------:R2:W-:Y:S04]  /*1ca00*/  STL [R1+0x90c], R2 ;  /* 0x00090c0201007387 */ /* 0x0005e80000100800 */
[----:B------:R-:W-:Y:S01]  /*1ca10*/  STL [R1+0x834], R249 ;  /* 0x000834f901007387 */ /* 0x000fe20000100800 */
[----:B--2---:R-:W-:-:S03]  /*1ca20*/  IMAD.MOV.U32 R2, RZ, RZ, R21 ;  /* 0x000000ffff027224 */ /* 0x004fc600078e0015 */
[----:B------:R-:W-:Y:S04]  /*1ca30*/  STL [R1+0x858], R20 ;  /* 0x0008581401007387 */ /* 0x000fe80000100800 */
[----:B------:R-:W-:Y:S04]  /*1ca40*/  STL [R1+0x878], R250 ;  /* 0x000878fa01007387 */ /* 0x000fe80000100800 */
[----:B------:R1:W-:Y:S02]  /*1ca50*/  STL [R1+0x854], R2 ;  /* 0x0008540201007387 */ /* 0x0003e40000100800 */
[----:B-1----:R-:W-:-:S02]  /*1ca60*/  IMAD.MOV.U32 R2, RZ, RZ, R251 ;  /* 0x000000ffff027224 */ /* 0x002fc400078e00fb */
[----:B------:R-:W1:Y:S01]  /*1ca70*/  S2R R251, SR_TID.X ;  /* 0x0000000000fb7919 */ /* 0x000e620000002100 */
[----:B----4-:R-:W-:Y:S02]  /*1ca80*/  IMAD.MOV.U32 R3, RZ, RZ, R19 ;  /* 0x000000ffff037224 */ /* 0x010fe400078e0013 */
[----:B------:R1:W-:Y:S04]  /*1ca90*/  STL [R1+0x874], R2 ;  /* 0x0008740201007387 */ /* 0x0003e80000100800 */
[----:B------:R-:W-:Y:S04]  /*1caa0*/  STL [R1+0x898], R18 ;  /* 0x0008981201007387 */ /* 0x000fe80000100800 */
[----:B------:R-:W-:Y:S01]  /*1cab0*/  STL [R1+0x894], R3 ;  /* 0x0008940301007387 */ /* 0x000fe20000100800 */
[----:B-1----:R-:W-:-:S04]  /*1cac0*/  LOP3.LUT R2, R251, 0x20, RZ, 0xc0, !PT ;  /* 0x00000020fb027812 */ /* 0x002fc800078ec0ff */
[----:B------:R-:W-:Y:S01]  /*1cad0*/  R2UR UR7, R2 ;  /* 0x00000000020772ca */ /* 0x000fe200000e0000 */
[----:B---3--:R-:W-:Y:S01]  /*1cae0*/  IMAD.MOV.U32 R2, RZ, RZ, R17 ;  /* 0x000000ffff027224 */ /* 0x008fe200078e0011 */
[----:B------:R-:W-:Y:S04]  /*1caf0*/  STL [R1+0x8b8], R16 ;  /* 0x0008b81001007387 */ /* 0x000fe80000100800 */
[----:B------:R-:W-:Y:S04]  /*1cb00*/  STL [R1+0x8d8], R14 ;  /* 0x0008d80e01007387 */ /* 0x000fe80000100800 */
[----:B------:R1:W-:Y:S04]  /*1cb10*/  STL [R1+0x8b4], R2 ;  /* 0x0008b40201007387 */ /* 0x0003e80000100800 */
[----:B------:R-:W-:Y:S01]  /*1cb20*/  STL [R1+0x8f8], R12 ;  /* 0x0008f80c01007387 */ /* 0x000fe20000100800 */
[----:B-1----:R-:W-:-:S05]  /*1cb30*/  IMAD.MOV.U32 R2, RZ, RZ, R15 ;  /* 0x000000ffff027224 */ /* 0x002fca00078e000f */
[----:B------:R1:W-:Y:S04]  /*1cb40*/  STL [R1+0x8d4], R2 ;  /* 0x0008d40201007387 */ /* 0x0003e80000100800 */
[----:B------:R-:W-:Y:S01]  /*1cb50*/  STL [R1+0x918], R10 ;  /* 0x0009180a01007387 */ /* 0x000fe20000100800 */
[----:B-1----:R-:W-:-:S05]  /*1cb60*/  IMAD.MOV.U32 R2, RZ, RZ, R13 ;  /* 0x000000ffff027224 */ /* 0x002fca00078e000d */
[----:B------:R1:W-:Y:S02]  /*1cb70*/  STL [R1+0x8f4], R2 ;  /* 0x0008f40201007387 */ /* 0x0003e40000100800 */
[----:B-1----:R-:W-:-:S05]  /*1cb80*/  IMAD.MOV.U32 R2, RZ, RZ, R11 ;  /* 0x000000ffff027224 */ /* 0x002fca00078e000b */
[----:B------:R1:W-:Y:S01]  /*1cb90*/  STL [R1+0x914], R2 ;  /* 0x0009140201007387 */ /* 0x0003e20000100800 */
[----:B------:R-:W-:Y:S05]  /*1cba0*/  BRA.U UP0, `(.L_x_0) ;  /* 0x0000002100087547 */ /* 0x000fea000b800000 */
[----:B------:R2:W-:Y:S01]  /*1cbb0*/  STL [R1+0x780], RZ ;  /* 0x000780ff01007387 */ /* 0x0005e20000100800 */
[----:B------:R-:W-:-:S03]  /*1cbc0*/  USHF.L.U32 UR7, UR7, 0x5, URZ ;  /* 0x0000000507077899 */ /* 0x000fc600080006ff */
[----:B------:R2:W-:Y:S04]  /*1cbd0*/  STL [R1+0x784], RZ ;  /* 0x000784ff01007387 */ /* 0x0005e80000100800 */
        /* <DEDUP_REMOVED lines=509> */
[----:B------:R2:W-:Y:S01]  /*1ebb0*/  STL [R1+0x61c], RZ ;  /* 0x00061cff01007387 */ /* 0x0005e20000100800 */
[----:B------:R-:W-:Y:S05]  /*1ebc0*/  BRA `(.L_x_1) ;  /* 0x0000018400347947 */ /* 0x000fea0003800000 */
.L_x_0:
[----:B------:R2:W-:Y:S01]  /*1ebd0*/  STL [R1+0x780], RZ ;  /* 0x000780ff01007387 */ /* 0x0005e20000100800 */
[C---:B-1----:R-:W-:Y:S01]  /*1ebe0*/  LOP3.LUT R2, R251.reuse, 0x7, RZ, 0xc0, !PT ;  /* 0x00000007fb027812 */ /* 0x042fe200078ec0ff */
[C---:B------:R-:W-:Y:S01]  /*1ebf0*/  IMAD.SHL.U32 R3, R251.reuse, 0x2, RZ ;  /* 0x00000002fb037824 */ /* 0x040fe200078e00ff */
[C---:B------:R-:W-:Y:S01]  /*1ec00*/  LOP3.LUT R4, R251.reuse, 0x3, RZ, 0xc0, !PT ;  /* 0x00000003fb047812 */ /* 0x040fe200078ec0ff */
[----:B------:R2:W-:Y:S01]  /*1ec10*/  STL [R1+0x784], RZ ;  /* 0x000784ff01007387 */ /* 0x0005e20000100800 */
[----:B------:R-:W-:Y:S01]  /*1ec20*/  LOP3.LUT R252, R251, 0x1c, RZ, 0xc0, !PT ;  /* 0x0000001cfbfc7812 */ /* 0x000fe200078ec0ff */
[----:B------:R-:W-:Y:S01]  /*1ec30*/  IMAD R2, R2, 0x90, RZ ;  /* 0x0000009002027824 */ /* 0x000fe200078e02ff */
[----:B------:R-:W-:Y:S01]  /*1ec40*/  USHF.L.U32 UR7, UR7, 0x5, URZ ;  /* 0x0000000507077899 */ /* 0x000fe200080006ff */
[----:B------:R2:W-:Y:S01]  /*1ec50*/  STL [R1+0x788], RZ ;  /* 0x000788ff01007387 */ /* 0x0005e20000100800 */
[----:B------:R-:W-:Y:S01]  /*1ec60*/  USHF.R.S32.HI UR11, URZ, 0x1f, UR8 ;  /* 0x0000001fff0b7899 */ /* 0x000fe20008011408 */
[----:B------:R-:W-:Y:S01]  /*1ec70*/  IMAD R252, R4, 0x120, R252 ;  /* 0x0000012004fc7824 */ /* 0x000fe200078e02fc */
[----:B------:R-:W-:Y:S01]  /*1ec80*/  LOP3.LUT R2, R2, 0x30, R3, 0x78, !PT ;  /* 0x0000003002027812 */ /* 0x000fe200078e7803 */
[----:B------:R2:W-:Y:S01]  /*1ec90*/  STL [R1+0x78c], RZ ;  /* 0x00078cff01007387 */ /* 0x0005e20000100800 */
[----:B------:R-:W-:-:S02]  /*1eca0*/  USHF.R.S32.HI UR13, URZ, 0x1f, UR9 ;  /* 0x0000001fff0d7899 */ /* 0x000fc40008011409 */
[----:B------:R-:W-:Y:S01]  /*1ecb0*/  ULEA.HI UR11, UR11, UR8, URZ, 0x5 ;  /* 0x000000080b0b7291 */ /* 0x000fe2000f8f28ff */
[----:B------:R2:W-:Y:S01]  /*1ecc0*/  STL [R1+0x720], RZ ;  /* 0x000720ff01007387 */ /* 0x0005e20000100800 */
[----:B------:R-:W-:Y:S01]  /*1ecd0*/  LOP3.LUT R2, R2, UR7, RZ, 0xfc, !PT ;  /* 0x0000000702027c12 */ /* 0x000fe2000f8efcff */
[----:B------:R-:W-:Y:S01]  /*1ece0*/  USHF.L.U32 UR15, UR9, 0x2, URZ ;  /* 0x00000002090f7899 */ /* 0x000fe200080006ff */
[C---:B------:R-:W-:Y:S01]  /*1ecf0*/  LOP3.LUT R3, R252.reuse, 0x20, RZ, 0x3c, !PT ;  /* 0x00000020fc037812 */ /* 0x040fe200078e3cff */
[----:B------:R2:W-:Y:S01]  /*1ed00*/  STL [R1+0x724], RZ ;  /* 0x000724ff01007387 */ /* 0x0005e20000100800 */
[----:B------:R-:W-:Y:S01]  /*1ed10*/  USHF.L.U64.HI UR8, UR9, 0x2, UR13 ;  /* 0x0000000209087899 */ /* 0x000fe2000801020d */
[C---:B------:R-:W-:Y:S01]  /*1ed20*/  LOP3.LUT R5, R252.reuse, 0x40, RZ, 0x3c, !PT ;  /* 0x00000040fc057812 */ /* 0x040fe200078e3cff */
[----:B------:R-:W-:Y:S01]  /*1ed30*/  USHF.R.S32.HI UR14, URZ, 0x1f, UR10 ;  /* 0x0000001fff0e7899 */ /* 0x000fe2000801140a */
[----:B------:R2:W-:Y:S01]  /*1ed40*/  STL [R1+0x728], RZ ;  /* 0x000728ff01007387 */ /* 0x0005e20000100800 */
[----:B------:R-:W-:Y:S01]  /*1ed50*/  USHF.R.S32.HI UR9, URZ, 0x5, UR11 ;  /* 0x00000005ff097899 */ /* 0x000fe2000801140b */
[----:B------:R-:W-:Y:S01]  /*1ed60*/  LOP3.LUT R4, R252, 0x60, RZ, 0x3c, !PT ;  /* 0x00000060fc047812 */ /* 0x000fe200078e3cff */
[----:B------:R-:W-:Y:S01]  /*1ed70*/  USHF.L.U32 UR16, UR10, 0x2, URZ ;  /* 0x000000020a107899 */ /* 0x000fe200080006ff */
[----:B------:R2:W-:Y:S01]  /*1ed80*/  STL [R1+0x72c], RZ ;  /* 0x00072cff01007387 */ /* 0x0005e20000100800 */
[----:B------:R-:W-:Y:S01]  /*1ed90*/  LOP3.LUT R3, R2, 0x40, RZ, 0x3c, !PT ;  /* 0x0000004002037812 */ /* 0x000fe200078e3cff */
[----:B------:R-:W-:Y:S01]  /*1eda0*/  UMOV UR4, URZ ;  /* 0x000000ff00047c82 */ /* 0x000fe20008000000 */
[----:B------:R-:W-:Y:S01]  /*1edb0*/  UMOV UR12, 0x1 ;  /* 0x00000001000c7882 */ /* 0x000fe20000000000 */
[----:B------:R2:W-:Y:S01]  /*1edc0*/  STL [R1+0x6c0], RZ ;  /* 0x0006c0ff01007387 */ /* 0x0005e20000100800 */
[----:B------:R-:W-:-:S02]  /*1edd0*/  USHF.L.U64.HI UR10, UR10, 0x2, UR14 ;  /* 0x000000020a0a7899 */ /* 0x000fc4000801020e */
[----:B------:R-:W-:Y:S01]  /*1ede0*/  UIADD3 UR17, UPT, UPT, UR9, -0x2, URZ ;  /* 0xfffffffe09117890 */ /* 0x000fe2000fffe0ff */
[----:B------:R2:W-:Y:S01]  /*1edf0*/  STL [R1+0x6c4], RZ ;  /* 0x0006c4ff01007387 */ /* 0x0005e20000100800 */
[----:B------:R-:W-:-:S03]  /*1ee00*/  UMOV UR11, 0xffffffff ;  /* 0xffffffff000b7882 */ /* 0x000fc60000000000 */
        /* <DEDUP_REMOVED lines=501> */
[----:B------:R2:W-:Y:S02]  /*20d60*/  STL [R1+0x61c], RZ ;  /* 0x00061cff01007387 */ /* 0x0005e40000100800 */
.L_x_2:
[----:B------:R-:W3:Y:S01]  /*20d70*/  LDL.LU.64 R56, [R1+0x780] ;  /* 0x0007800001387983 */ /* 0x000ee20000300a00 */
[----:B------:R-:W-:-:S04]  /*20d80*/  DEPBAR.LE SB0, 0x2 ;  /* 0x000080800000791a */ /* 0x000fc80000000000 */
[----:B------:R-:W3:Y:S04]  /*20d90*/  LDL.LU.64 R58, [R1+0x788] ;  /* 0x00078800013a7983 */ /* 0x000ee80000300a00 */
[----:B------:R-:W4:Y:S04]  /*20da0*/  LDL.LU.64 R32, [R1+0x770] ;  /* 0x0007700001207983 */ /* 0x000f280000300a00 */
[----:B------:R-:W4:Y:S04]  /*20db0*/  LDL.LU.64 R34, [R1+0x778] ;  /* 0x0007780001227983 */ /* 0x000f280000300a00 */
[----:B-12---:R-:W2:Y:S04]  /*20dc0*/  LDL.LU.64 R16, [R1+0x750] ;  /* 0x0007500001107983 */ /* 0x006ea80000300a00 */
[----:B------:R-:W2:Y:S04]  /*20dd0*/  LDL.LU.64 R18, [R1+0x758] ;  /* 0x0007580001127983 */ /* 0x000ea80000300a00 */
[----:B------:R-:W2:Y:S04]  /*20de0*/  LDL.LU.64 R28, [R1+0x740] ;  /* 0x00074000011c7983 */ /* 0x000ea80000300a00 */
[----:B------:R-:W2:Y:S04]  /*20df0*/  LDL.LU.64 R30, [R1+0x748] ;  /* 0x00074800011e7983 */ /* 0x000ea80000300a00 */
[----:B------:R-:W2:Y:S04]  /*20e00*/  LDL.LU.64 R52, [R1+0x720] ;  /* 0x0007200001347983 */ /* 0x000ea80000300a00 */
[----:B------:R-:W2:Y:S01]  /*20e10*/  LDL.LU.64 R54, [R1+0x728] ;  /* 0x0007280001367983 */ /* 0x000ea20000300a00 */
[----:B------:R-:W-:Y:S01]  /*20e20*/  UIADD3 UR11, UPT, UPT, UR11, 0x1, URZ ;  /* 0x000000010b0b7890 */ /* 0x000fe2000fffe0ff */
[----:B-----5:R-:W-:-:S02]  /*20e30*/  LOP3.LUT R246, R252, 0x40, RZ, 0x3c, !PT ;  /* 0x00000040fcf67812 */ /* 0x020fc400078e3cff */
[C---:B------:R-:W-:Y:S01]  /*20e40*/  LOP3.LUT R247, R252.reuse, 0x60, RZ, 0x3c, !PT ;  /* 0x00000060fcf77812 */ /* 0x040fe200078e3cff */
[----:B------:R-:W-:Y:S01]  /*20e50*/  UISETP.GT.AND UP0, UPT, UR11, 0x1, UPT ;  /* 0x000000010b00788c */ /* 0x000fe2000bf04270 */
[----:B------:R-:W-:Y:S01]  /*20e60*/  LOP3.LUT R239, R252, 0x20, RZ, 0x3c, !PT ;  /* 0x00000020fcef7812 */ /* 0x000fe200078e3cff */
[----:B------:R-:W-:Y:S02]  /*20e70*/  STL [R1+0x1ad0], R3 ;  /* 0x001ad00301007387 */ /* 0x000fe40000100800 */
[----:B------:R-:W-:Y:S02]  /*20e80*/  USEL UR11, UR11, URZ, !UP0 ;  /* 0x000000ff0b0b7287 */ /* 0x000fe4000c000000 */
[----:B-----5:R-:W-:Y:S02]  /*20e90*/  STL [R1+0x18c8], R0 ;  /* 0x0018c80001007387 */ /* 0x020fe40000100800 */
[----:B------:R-:W-:Y:S01]  /*20ea0*/  ULEA UR13, UR11, UR6, 0xd ;  /* 0x000000060b0d7291 */ /* 0x000fe2000f8e68ff */
[----:B------:R-:W-:Y:S01]  /*20eb0*/  BAR.SYNC.DEFER_BLOCKING 0x0 ;  /* 0x0000000000007b1d */ /* 0x000fe20000010000 */
[----:B------:R-:W-:-:S07]  /*20ec0*/  ULEA UR14, UR11, UR6, 0x10 ;  /* 0x000000060b0e7291 */ /* 0x000fce000f8e80ff */
[----:B------:R-:W-:Y:S04]  /*20ed0*/  LDS R8, [R246+UR13+0x20000] ;  /* 0x0200000df6087984 */ /* 0x000fe80008000800 */
[----:B------:R-:W-:Y:S04]  /*20ee0*/  LDS R10, [R246+UR13+0x20400] ;  /* 0x0204000df60a7984 */ /* 0x000fe80008000800 */
[----:B------:R-:W-:Y:S04]  /*20ef0*/  LDS R9, [R247+UR13+0x20000] ;  /* 0x0200000df7097984 */ /* 0x000fe80008000800 */
[----:B------:R-:W-:Y:S04]  /*20f00*/  LDS R11, [R247+UR13+0x20400] ;  /* 0x0204000df70b7984 */ /* 0x000fe80008000800 */
[----:B------:R-:W-:Y:S04]  /*20f10*/  LDSM.16.M88.4 R4, [R2+UR14] ;  /* 0x0000000e0204783b */ /* 0x000fe80008000200 */
[----:B------:R-:W-:Y:S04]  /*20f20*/  LDS R20, [R252+UR13+0x20080] ;  /* 0x0200800dfc147984 */ /* 0x000fe80008000800 */
        /* <DEDUP_REMOVED lines=11> */
[----:B------:R-:W1:Y:S04]  /*20fe0*/  LDSM.16.M88.4 R48, [R2+UR14+0x800] ;  /* 0x0008000e0230783b */ /* 0x000e680008000200 */
[----:B------:R-:W2:Y:S04]  /*20ff0*/  LDSM.16.M88.4 R40, [R2+UR14+0x1800] ;  /* 0x0018000e0228783b */ /* 0x000ea80008000200 */
[----:B------:R-:W2:Y:S04]  /*21000*/  LDSM.16.M88.4 R112, [R2+UR14+0x2800] ;  /* 0x0028000e0270783b */ /* 0x000ea80008000200 */
[----:B------:R-:W2:Y:S04]  /*21010*/  LDSM.16.M88.4 R116, [R2+UR14+0x3000] ;  /* 0x0030000e0274783b */ /* 0x000ea80008000200 */
[----:B------:R-:W2:Y:S04]  /*21020*/  LDSM.16.M88.4 R128, [R2+UR14+0x4800] ;  /* 0x0048000e0280783b */ /* 0x000ea80008000200 */
[----:B------:R-:W2:Y:S04]  /*21030*/  LDSM.16.M88.4 R132, [R2+UR14+0x5000] ;  /* 0x0050000e0284783b */ /* 0x000ea80008000200 */
[----:B------:R-:W-:Y:S04]  /*21040*/  LDS R232, [R252+UR13+0x20800] ;  /* 0x0208000dfce87984 */ /* 0x000fe80008000800 */
[----:B------:R-:W-:Y:S04]  /*21050*/  LDS R234, [R252+UR13+0x20c00] ;  /* 0x020c000dfcea7984 */ /* 0x000fe80008000800 */
[----:B------:R-:W-:Y:S04]  /*21060*/  LDS R233, [R239+UR13+0x20800] ;  /* 0x0208000defe97984 */ /* 0x000fe80008000800 */
[----:B------:R-:W-:Y:S04]  /*21070*/  LDS R235, [R239+UR13+0x20c00] ;  /* 0x020c000defeb7984 */ /* 0x000fe80008000800 */
[----:B-1----:R-:W-:Y:S04]  /*21080*/  STL [R1+0x1c54], R50 ;  /* 0x001c543201007387 */ /* 0x002fe80000100800 */
[----:B------:R-:W-:Y:S04]  /*21090*/  STL [R1+0x1c50], R51 ;  /* 0x001c503301007387 */ /* 0x000fe80000100800 */
        /* <DEDUP_REMOVED lines=10> */
[----:B------:R-:W-:Y:S04]  /*21140*/  LDSM.16.M88.4 R120, [R2+UR14+0x3800] ;  /* 0x0038000e0278783b */ /* 0x000fe80008000200 */
[----:B------:R-:W-:Y:S04]  /*21150*/  LDSM.16.M88.4 R124, [R2+UR14+0x4000] ;  /* 0x0040000e027c783b */ /* 0x000fe80008000200 */
[----:B------:R-:W-:Y:S04]  /*21160*/  LDSM.16.M88.4 R44, [R2+UR14+0x1000] ;  /* 0x0010000e022c783b */ /* 0x000fe80008000200 */
[----:B------:R-:W-:Y:S01]  /*21170*/  LDSM.16.M88.4 R36, [R2+UR14+0x2000] ;  /* 0x0020000e0224783b */ /* 0x000fe20008000200 */
[-C--:B---3--:R-:W-:Y:S08]  /*21180*/  HMMA.1688.F32.TF32 R56, R24, R4.reuse, R56 ;  /* 0x000000041838723c */ /* 0x088ff00000081038 */
[-C--:B----4-:R-:W-:Y:S08]  /*21190*/  HMMA.1688.F32.TF32 R32, R8, R4.reuse, R32 ;  /* 0x000000040820723c */ /* 0x090ff00000081020 */
[----:B--2---:R-:W-:Y:S03]  /*211a0*/  HMMA.1688.F32.TF32 R16, R20, R4, R16 ;  /* 0x000000041410723c */ /* 0x004fe60000081010 */
[----:B------:R-:W-:-:S02]  /*211b0*/  IMAD.MOV.U32 R250, RZ, RZ, R56 ;  /* 0x000000fffffa7224 */ /* 0x000fc400078e0038 */
[----:B------:R-:W-:Y:S02]  /*211c0*/  IMAD.MOV.U32 R249, RZ, RZ, R57 ;  /* 0x000000fffff97224 */ /* 0x000fe400078e0039 */
[----:B------:R-:W-:Y:S01]  /*211d0*/  IMAD.MOV.U32 R248, RZ, RZ, R58 ;  /* 0x000000fffff87224 */ /* 0x000fe200078e003a */
[----:B------:R-:W-:Y:S01]  /*211e0*/  HMMA.1688.F32.TF32 R28, R12, R4, R28 ;  /* 0x000000040c1c723c */ /* 0x000fe2000008101c */
[----:B------:R-:W-:Y:S02]  /*211f0*/  IMAD.MOV.U32 R245, RZ, RZ, R59 ;  /* 0x000000fffff57224 */ /* 0x000fe400078e003b */
[----:B------:R-:W-:Y:S04]  /*21200*/  STL.64 [R1+0x1c60], R34 ;  /* 0x001c602201007387 */ /* 0x000fe80000100a00 */
[----:B------:R-:W-:Y:S04]  /*21210*/  STL.64 [R1+0x1c58], R32 ;  /* 0x001c582001007387 */ /* 0x000fe80000100a00 */
[----:B------:R-:W-:Y:S04]  /*21220*/  STL.64 [R1+0x1c70], R18 ;  /* 0x001c701201007387 */ /* 0x000fe80000100a00 */
[----:B------:R1:W-:Y:S04]  /*21230*/  STL.64 [R1+0x1c68], R16 ;  /* 0x001c681001007387 */ /* 0x0003e80000100a00 */
[----:B------:R-:W-:Y:S04]  /*21240*/  STL.64 [R1+0x1c88], R30 ;  /* 0x001c881e01007387 */ /* 0x000fe80000100a00 */
[----:B------:R2:W-:Y:S04]  /*21250*/  STL.64 [R1+0x1c80], R28 ;  /* 0x001c801c01007387 */ /* 0x0005e80000100a00 */
[----:B------:R3:W-:Y:S01]  /*21260*/  STL.64 [R1+0x1c78], R6 ;  /* 0x001c780601007387 */ /* 0x0007e20000100a00 */
[----:B-1----:R-:W-:Y:S03]  /*21270*/  HMMA.1688.F32.TF32 R16, R24, R48, R52 ;  /* 0x000000301810723c */ /* 0x002fe60000081034 */
[----:B--2---:R-:W2:Y:S04]  /*21280*/  LDL.LU.64 R28, [R1+0x710] ;  /* 0x00071000011c7983 */ /* 0x004ea80000300a00 */
[----:B------:R-:W2:Y:S04]  /*21290*/  LDL.LU.64 R30, [R1+0x718] ;  /* 0x00071800011e7983 */ /* 0x000ea80000300a00 */
[----:B------:R-:W4:Y:S04]  /*212a0*/  LDL.LU.64 R56, [R1+0x700] ;  /* 0x0007000001387983 */ /* 0x000f280000300a00 */
[----:B------:R-:W4:Y:S04]  /*212b0*/  LDL.LU.64 R58, [R1+0x708] ;  /* 0x00070800013a7983 */ /* 0x000f280000300a00 */
[----:B------:R-:W-:-:S02]  /*212c0*/  IMAD.MOV.U32 R3, RZ, RZ, R16 ;  /* 0x000000ffff037224 */ /* 0x000fc400078e0010 */
[----:B------:R-:W-:Y:S01]  /*212d0*/  IMAD.MOV.U32 R50, RZ, RZ, R17 ;  /* 0x000000ffff327224 */ /* 0x000fe200078e0011 */
[----:B------:R-:W4:Y:S01]  /*212e0*/  LDL.LU.64 R60, [R1+0x6f0] ;  /* 0x0006f000013c7983 */ /* 0x000f220000300a00 */
[----:B------:R-:W-:Y:S02]  /*212f0*/  IMAD.MOV.U32 R51, RZ, RZ, R18 ;  /* 0x000000ffff337224 */ /* 0x000fe400078e0012 */
[----:B------:R-:W-:Y:S01]  /*21300*/  IMAD.MOV.U32 R0, RZ, RZ, R19 ;  /* 0x000000ffff007224 */ /* 0x000fe200078e0013 */
        /* <DEDUP_REMOVED lines=16> */
[----:B---3--:R-:W3:Y:S04]  /*21410*/  LDL.LU.64 R6, [R1+0x628] ;  /* 0x0006280001067983 */ /* 0x008ee80000300a00 */
        /* <DEDUP_REMOVED lines=16> */
[----:B--2---:R-:W-:Y:S03]  /*21520*/  HMMA.1688.F32.TF32 R52, R8, R48, R28 ;  /* 0x000000300834723c */ /* 0x004fe6000008101c */
[----:B------:R-:W2:Y:S04]  /*21530*/  LDL.LU.64 R28, [R1+0x550] ;  /* 0x00055000011c7983 */ /* 0x000ea80000300a00 */
[----:B------:R-:W2:-:S12]  /*21540*/  LDL.LU.64 R30, [R1+0x558] ;  /* 0x00055800011e7983 */ /* 0x000e980000300a00 */
[----:B------:R-:W-:Y:S04]  /*21550*/  STL.64 [R1+0x1c98], R54 ;  /* 0x001c983601007387 */ /* 0x000fe80000100a00 */
[----:B------:R1:W-:Y:S01]  /*21560*/  STL.64 [R1+0x1c90], R52 ;  /* 0x001c903401007387 */ /* 0x0003e20000100a00 */
[-C--:B----4-:R-:W-:Y:S03]  /*21570*/  HMMA.1688.F32.TF32 R88, R20, R40.reuse, R16 ;  /* 0x000000281458723c */ /* 0x090fe60000081010 */
[----:B------:R-:W4:Y:S04]  /*21580*/  LDL.LU.64 R16, [R1+0x540] ;  /* 0x0005400001107983 */ /* 0x000f280000300a00 */
[----:B------:R-:W4:Y:S01]  /*21590*/  LDL.LU.64 R18, [R1+0x548] ;  /* 0x0005480001127983 */ /* 0x000f220000300a00 */
[C---:B---3--:R-:W-:Y:S03]  /*215a0*/  HMMA.1688.F32.TF32 R92, R12.reuse, R40, R4 ;  /* 0x000000280c5c723c */ /* 0x048fe60000081004 */
        /* <DEDUP_REMOVED lines=25> */
[----:B------:R-:W-:Y:S03]  /*21740*/  HMMA.1688.F32.TF32 R148, R12, R112, R32 ;  /* 0x000000700c94723c */ /* 0x000fe60000081020 */
[----:B------:R-:W3:Y:S04]  /*21750*/  LDL.LU.64 R210, [R1+0x3c8] ;  /* 0x0003c80001d27983 */ /* 0x000ee80000300a00 */
[----:B-1----:R-:W3:Y:S04]  /*21760*/  LDL.LU.64 R52, [R1+0x3b0] ;  /* 0x0003b00001347983 */ /* 0x002ee80000300a00 */
[----:B------:R-:W3:Y:S04]  /*21770*/  LDL.LU.64 R54, [R1+0x3b8] ;  /* 0x0003b80001367983 */ /* 0x000ee80000300a00 */
[----:B------:R-:W3:Y:S04]  /*21780*/  LDL.LU.64 R32, [R1+0x3a0] ;  /* 0x0003a00001207983 */ /* 0x000ee80000300a00 */
[----:B------:R-:W3:Y:S01]  /*21790*/  LDL.LU.64 R34, [R1+0x3a8] ;  /* 0x0003a80001227983 */ /* 0x000ee20000300a00 */
[-C--:B--2---:R-:W-:Y:S03]  /*217a0*/  HMMA.1688.F32.TF32 R152, R24, R116.reuse, R28 ;  /* 0x000000741898723c */ /* 0x084fe6000008101c */
[----:B------:R-:W2:Y:S04]  /*217b0*/  LDL.LU.64 R28, [R1+0x390] ;  /* 0x00039000011c7983 */ /* 0x000ea80000300a00 */
[----:B------:R-:W2:Y:S01]  /*217c0*/  LDL.LU.64 R30, [R1+0x398] ;  /* 0x00039800011e7983 */ /* 0x000ea20000300a00 */
[-C--:B----4-:R-:W-:Y:S03]  /*217d0*/  HMMA.1688.F32.TF32 R156, R8, R116.reuse, R16 ;  /* 0x00000074089c723c */ /* 0x090fe60000081010 */
[----:B------:R-:W4:Y:S04]  /*217e0*/  LDL.LU.64 R16, [R1+0x380] ;  /* 0x0003800001107983 */ /* 0x000f280000300a00 */
[----:B------:R-:W4:Y:S01]  /*217f0*/  LDL.LU.64 R18, [R1+0x388] ;  /* 0x0003880001127983 */ /* 0x000f220000300a00 */
[----:B---3--:R-:W-:Y:S03]  /*21800*/  HMMA.1688.F32.TF32 R160, R20, R116, R4 ;  /* 0x0000007414a0723c */ /* 0x008fe60000081004 */
[----:B------:R-:W3:Y:S04]  /*21810*/  LDL.LU.64 R4, [R1+0x370] ;  /* 0x0003700001047983 */ /* 0x000ee80000300a00 */
[----:B------:R-:W3:Y:S01]  /*21820*/  LDL.LU.64 R6, [R1+0x378] ;  /* 0x0003780001067983 */ /* 0x000ee20000300a00 */
[----:B------:R-:W-:Y:S03]  /*21830*/  HMMA.1688.F32.TF32 R212, R12, R128, R52 ;  /* 0x000000800cd4723c */ /* 0x000fe60000081034 */
[----:B------:R-:W4:Y:S04]  /*21840*/  LDL.LU.64 R52, [R1+0x250] ;  /* 0x0002500001347983 */ /* 0x000f280000300a00 */
[----:B------:R-:W4:Y:S04]  /*21850*/  LDL.LU.64 R54, [R1+0x258] ;  /* 0x0002580001367983 */ /* 0x000f280000300a00 */
[----:B------:R-:W-:Y:S01]  /*21860*/  STL [R1+0x1ad4], R252 ;  /* 0x001ad4fc01007387 */ /* 0x000fe20000100800 */
[-C--:B--2---:R-:W-:Y:S03]  /*21870*/  HMMA.1688.F32.TF32 R220, R8, R132.reuse, R28 ;  /* 0x0000008408dc723c */ /* 0x084fe6000008101c */
[----:B------:R-:W2:Y:S04]  /*21880*/  LDL.LU.64 R28, [R1+0x1b0] ;  /* 0x0001b000011c7983 */ /* 0x000ea80000300a00 */
[----:B------:R-:W2:Y:S01]  /*21890*/  LDL.LU.64 R30, [R1+0x1b8] ;  /* 0x0001b800011e7983 */ /* 0x000ea20000300a00 */
[-C--:B---3--:R-:W-:Y:S03]  /*218a0*/  HMMA.1688.F32.TF32 R228, R12, R132.reuse, R4 ;  /* 0x000000840ce4723c */ /* 0x088fe60000081004 */
[----:B------:R-:W3:Y:S04]  /*218b0*/  LDL.LU.64 R4, [R1+0x110] ;  /* 0x0001100001047983 */ /* 0x000ee80000300a00 */
[----:B------:R-:W3:Y:S01]  /*218c0*/  LDL.LU.64 R6, [R1+0x118] ;  /* 0x0001180001067983 */ /* 0x000ee20000300a00 */
[----:B------:R-:W-:Y:S01]  /*218d0*/  HMMA.1688.F32.TF32 R216, R24, R132, R32 ;  /* 0x0000008418d8723c */ /* 0x000fe20000081020 */
[----:B------:R-:W-:-:S02]  /*218e0*/  IMAD.MOV.U32 R32, RZ, RZ, R250 ;  /* 0x000000ffff207224 */ /* 0x000fc400078e00fa */
[----:B------:R-:W-:Y:S02]  /*218f0*/  IMAD.MOV.U32 R33, RZ, RZ, R249 ;  /* 0x000000ffff217224 */ /* 0x000fe400078e00f9 */
[----:B------:R-:W-:Y:S02]  /*21900*/  IMAD.MOV.U32 R34, RZ, RZ, R248 ;  /* 0x000000ffff227224 */ /* 0x000fe400078e00f8 */
[----:B------:R-:W1:Y:S01]  /*21910*/  LDSM.16.M88.4 R248, [R2+UR14+0x5800] ;  /* 0x0058000e02f8783b */ /* 0x000e620008000200 */
[----:B------:R-:W-:Y:S08]  /*21920*/  HMMA.1688.F32.TF32 R164, R12, R116, R164 ;  /* 0x000000740ca4723c */ /* 0x000ff000000810a4 */
[----:B----4-:R-:W-:Y:S08]  /*21930*/  HMMA.1688.F32.TF32 R224, R20, R132, R16 ;  /* 0x0000008414e0723c */ /* 0x010ff00000081010 */
[-C--:B------:R-:W-:Y:S08]  /*21940*/  HMMA.1688.F32.TF32 R136, R24, R112.reuse, R136 ;  /* 0x000000701888723c */ /* 0x080ff00000081088 */
[-C--:B------:R-:W-:Y:S08]  /*21950*/  HMMA.1688.F32.TF32 R140, R8, R112.reuse, R140 ;  /* 0x00000070088c723c */ /* 0x080ff0000008108c */
[----:B------:R-:W-:Y:S01]  /*21960*/  HMMA.1688.F32.TF32 R144, R20, R112, R144 ;  /* 0x000000701490723c */ /* 0x000fe20000081090 */
[----:B-1----:R-:W-:Y:S04]  /*21970*/  STL [R1+0x1bec], R250 ;  /* 0x001becfa01007387 */ /* 0x002fe80000100800 */
[----:B------:R-:W-:Y:S04]  /*21980*/  STL [R1+0x1be8], R251 ;  /* 0x001be8fb01007387 */ /* 0x000fe80000100800 */
[----:B------:R-:W4:Y:S04]  /*21990*/  LDL.LU.64 R16, [R1+0x80] ;  /* 0x0000800001107983 */ /* 0x000f280000300a00 */
[----:B------:R-:W4:Y:S01]  /*219a0*/  LDL.LU.64 R18, [R1+0x88] ;  /* 0x0000880001127983 */ /* 0x000f220000300a00 */
[----:B------:R-:W-:-:S15]  /*219b0*/  HMMA.1688.F32.TF32 R52, R24, R248, R52 ;  /* 0x000000f81834723c */ /* 0x000fde0000081034 */
[----:B------:R-:W-:-:S04]  /*219c0*/  NOP ;  /* 0x0000000000007918 */ /* 0x000fc80000000000 */
[----:B------:R-:W-:Y:S01]  /*219d0*/  IMAD.MOV.U32 R117, RZ, RZ, R53 ;  /* 0x000000ffff757224 */ /* 0x000fe200078e0035 */
[----:B------:R1:W-:Y:S01]  /*219e0*/  STL.64 [R1+0x258], R54 ;  /* 0x0002583601007387 */ /* 0x0003e20000100a00 */
[----:B------:R-:W-:-:S03]  /*219f0*/  IMAD.MOV.U32 R116, RZ, RZ, R52 ;  /* 0x000000ffff747224 */ /* 0x000fc600078e0034 */
[----:B-1----:R-:W4:Y:S04]  /*21a00*/  LDL.LU.64 R54, [R1+0x1c98] ;  /* 0x001c980001367983 */ /* 0x002f280000300a00 */
[----:B------:R-:W4:Y:S04]  /*21a10*/  LDL.LU.64 R52, [R1+0x1c90] ;  /* 0x001c900001347983 */ /* 0x000f280000300a00 */
[----:B------:R-:W-:Y:S04]  /*21a20*/  STL [R1+0x1bfc], R117 ;  /* 0x001bfc7501007387 */ /* 0x000fe80000100800 */
[----:B------:R-:W-:Y:S01]  /*21a30*/  STL [R1+0x1bf8], R116 ;  /* 0x001bf87401007387 */ /* 0x000fe20000100800 */
[----:B--2---:R-:W-:-:S15]  /*21a40*/  HMMA.1688.F32.TF32 R28, R8, R248, R28 ;  /* 0x000000f8081c723c */ /* 0x004fde000008101c */
[----:B------:R-:W-:-:S04]  /*21a50*/  NOP ;  /* 0x0000000000007918 */ /* 0x000fc80000000000 */
[----:B------:R-:W-:Y:S01]  /*21a60*/  IMAD.MOV.U32 R113, RZ, RZ, R29 ;  /* 0x000000ffff717224 */ /* 0x000fe200078e001d */
[----:B------:R1:W-:Y:S01]  /*21a70*/  STL.64 [R1+0x1b8], R30 ;  /* 0x0001b81e01007387 */ /* 0x0003e20000100a00 */
[----:B------:R-:W-:-:S03]  /*21a80*/  IMAD.MOV.U32 R112, RZ, RZ, R28 ;  /* 0x000000ffff707224 */ /* 0x000fc600078e001c */
[----:B-1----:R-:W2:Y:S04]  /*21a90*/  LDL.LU.64 R30, [R1+0x1c88] ;  /* 0x001c8800011e7983 */ /* 0x002ea80000300a00 */
[----:B------:R-:W2:Y:S04]  /*21aa0*/  LDL.LU.64 R28, [R1+0x1c80] ;  /* 0x001c8000011c7983 */ /* 0x000ea80000300a00 */
[----:B------:R-:W-:Y:S04]  /*21ab0*/  STL [R1+0x1c08], R113 ;  /* 0x001c087101007387 */ /* 0x000fe80000100800 */
[----:B------:R-:W-:Y:S01]  /*21ac0*/  STL [R1+0x1c04], R112 ;  /* 0x001c047001007387 */ /* 0x000fe20000100800 */
[----:B---3--:R-:W-:-:S15]  /*21ad0*/  HMMA.1688.F32.TF32 R4, R20, R248, R4 ;  /* 0x000000f81404723c */ /* 0x008fde0000081004 */
[----:B------:R-:W-:-:S04]  /*21ae0*/  NOP ;  /* 0x0000000000007918 */ /* 0x000fc80000000000 */
[----:B------:R1:W-:Y:S04]  /*21af0*/  STL.64 [R1+0x118], R6 ;  /* 0x0001180601007387 */ /* 0x0003e80000100a00 */
[----:B-1----:R-:W3:Y:S01]  /*21b00*/  LDL.LU.64 R6, [R1+0x1c78] ;  /* 0x001c780001067983 */ /* 0x002ee20000300a00 */
[----:B------:R-:W-:Y:S02]  /*21b10*/  IMAD.MOV.U32 R35, RZ, RZ, R245 ;  /* 0x000000ffff237224 */ /* 0x000fe400078e00f5 */
[----:B------:R-:W-:Y:S01]  /*21b20*/  IMAD.MOV.U32 R117, RZ, RZ, R4 ;  /* 0x000000ffff757224 */ /* 0x000fe200078e0004 */
[-C--:B------:R-:W-:Y:S01]  /*21b30*/  HMMA.1688.F32.TF32 R200, R24, R128.reuse, R200 ;  /* 0x0000008018c8723c */ /* 0x080fe200000810c8 */
[----:B------:R-:W-:Y:S01]  /*21b40*/  IMAD.MOV.U32 R116, RZ, RZ, R5 ;  /* 0x000000ffff747224 */ /* 0x000fe200078e0005 */
[----:B------:R-:W-:Y:S04]  /*21b50*/  LDS R245, [R247+UR13+0x20880] ;  /* 0x0208800df7f57984 */ /* 0x000fe80008000800 */
[----:B------:R-:W-:Y:S02]  /*21b60*/  STL [R1+0x1c14], R117 ;  /* 0x001c147501007387 */ /* 0x000fe40000100800 */
[----:B------:R-:W-:Y:S08]  /*21b70*/  HMMA.1688.F32.TF32 R204, R8, R128, R204 ;  /* 0x0000008008cc723c */ /* 0x000ff000000810cc */
[----:B----4-:R-:W-:Y:S01]  /*21b80*/  HMMA.1688.F32.TF32 R248, R12, R248, R16 ;  /* 0x000000f80cf8723c */ /* 0x010fe20000081010 */
[----:B------:R-:W-:Y:S04]  /*21b90*/  STL [R1+0x1c10], R116 ;  /* 0x001c107401007387 */ /* 0x000fe80000100800 */
[----:B------:R-:W4:Y:S03]  /*21ba0*/  LDL.LU.64 R18, [R1+0x1c70] ;  /* 0x001c700001127983 */ /* 0x000f260000300a00 */
[----:B------:R-:W-:Y:S01]  /*21bb0*/  HMMA.1688.F32.TF32 R208, R20, R128, R208 ;  /* 0x0000008014d0723c */ /* 0x000fe200000810d0 */
[----:B------:R-:W4:Y:S04]  /*21bc0*/  LDL.LU.64 R16, [R1+0x1c68] ;  /* 0x001c680001107983 */ /* 0x000f280000300a00 */
[----:B------:R-:W2:Y:S06]  /*21bd0*/  LDS R247, [R247+UR13+0x20c80] ;  /* 0x020c800df7f77984 */ /* 0x000eac0008000800 */
[----:B------:R-:W-:-:S02]  /*21be0*/  IMAD.MOV.U32 R128, RZ, RZ, R251 ;  /* 0x000000ffff807224 */ /* 0x000fc400078e00fb */
[----:B------:R-:W-:Y:S02]  /*21bf0*/  IMAD.MOV.U32 R129, RZ, RZ, R250 ;  /* 0x000000ffff817224 */ /* 0x000fe400078e00fa */
[----:B------:R-:W-:Y:S02]  /*21c00*/  IMAD.MOV.U32 R133, RZ, RZ, R248 ;  /* 0x000000ffff857224 */ /* 0x000fe400078e00f8 */
[----:B------:R-:W-:Y:S02]  /*21c10*/  IMAD.MOV.U32 R132, RZ, RZ, R249 ;  /* 0x000000ffff847224 */ /* 0x000fe400078e00f9 */
[----:B------:R-:W2:Y:S04]  /*21c20*/  LDL.LU.64 R248, [R1+0x240] ;  /* 0x0002400001f87983 */ /* 0x000ea80000300a00 */
[----:B------:R-:W2:Y:S04]  /*21c30*/  LDL.LU.64 R250, [R1+0x248] ;  /* 0x0002480001fa7983 */ /* 0x000ea80000300a00 */
[----:B------:R-:W-:Y:S04]  /*21c40*/  STL [R1+0x1c1c], R128 ;  /* 0x001c1c8001007387 */ /* 0x000fe80000100800 */
[----:B------:R-:W-:Y:S04]  /*21c50*/  STL [R1+0x1c18], R129 ;  /* 0x001c188101007387 */ /* 0x000fe80000100800 */
[----:B------:R-:W-:Y:S04]  /*21c60*/  STL [R1+0x1c0c], R132 ;  /* 0x001c0c8401007387 */ /* 0x000fe80000100800 */
[----:B------:R-:W-:Y:S01]  /*21c70*/  STL [R1+0x1c00], R133 ;  /* 0x001c008501007387 */ /* 0x000fe20000100800 */
[----:B---3--:R-:W-:-:S15]  /*21c80*/  HMMA.1688.F32.TF32 R32, R232, R6, R32 ;  /* 0x00000006e820723c */ /* 0x008fde0000081020 */
[----:B------:R-:W-:-:S04]  /*21c90*/  NOP ;  /* 0x0000000000007918 */ /* 0x000fc80000000000 */
[----:B------:R-:W-:Y:S01]  /*21ca0*/  STL.64 [R1+0x770], R32 ;  /* 0x0007702001007387 */ /* 0x000fe20000100a00 */
[----:B------:R-:W-:-:S03]  /*21cb0*/  IMAD.MOV.U32 R252, RZ, RZ, R35 ;  /* 0x000000fffffc7224 */ /* 0x000fc600078e0023 */
[----:B------:R1:W-:Y:S04]  /*21cc0*/  STL [R1+0x778], R34 ;  /* 0x0007782201007387 */ /* 0x0003e80000100800 */
[----:B-1----:R-:W3:Y:S04]  /*21cd0*/  LDL.LU.64 R34, [R1+0x1c60] ;  /* 0x001c600001227983 */ /* 0x002ee80000300a00 */
[----:B------:R-:W3:Y:S01]  /*21ce0*/  LDL.LU.64 R32, [R1+0x1c58] ;  /* 0x001c580001207983 */ /* 0x000ee20000300a00 */
[----:B----4-:R-:W-:Y:S03]  /*21cf0*/  HMMA.1688.F32.TF32 R16, R236, R6, R16 ;  /* 0x00000006ec10723c */ /* 0x010fe60000081010 */
[----:B------:R-:W-:Y:S05]  /*21d00*/  STL [R1+0x1ad8], R252 ;  /* 0x001ad8fc01007387 */ /* 0x000fea0000100800 */
[-C--:B------:R-:W-:Y:S08]  /*21d10*/  HMMA.1688.F32.TF32 R56, R20, R48.reuse, R56 ;  /* 0x000000301438723c */ /* 0x080ff00000081038 */
[----:B------:R-:W-:Y:S01]  /*21d20*/  HMMA.1688.F32.TF32 R60, R12, R48, R60 ;  /* 0x000000300c3c723c */ /* 0x000fe2000008103c */
[----:B------:R-:W-:-:S02]  /*21d30*/  IMAD.MOV.U32 R49, RZ, RZ, R3 ;  /* 0x000000ffff317224 */ /* 0x000fc400078e0003 */
[----:B------:R-:W-:Y:S01]  /*21d40*/  IMAD.MOV.U32 R3, RZ, RZ, R19 ;  /* 0x000000ffff037224 */ /* 0x000fe200078e0013 */
[----:B------:R1:W-:Y:S04]  /*21d50*/  STL.64 [R1+0x750], R16 ;  /* 0x0007501001007387 */ /* 0x0003e80000100a00 */
[----:B---3--:R-:W-:-:S15]  /*21d60*/  HMMA.1688.F32.TF32 R32, R240, R6, R32 ;  /* 0x00000006f020723c */ /* 0x008fde0000081020 */
[----:B------:R-:W-:-:S04]  /*21d70*/  NOP ;  /* 0x0000000000007918 */ /* 0x000fc80000000000 */
[----:B------:R-:W-:Y:S04]  /*21d80*/  STL.64 [R1+0x780], R32 ;  /* 0x0007802001007387 */ /* 0x000fe80000100a00 */
[----:B------:R-:W-:Y:S04]  /*21d90*/  STL.64 [R1+0x788], R34 ;  /* 0x0007882201007387 */ /* 0x000fe80000100a00 */
[----:B------:R3:W-:Y:S04]  /*21da0*/  STL [R1+0x758], R18 ;  /* 0x0007581201007387 */ /* 0x0007e80000100800 */
[----:B------:R-:W-:Y:S04]  /*21db0*/  STL [R1+0x1adc], R3 ;  /* 0x001adc0301007387 */ /* 0x000fe80000100800 */
[----:B-1----:R-:W4:Y:S04]  /*21dc0*/  LDL.LU.64 R16, [R1+0x1a0] ;  /* 0x0001a00001107983 */ /* 0x002f280000300a00 */
[----:B---3--:R-:W4:Y:S01]  /*21dd0*/  LDL.LU.64 R18, [R1+0x1a8] ;  /* 0x0001a80001127983 */ /* 0x008f220000300a00 */
[----:B--2---:R-:W-:-:S15]  /*21de0*/  HMMA.1688.F32.TF32 R4, R244, R6, R28 ;  /* 0x00000006f404723c */ /* 0x004fde000008101c */
[----:B------:R-:W-:-:S04]  /*21df0*/  NOP ;  /* 0x0000000000007918 */ /* 0x000fc80000000000 */
[----:B------:R-:W-:Y:S04]  /*21e00*/  STL.64 [R1+0x740], R4 ;  /* 0x0007400401007387 */ /* 0x000fe80000100a00 */
[----:B------:R-:W-:Y:S04]  /*21e10*/  STL.64 [R1+0x748], R6 ;  /* 0x0007480601007387 */ /* 0x000fe80000100a00 */
[----:B------:R-:W1:Y:S01]  /*21e20*/  LDSM.16.M88.4 R4, [R2+UR14+0x6000] ;  /* 0x0060000e0204783b */ /* 0x000e620008000200 */
[-C--:B------:R-:W-:Y:S08]  /*21e30*/  HMMA.1688.F32.TF32 R168, R24, R120.reuse, R168 ;  /* 0x0000007818a8723c */ /* 0x080ff000000810a8 */
[-C--:B------:R-:W-:Y:S08]  /*21e40*/  HMMA.1688.F32.TF32 R172, R8, R120.reuse, R172 ;  /* 0x0000007808ac723c */ /* 0x080ff000000810ac */
[----:B------:R-:W-:Y:S08]  /*21e50*/  HMMA.1688.F32.TF32 R176, R20, R120, R176 ;  /* 0x0000007814b0723c */ /* 0x000ff000000810b0 */
[----:B-1----:R-:W-:Y:S01]  /*21e60*/  HMMA.1688.F32.TF32 R32, R24, R4, R248 ;  /* 0x000000041820723c */ /* 0x002fe200000810f8 */
[----:B------:R1:W-:Y:S04]  /*21e70*/  STL [R1+0x1bf4], R6 ;  /* 0x001bf40601007387 */ /* 0x0003e80000100800 */
[----:B------:R2:W-:Y:S03]  /*21e80*/  STL [R1+0x1bf0], R7 ;  /* 0x001bf00701007387 */ /* 0x0005e60000100800 */
[----:B------:R-:W-:Y:S01]  /*21e90*/  HMMA.1688.F32.TF32 R180, R12, R120, R180 ;  /* 0x000000780cb4723c */ /* 0x000fe200000810b4 */
[----:B------:R-:W3:Y:S04]  /*21ea0*/  LDL.LU.64 R28, [R1+0x100] ;  /* 0x00010000011c7983 */ /* 0x000ee80000300a00 */
[----:B------:R-:W3:Y:S03]  /*21eb0*/  LDL.LU.64 R30, [R1+0x108] ;  /* 0x00010800011e7983 */ /* 0x000ee60000300a00 */
[----:B------:R-:W-:Y:S03]  /*21ec0*/  HMMA.1688.F32.TF32 R184, R24, R124, R184 ;  /* 0x0000007c18b8723c */ /* 0x000fe600000810b8 */
[----:B------:R-:W-:-:S02]  /*21ed0*/  IMAD.MOV.U32 R120, RZ, RZ, R35 ;  /* 0x000000ffff787224 */ /* 0x000fc400078e0023 */
[----:B------:R-:W-:-:S03]  /*21ee0*/  IMAD.MOV.U32 R121, RZ, RZ, R34 ;  /* 0x000000ffff797224 */ /* 0x000fc600078e0022 */
[----:B------:R-:W-:Y:S01]  /*21ef0*/  HMMA.1688.F32.TF32 R188, R8, R124, R188 ;  /* 0x0000007c08bc723c */ /* 0x000fe200000810bc */
[----:B------:R-:W-:-:S07]  /*21f00*/  IMAD.MOV.U32 R34, RZ, RZ, R51 ;  /* 0x000000ffff227224 */ /* 0x000fce00078e0033 */
[-C--:B------:R-:W-:Y:S08]  /*21f10*/  HMMA.1688.F32.TF32 R192, R20, R124.reuse, R192 ;  /* 0x0000007c14c0723c */ /* 0x080ff000000810c0 */
[----:B------:R-:W-:Y:S01]  /*21f20*/  HMMA.1688.F32.TF32 R196, R12, R124, R196 ;  /* 0x0000007c0cc4723c */ /* 0x000fe200000810c4 */
[----:B------:R-:W-:Y:S02]  /*21f30*/  IMAD.MOV.U32 R124, RZ, RZ, R33 ;  /* 0x000000ffff7c7224 */ /* 0x000fe400078e0021 */
[----:B------:R-:W-:-:S02]  /*21f40*/  IMAD.MOV.U32 R33, RZ, RZ, R50 ;  /* 0x000000ffff217224 */ /* 0x000fc400078e0032 */
[----:B------:R-:W-:Y:S01]  /*21f50*/  IMAD.MOV.U32 R125, RZ, RZ, R32 ;  /* 0x000000ffff7d7224 */ /* 0x000fe200078e0020 */
[----:B------:R-:W3:Y:S04]  /*21f60*/  LDL.LU R50, [R1+0x1c54] ;  /* 0x001c540001327983 */ /* 0x000ee80000300800 */
[----:B------:R-:W3:Y:S04]  /*21f70*/  LDL.LU R51, [R1+0x1c50] ;  /* 0x001c500001337983 */ /* 0x000ee80000300800 */
[----:B------:R-:W-:Y:S04]  /*21f80*/  STL [R1+0x1c2c], R120 ;  /* 0x001c2c7801007387 */ /* 0x000fe80000100800 */
[----:B------:R-:W-:Y:S04]  /*21f90*/  STL [R1+0x1c28], R121 ;  /* 0x001c287901007387 */ /* 0x000fe80000100800 */
[----:B------:R-:W-:Y:S04]  /*21fa0*/  STL [R1+0x1c24], R124 ;  /* 0x001c247c01007387 */ /* 0x000fe80000100800 */
[----:B------:R-:W-:Y:S01]  /*21fb0*/  STL [R1+0x1c20], R125 ;  /* 0x001c207d01007387 */ /* 0x000fe20000100800 */
[----:B----4-:R-:W-:-:S15]  /*21fc0*/  HMMA.1688.F32.TF32 R16, R8, R4, R16 ;  /* 0x000000040810723c */ /* 0x010fde0000081010 */
[----:B------:R-:W-:-:S04]  /*21fd0*/  NOP ;  /* 0x0000000000007918 */ /* 0x000fc80000000000 */
[----:B-1----:R-:W-:Y:S02]  /*21fe0*/  IMAD.MOV.U32 R6, RZ, RZ, R16 ;  /* 0x000000ffff067224 */ /* 0x002fe400078e0010 */
[----:B--2---:R-:W-:Y:S02]  /*21ff0*/  IMAD.MOV.U32 R7, RZ, RZ, R17 ;  /* 0x000000ffff077224 */ /* 0x004fe400078e0011 */
[----:B------:R-:W-:Y:S01]  /*22000*/  IMAD.MOV.U32 R250, RZ, RZ, R18 ;  /* 0x000000fffffa7224 */ /* 0x000fe200078e0012 */
[----:B------:R-:W2:Y:S01]  /*22010*/  LDL.LU.64 R16, [R1+0x70] ;  /* 0x0000700001107983 */ /* 0x000ea20000300a00 */
[----:B------:R-:W-:-:S03]  /*22020*/  IMAD.MOV.U32 R251, RZ, RZ, R19 ;  /* 0x000000fffffb7224 */ /* 0x000fc600078e0013 */
[----:B------:R-:W2:Y:S04]  /*22030*/  LDL.LU.64 R18, [R1+0x78] ;  /* 0x0000780001127983 */ /* 0x000ea80000300a00 */
[----:B------:R-:W-:Y:S04]  /*22040*/  STL [R1+0x1c3c], R251 ;  /* 0x001c3cfb01007387 */ /* 0x000fe80000100800 */
[----:B------:R-:W-:Y:S04]  /*22050*/  STL [R1+0x1c38], R250 ;  /* 0x001c38fa01007387 */ /* 0x000fe80000100800 */
[----:B------:R-:W-:Y:S04]  /*22060*/  STL [R1+0x1c34], R7 ;  /* 0x001c340701007387 */ /* 0x000fe80000100800 */
[----:B------:R2:W-:Y:S01]  /*22070*/  STL [R1+0x1c30], R6 ;  /* 0x001c300601007387 */ /* 0x0005e20000100800 */
[----:B---3--:R-:W-:-:S15]  /*22080*/  HMMA.1688.F32.TF32 R28, R20, R4, R28 ;  /* 0x00000004141c723c */ /* 0x008fde000008101c */
[----:B------:R-:W-:-:S04]  /*22090*/  NOP ;  /* 0x0000000000007918 */ /* 0x000fc80000000000 */
[----:B------:R-:W-:Y:S02]  /*220a0*/  IMAD.MOV.U32 R133, RZ, RZ, R31 ;  /* 0x000000ffff857224 */ /* 0x000fe400078e001f */
[----:B------:R-:W-:Y:S02]  /*220b0*/  IMAD.MOV.U32 R112, RZ, RZ, R30 ;  /* 0x000000ffff707224 */ /* 0x000fe400078e001e */
[----:B------:R-:W-:Y:S02]  /*220c0*/  IMAD.MOV.U32 R113, RZ, RZ, R29 ;  /* 0x000000ffff717224 */ /* 0x000fe400078e001d */
[----:B------:R-:W-:Y:S01]  /*220d0*/  IMAD.MOV.U32 R132, RZ, RZ, R28 ;  /* 0x000000ffff847224 */ /* 0x000fe200078e001c */
[----:B------:R-:W-:Y:S04]  /*220e0*/  STL [R1+0x1c4c], R133 ;  /* 0x001c4c8501007387 */ /* 0x000fe80000100800 */
[----:B------:R-:W-:Y:S04]  /*220f0*/  STL [R1+0x1c48], R112 ;  /* 0x001c487001007387 */ /* 0x000fe80000100800 */
[----:B------:R-:W-:Y:S04]  /*22100*/  STL [R1+0x1c44], R113 ;  /* 0x001c447101007387 */ /* 0x000fe80000100800 */
[----:B------:R-:W-:Y:S01]  /*22110*/  STL [R1+0x1c40], R132 ;  /* 0x001c408401007387 */ /* 0x000fe20000100800 */
[----:B------:R-:W-:Y:S01]  /*22120*/  MOV R32, R49 ;  /* 0x0000003100207202 */ /* 0x000fe20000000f00 */
[----:B------:R-:W-:Y:S01]  /*22130*/  IMAD.MOV.U32 R35, RZ, RZ, R0 ;  /* 0x000000ffff237224 */ /* 0x000fe200078e0000 */
[-C--:B------:R-:W-:Y:S08]  /*22140*/  HMMA.1688.F32.TF32 R28, R240, R50.reuse, R52 ;  /* 0x00000032f01c723c */ /* 0x080ff00000081034 */
[----:B------:R-:W-:Y:S08]  /*22150*/  HMMA.1688.F32.TF32 R52, R236, R50, R56 ;  /* 0x00000032ec34723c */ /* 0x000ff00000081038 */
[----:B--2---:R-:W-:-:S15]  /*22160*/  HMMA.1688.F32.TF32 R4, R12, R4, R16 ;  /* 0x000000040c04723c */ /* 0x004fde0000081010 */
[----:B------:R-:W-:-:S04]  /*22170*/  NOP ;  /* 0x0000000000007918 */ /* 0x000fc80000000000 */
[----:B------:R-:W-:Y:S02]  /*22180*/  IMAD.MOV.U32 R128, RZ, RZ, R4 ;  /* 0x000000ffff807224 */ /* 0x000fe400078e0004 */
[----:B------:R-:W-:Y:S02]  /*22190*/  IMAD.MOV.U32 R129, RZ, RZ, R5 ;  /* 0x000000ffff817224 */ /* 0x000fe400078e0005 */
[----:B------:R-:W-:Y:S01]  /*221a0*/  IMAD.MOV.U32 R117, RZ, RZ, R6 ;  /* 0x000000ffff757224 */ /* 0x000fe200078e0006 */
[----:B------:R-:W2:Y:S01]  /*221b0*/  LDL.LU.64 R4, [R1+0x230] ;  /* 0x0002300001047983 */ /* 0x000ea20000300a00 */
[----:B------:R-:W-:-:S03]  /*221c0*/  IMAD.MOV.U32 R116, RZ, RZ, R7 ;  /* 0x000000ffff747224 */ /* 0x000fc600078e0007 */
[----:B------:R-:W2:Y:S04]  /*221d0*/  LDL.LU.64 R6, [R1+0x238] ;  /* 0x0002380001067983 */ /* 0x000ea80000300a00 */
[----:B------:R-:W3:Y:S04]  /*221e0*/  LDL.LU.64 R248, [R1+0x190] ;  /* 0x0001900001f87983 */ /* 0x000ee80000300a00 */
[----:B------:R-:W3:Y:S01]  /*221f0*/  LDL.LU.64 R250, [R1+0x198] ;  /* 0x0001980001fa7983 */ /* 0x000ee20000300a00 */
[----:B------:R-:W-:Y:S03]  /*22200*/  HMMA.1688.F32.TF32 R16, R232, R50, R32 ;  /* 0x00000032e810723c */ /* 0x000fe60000081020 */
[----:B------:R-:W4:Y:S04]  /*22210*/  LDL.LU.64 R32, [R1+0xf0] ;  /* 0x0000f00001207983 */ /* 0x000f280000300a00 */
[----:B------:R-:W4:-:S12]  /*22220*/  LDL.LU.64 R34, [R1+0xf8] ;  /* 0x0000f80001227983 */ /* 0x000f180000300a00 */
[----:B------:R-:W-:Y:S04]  /*22230*/  STL.64 [R1+0x720], R16 ;  /* 0x0007201001007387 */ /* 0x000fe80000100a00 */
[----:B------:R-:W-:Y:S04]  /*22240*/  STL.64 [R1+0x728], R18 ;  /* 0x0007281201007387 */ /* 0x000fe80000100a00 */
[----:B------:R1:W-:Y:S04]  /*22250*/  STL.64 [R1+0x710], R28 ;  /* 0x0007101c01007387 */ /* 0x0003e80000100a00 */
[----:B------:R1:W-:Y:S04]  /*22260*/  STL.64 [R1+0x718], R30 ;  /* 0x0007181e01007387 */ /* 0x0003e80000100a00 */
[----:B-1----:R-:W4:Y:S04]  /*22270*/  LDL.LU.64 R28, [R1+0x60] ;  /* 0x00006000011c7983 */ /* 0x002f280000300a00 */
[----:B------:R-:W-:Y:S04]  /*22280*/  STL.64 [R1+0x700], R52 ;  /* 0x0007003401007387 */ /* 0x000fe80000100a00 */
[----:B------:R-:W-:Y:S04]  /*22290*/  STL.64 [R1+0x708], R54 ;  /* 0x0007083601007387 */ /* 0x000fe80000100a00 */
[----:B------:R-:W4:Y:S01]  /*222a0*/  LDL.LU.64 R30, [R1+0x68] ;  /* 0x00006800011e7983 */ /* 0x000f220000300a00 */
[----:B------:R-:W-:-:S15]  /*222b0*/  HMMA.1688.F32.TF32 R16, R244, R50, R60 ;  /* 0x00000032f410723c */ /* 0x000fde000008103c */
[----:B------:R-:W-:-:S04]  /*222c0*/  NOP ;  /* 0x0000000000007918 */ /* 0x000fc80000000000 */
[----:B------:R-:W-:Y:S04]  /*222d0*/  STL.64 [R1+0x6f0], R16 ;  /* 0x0006f01001007387 */ /* 0x000fe80000100a00 */
[----:B------:R-:W-:Y:S04]  /*222e0*/  STL.64 [R1+0x6f8], R18 ;  /* 0x0006f81201007387 */ /* 0x000fe80000100a00 */
[----:B------:R-:W2:Y:S01]  /*222f0*/  LDSM.16.M88.4 R16, [R2+UR14+0x6800] ;  /* 0x0068000e0210783b */ /* 0x000ea20008000200 */
[C---:B------:R-:W-:Y:S08]  /*22300*/  HMMA.1688.F32.TF32 R64, R24.reuse, R44, R64 ;  /* 0x0000002c1840723c */ /* 0x040ff00000081040 */
[-C--:B--2---:R-:W-:Y:S08]  /*22310*/  HMMA.1688.F32.TF32 R4, R24, R16.reuse, R4 ;  /* 0x000000101804723c */ /* 0x084ff00000081004 */
[----:B---3--:R-:W-:Y:S11]  /*22320*/  HMMA.1688.F32.TF32 R48, R8, R16, R248 ;  /* 0x000000100830723c */ /* 0x008ff600000810f8 */
[----:B------:R-:W-:-:S02]  /*22330*/  IMAD.MOV.U32 R124, RZ, RZ, R6 ;  /* 0x000000ffff7c7224 */ /* 0x000fc400078e0006 */
[----:B------:R-:W-:-:S06]  /*22340*/  IMAD.MOV.U32 R125, RZ, RZ, R7 ;  /* 0x000000ffff7d7224 */ /* 0x000fcc00078e0007 */
[----:B------:R-:W-:Y:S02]  /*22350*/  IMAD.MOV.U32 R251, RZ, RZ, R48 ;  /* 0x000000fffffb7224 */ /* 0x000fe400078e0030 */
[----:B------:R-:W-:Y:S02]  /*22360*/  IMAD.MOV.U32 R250, RZ, RZ, R49 ;  /* 0x000000fffffa7224 */ /* 0x000fe400078e0031 */
[----:B------:R-:W-:Y:S01]  /*22370*/  IMAD.MOV.U32 R7, RZ, RZ, R50 ;  /* 0x000000ffff077224 */ /* 0x000fe200078e0032 */
[----:B------:R-:W2:Y:S01]  /*22380*/  LDL.LU.64 R48, [R1+0x220] ;  /* 0x0002200001307983 */ /* 0x000ea20000300a00 */
[----:B------:R-:W-:-:S03]  /*22390*/  IMAD.MOV.U32 R6, RZ, RZ, R51 ;  /* 0x000000ffff067224 */ /* 0x000fc600078e0033 */
[----:B------:R-:W2:Y:S01]  /*223a0*/  LDL.LU.64 R50, [R1+0x228] ;  /* 0x0002280001327983 */ /* 0x000ea20000300a00 */
[----:B----4-:R-:W-:Y:S01]  /*223b0*/  HMMA.1688.F32.TF32 R32, R20, R16, R32 ;  /* 0x000000101420723c */ /* 0x010fe20000081020 */
[----:B------:R-:W-:Y:S02]  /*223c0*/  IMAD.MOV.U32 R120, RZ, RZ, R4 ;  /* 0x000000ffff787224 */ /* 0x000fe400078e0004 */
[----:B------:R-:W3:Y:S01]  /*223d0*/  LDL.LU.64 R60, [R1+0xe0] ;  /* 0x0000e000013c7983 */ /* 0x000ee20000300a00 */
[----:B------:R-:W-:-:S03]  /*223e0*/  IMAD.MOV.U32 R121, RZ, RZ, R5 ;  /* 0x000000ffff797224 */ /* 0x000fc600078e0005 */
[----:B------:R-:W3:Y:S01]  /*223f0*/  LDL.LU.64 R62, [R1+0xe8] ;  /* 0x0000e800013e7983 */ /* 0x000ee20000300a00 */
[----:B------:R-:W-:Y:S11]  /*22400*/  HMMA.1688.F32.TF32 R28, R12, R16, R28 ;  /* 0x000000100c1c723c */ /* 0x000ff6000008101c */
[----:B------:R-:W-:-:S02]  /*22410*/  IMAD.MOV.U32 R133, RZ, RZ, R32 ;  /* 0x000000ffff857224 */ /* 0x000fc400078e0020 */
[----:B------:R-:W-:Y:S02]  /*22420*/  IMAD.MOV.U32 R112, RZ, RZ, R33 ;  /* 0x000000ffff707224 */ /* 0x000fe400078e0021 */
[----:B------:R-:W-:Y:S01]  /*22430*/  IMAD.MOV.U32 R113, RZ, RZ, R34 ;  /* 0x000000ffff717224 */ /* 0x000fe200078e0022 */
[----:B------:R-:W4:Y:S01]  /*22440*/  LDL.LU.64 R32, [R1+0x50] ;  /* 0x0000500001207983 */ /* 0x000f220000300a00 */
[----:B------:R-:W-:-:S03]  /*22450*/  IMAD.MOV.U32 R132, RZ, RZ, R35 ;  /* 0x000000ffff847224 */ /* 0x000fc600078e0023 */
[----:B------:R-:W4:Y:S01]  /*22460*/  LDL.LU.64 R34, [R1+0x58] ;  /* 0x0000580001227983 */ /* 0x000f220000300a00 */
[----:B------:R-:W-:Y:S02]  /*22470*/  IMAD.MOV.U32 R17, RZ, RZ, R28 ;  /* 0x000000ffff117224 */ /* 0x000fe400078e001c */
[----:B------:R-:W-:Y:S02]  /*22480*/  IMAD.MOV.U32 R16, RZ, RZ, R29 ;  /* 0x000000ffff107224 */ /* 0x000fe400078e001d */
[----:B------:R-:W-:Y:S02]  /*22490*/  IMAD.MOV.U32 R5, RZ, RZ, R30 ;  /* 0x000000ffff057224 */ /* 0x000fe400078e001e */
[----:B------:R-:W-:Y:S02]  /*224a0*/  IMAD.MOV.U32 R4, RZ, RZ, R31 ;  /* 0x000000ffff047224 */ /* 0x000fe400078e001f */
[----:B------:R-:W-:Y:S01]  /*224b0*/  HMMA.1688.F32.TF32 R28, R232, R46, R64 ;  /* 0x0000002ee81c723c */ /* 0x000fe20000081040 */
[----:B------:R-:W4:Y:S04]  /*224c0*/  LDL.LU.64 R64, [R1+0x180] ;  /* 0x0001800001407983 */ /* 0x000f280000300a00 */
[----:B------:R-:W4:Y:S03]  /*224d0*/  LDL.LU.64 R66, [R1+0x188] ;  /* 0x0001880001427983 */ /* 0x000f260000300a00 */
[-C--:B------:R-:W-:Y:S08]  /*224e0*/  HMMA.1688.F32.TF32 R68, R8, R44.reuse, R68 ;  /* 0x0000002c0844723c */ /* 0x080ff00000081044 */
[-C--:B------:R-:W-:Y:S08]  /*224f0*/  HMMA.1688.F32.TF32 R72, R20, R44.reuse, R72 ;  /* 0x0000002c1448723c */ /* 0x080ff00000081048 */
[----:B------:R-:W-:Y:S01]  /*22500*/  HMMA.1688.F32.TF32 R76, R12, R44, R76 ;  /* 0x0000002c0c4c723c */ /* 0x000fe2000008104c */
[----:B------:R-:W-:Y:S07]  /*22510*/  STL.64 [R1+0x6c0], R28 ;  /* 0x0006c01c01007387 */ /* 0x000fee0000100a00 */
[-C--:B------:R-:W-:Y:S01]  /*22520*/  HMMA.1688.F32.TF32 R56, R240, R46.reuse, R68 ;  /* 0x0000002ef038723c */ /* 0x080fe20000081044 */
[----:B------:R1:W-:Y:S07]  /*22530*/  STL.64 [R1+0x6c8], R30 ;  /* 0x0006c81e01007387 */ /* 0x0003ee0000100a00 */
[-C--:B------:R-:W-:Y:S08]  /*22540*/  HMMA.1688.F32.TF32 R52, R236, R46.reuse, R72 ;  /* 0x0000002eec34723c */ /* 0x080ff00000081048 */
[----:B-1----:R-:W-:Y:S03]  /*22550*/  HMMA.1688.F32.TF32 R28, R244, R46, R76 ;  /* 0x0000002ef41c723c */ /* 0x002fe6000008104c */
[----:B------:R1:W-:Y:S04]  /*22560*/  STL.64 [R1+0x6b0], R56 ;  /* 0x0006b03801007387 */ /* 0x0003e80000100a00 */
[----:B------:R1:W-:Y:S04]  /*22570*/  STL.64 [R1+0x6b8], R58 ;  /* 0x0006b83a01007387 */ /* 0x0003e80000100a00 */
[----:B-1----:R-:W4:Y:S04]  /*22580*/  LDL.LU.64 R56, [R1+0x210] ;  /* 0x0002100001387983 */ /* 0x002f280000300a00 */
[----:B------:R1:W-:Y:S04]  /*22590*/  STL.64 [R1+0x6a0], R52 ;  /* 0x0006a03401007387 */ /* 0x0003e80000100a00 */
[----:B------:R1:W-:Y:S04]  /*225a0*/  STL.64 [R1+0x6a8], R54 ;  /* 0x0006a83601007387 */ /* 0x0003e80000100a00 */
[----:B------:R-:W4:Y:S04]  /*225b0*/  LDL.LU.64 R58, [R1+0x218] ;  /* 0x00021800013a7983 */ /* 0x000f280000300a00 */
[----:B------:R-:W-:Y:S04]  /*225c0*/  STL.64 [R1+0x680], R28 ;  /* 0x0006801c01007387 */ /* 0x000fe80000100a00 */
[----:B------:R-:W-:Y:S04]  /*225d0*/  STL.64 [R1+0x688], R30 ;  /* 0x0006881e01007387 */ /* 0x000fe80000100a00 */
[----:B------:R-:W1:Y:S04]  /*225e0*/  LDSM.16.M88.4 R28, [R2+UR14+0x7000] ;  /* 0x0070000e021c783b */ /* 0x000e680008000200 */
[----:B-1----:R-:W4:Y:S04]  /*225f0*/  LDL.LU.64 R52, [R1+0x170] ;  /* 0x0001700001347983 */ /* 0x002f280000300a00 */
[----:B------:R-:W4:Y:S04]  /*22600*/  LDL.LU.64 R54, [R1+0x178] ;  /* 0x0001780001367983 */ /* 0x000f280000300a00 */
[----:B------:R-:W-:Y:S04]  /*22610*/  STL [R1+0x1bb8], R30 ;  /* 0x001bb81e01007387 */ /* 0x000fe80000100800 */
[----:B------:R-:W-:Y:S01]  /*22620*/  STL [R1+0x1bb4], R31 ;  /* 0x001bb41f01007387 */ /* 0x000fe20000100800 */
[C---:B--2---:R-:W-:Y:S03]  /*22630*/  HMMA.1688.F32.TF32 R44, R24.reuse, R28, R48 ;  /* 0x0000001c182c723c */ /* 0x044fe60000081030 */
[----:B------:R-:W2:Y:S04]  /*22640*/  LDL.LU.64 R48, [R1+0xd0] ;  /* 0x0000d00001307983 */ /* 0x000ea80000300a00 */
[----:B------:R-:W2:Y:S01]  /*22650*/  LDL.LU.64 R50, [R1+0xd8] ;  /* 0x0000d80001327983 */ /* 0x000ea20000300a00 */
[----:B------:R-:W-:Y:S08]  /*22660*/  HMMA.1688.F32.TF32 R80, R24, R40, R80 ;  /* 0x000000281850723c */ /* 0x000ff00000081050 */
[-C--:B---3--:R-:W-:Y:S03]  /*22670*/  HMMA.1688.F32.TF32 R60, R20, R28.reuse, R60 ;  /* 0x0000001c143c723c */ /* 0x088fe6000008103c */
[----:B------:R-:W-:Y:S04]  /*22680*/  STL.64 [R1+0x220], R44 ;  /* 0x0002202c01007387 */ /* 0x000fe80000100a00 */
[----:B------:R4:W-:Y:S02]  /*22690*/  STL.64 [R1+0x228], R46 ;  /* 0x0002282e01007387 */ /* 0x0009e40000100a00 */
[----:B----4-:R-:W-:Y:S08]  /*226a0*/  HMMA.1688.F32.TF32 R44, R12, R28, R32 ;  /* 0x0000001c0c2c723c */ /* 0x010ff00000081020 */
[----:B------:R-:W-:Y:S08]  /*226b0*/  HMMA.1688.F32.TF32 R32, R232, R42, R80 ;  /* 0x0000002ae820723c */ /* 0x000ff00000081050 */
[----:B------:R-:W-:-:S15]  /*226c0*/  HMMA.1688.F32.TF32 R64, R8, R28, R64 ;  /* 0x0000001c0840723c */ /* 0x000fde0000081040 */
[----:B------:R-:W-:-:S04]  /*226d0*/  NOP ;  /* 0x0000000000007918 */ /* 0x000fc80000000000 */
[----:B------:R-:W-:Y:S04]  /*226e0*/  STL.64 [R1+0x180], R64 ;  /* 0x0001804001007387 */ /* 0x000fe80000100a00 */
[----:B------:R-:W-:Y:S04]  /*226f0*/  STL.64 [R1+0x188], R66 ;  /* 0x0001884201007387 */ /* 0x000fe80000100a00 */
[----:B------:R-:W-:Y:S04]  /*22700*/  STL.64 [R1+0xe0], R60 ;  /* 0x0000e03c01007387 */ /* 0x000fe80000100a00 */
[----:B------:R-:W-:Y:S04]  /*22710*/  STL.64 [R1+0xe8], R62 ;  /* 0x0000e83e01007387 */ /* 0x000fe80000100a00 */
[----:B------:R1:W-:Y:S04]  /*22720*/  STL.64 [R1+0x50], R44 ;  /* 0x0000502c01007387 */ /* 0x0003e80000100a00 */
[----:B------:R3:W-:Y:S04]  /*22730*/  STL.64 [R1+0x58], R46 ;  /* 0x0000582e01007387 */ /* 0x0007e80000100a00 */
[----:B-1----:R-:W4:Y:S04]  /*22740*/  LDL.LU.64 R44, [R1+0x40] ;  /* 0x00004000012c7983 */ /* 0x002f280000300a00 */
[----:B------:R-:W-:Y:S04]  /*22750*/  STL.64 [R1+0x670], R32 ;  /* 0x0006702001007387 */ /* 0x000fe80000100a00 */
[----:B------:R-:W-:Y:S04]  /*22760*/  STL.64 [R1+0x678], R34 ;  /* 0x0006782201007387 */ /* 0x000fe80000100a00 */
[----:B---3--:R-:W4:Y:S01]  /*22770*/  LDL.LU.64 R46, [R1+0x48] ;  /* 0x00004800012e7983 */ /* 0x008f220000300a00 */
[----:B------:R-:W-:Y:S03]  /*22780*/  HMMA.1688.F32.TF32 R84, R8, R40, R84 ;  /* 0x000000280854723c */ /* 0x000fe60000081054 */
[----:B------:R-:W1:-:S15]  /*22790*/  LDSM.16.M88.4 R32, [R2+UR14+0x7800] ;  /* 0x0078000e0220783b */ /* 0x000e5e0008000200 */
[----:B------:R-:W-:Y:S02]  /*227a0*/  NOP ;  /* 0x0000000000007918 */ /* 0x000fe40000000000 */
[-C--:B------:R-:W-:Y:S01]  /*227b0*/  HMMA.1688.F32.TF32 R28, R240, R42.reuse, R84 ;  /* 0x0000002af01c723c */ /* 0x080fe20000081054 */
[----:B------:R-:W-:Y:S07]  /*227c0*/  LDSM.16.M88.4 R84, [R2+UR14+0xb000] ;  /* 0x00b0000e0254783b */ /* 0x000fee0008000200 */
[-C--:B------:R-:W-:Y:S11]  /*227d0*/  HMMA.1688.F32.TF32 R60, R236, R42.reuse, R88 ;  /* 0x0000002aec3c723c */ /* 0x080ff60000081058 */
[----:B------:R-:W-:Y:S04]  /*227e0*/  STL.64 [R1+0x650], R28 ;  /* 0x0006501c01007387 */ /* 0x000fe80000100a00 */
[----:B------:R3:W-:Y:S02]  /*227f0*/  STL.64 [R1+0x658], R30 ;  /* 0x0006581e01007387 */ /* 0x0007e40000100a00 */
[----:B---3--:R-:W-:Y:S08]  /*22800*/  HMMA.1688.F32.TF32 R28, R244, R42, R92 ;  /* 0x0000002af41c723c */ /* 0x008ff0000008105c */
[-C--:B-1----:R-:W-:Y:S01]  /*22810*/  HMMA.1688.F32.TF32 R40, R24, R32.reuse, R56 ;  /* 0x000000201828723c */ /* 0x082fe20000081038 */
[----:B------:R-:W-:Y:S04]  /*22820*/  STL.64 [R1+0x640], R60 ;  /* 0x0006403c01007387 */ /* 0x000fe80000100a00 */
[----:B------:R-:W-:Y:S04]  /*22830*/  STL.64 [R1+0x648], R62 ;  /* 0x0006483e01007387 */ /* 0x000fe80000100a00 */
[----:B------:R-:W-:Y:S04]  /*22840*/  STL [R1+0x1bbc], R34 ;  /* 0x001bbc2201007387 */ /* 0x000fe80000100800 */
[----:B------:R-:W-:Y:S04]  /*22850*/  STL.64 [R1+0x620], R28 ;  /* 0x0006201c01007387 */ /* 0x000fe80000100a00 */
[----:B------:R1:W-:Y:S04]  /*22860*/  STL.64 [R1+0x628], R30 ;  /* 0x0006281e01007387 */ /* 0x0003e80000100a00 */
[----:B------:R-:W-:Y:S01]  /*22870*/  STL [R1+0x1bb0], R35 ;  /* 0x001bb02301007387 */ /* 0x000fe20000100800 */
[-C--:B-1----:R-:W-:Y:S03]  /*22880*/  HMMA.1688.F32.TF32 R28, R8, R32.reuse, R52 ;  /* 0x00000020081c723c */ /* 0x082fe60000081034 */
[----:B------:R-:W3:Y:S04]  /*22890*/  LDL.LU.64 R52, [R1+0x200] ;  /* 0x0002000001347983 */ /* 0x000ee80000300a00 */
[----:B------:R-:W-:Y:S04]  /*228a0*/  STL.64 [R1+0x210], R40 ;  /* 0x0002102801007387 */ /* 0x000fe80000100a00 */
[----:B------:R2:W-:Y:S04]  /*228b0*/  STL.64 [R1+0x218], R42 ;  /* 0x0002182a01007387 */ /* 0x0005e80000100a00 */
[----:B------:R-:W3:Y:S04]  /*228c0*/  LDL.LU.64 R54, [R1+0x208] ;  /* 0x0002080001367983 */ /* 0x000ee80000300a00 */
[----:B------:R-:W-:Y:S04]  /*228d0*/  STL.64 [R1+0x170], R28 ;  /* 0x0001701c01007387 */ /* 0x000fe80000100a00 */
[----:B------:R1:W-:Y:S01]  /*228e0*/  STL.64 [R1+0x178], R30 ;  /* 0x0001781e01007387 */ /* 0x0003e20000100a00 */
[----:B--2---:R-:W-:-:S15]  /*228f0*/  HMMA.1688.F32.TF32 R40, R20, R32, R48 ;  /* 0x000000201428723c */ /* 0x004fde0000081030 */
[----:B------:R-:W-:-:S04]  /*22900*/  NOP ;  /* 0x0000000000007918 */ /* 0x000fc80000000000 */
[----:B------:R-:W-:Y:S02]  /*22910*/  IMAD.MOV.U32 R35, RZ, RZ, R43 ;  /* 0x000000ffff237224 */ /* 0x000fe400078e002b */
[----:B-1----:R-:W-:Y:S02]  /*22920*/  IMAD.MOV.U32 R31, RZ, RZ, R42 ;  /* 0x000000ffff1f7224 */ /* 0x002fe400078e002a */
[----:B------:R-:W-:Y:S02]  /*22930*/  IMAD.MOV.U32 R30, RZ, RZ, R41 ;  /* 0x000000ffff1e7224 */ /* 0x000fe400078e0029 */
[----:B------:R-:W-:Y:S01]  /*22940*/  IMAD.MOV.U32 R34, RZ, RZ, R40 ;  /* 0x000000ffff227224 */ /* 0x000fe200078e0028 */
[----:B------:R-:W-:Y:S04]  /*22950*/  STL [R1+0x1bcc], R35 ;  /* 0x001bcc2301007387 */ /* 0x000fe80000100800 */
[----:B------:R-:W-:Y:S04]  /*22960*/  STL [R1+0x1bc8], R31 ;  /* 0x001bc81f01007387 */ /* 0x000fe80000100800 */
[----:B------:R4:W-:Y:S04]  /*22970*/  STL [R1+0x1bc4], R30 ;  /* 0x001bc41e01007387 */ /* 0x0009e80000100800 */
[----:B------:R1:W-:Y:S04]  /*22980*/  STL [R1+0x1bc0], R34 ;  /* 0x001bc02201007387 */ /* 0x0003e80000100800 */
[----:B------:R-:W2:Y:S04]  /*22990*/  LDL.LU.64 R48, [R1+0x160] ;  /* 0x0001600001307983 */ /* 0x000ea80000300a00 */
[----:B------:R-:W2:Y:S01]  /*229a0*/  LDL.LU.64 R50, [R1+0x168] ;  /* 0x0001680001327983 */ /* 0x000ea20000300a00 */
[-C--:B------:R-:W-:Y:S08]  /*229b0*/  HMMA.1688.F32.TF32 R96, R24, R36.reuse, R96 ;  /* 0x000000241860723c */ /* 0x080ff00000081060 */
[----:B------:R-:W-:Y:S08]  /*229c0*/  HMMA.1688.F32.TF32 R100, R8, R36, R100 ;  /* 0x000000240864723c */ /* 0x000ff00000081064 */
[----:B----4-:R-:W-:Y:S08]  /*229d0*/  HMMA.1688.F32.TF32 R28, R12, R32, R44 ;  /* 0x000000200c1c723c */ /* 0x010ff0000008102c */
[-C--:B-1----:R-:W-:Y:S11]  /*229e0*/  HMMA.1688.F32.TF32 R32, R232, R38.reuse, R96 ;  /* 0x00000026e820723c */ /* 0x082ff60000081060 */
[----:B------:R-:W-:Y:S04]  /*229f0*/  STL.64 [R1+0x40], R28 ;  /* 0x0000401c01007387 */ /* 0x000fe80000100a00 */
[----:B------:R1:W-:Y:S04]  /*22a00*/  STL.64 [R1+0x48], R30 ;  /* 0x0000481e01007387 */ /* 0x0003e80000100a00 */
[----:B------:R-:W4:Y:S04]  /*22a10*/  LDL.LU.64 R44, [R1+0xc0] ;  /* 0x0000c000012c7983 */ /* 0x000f280000300a00 */
[----:B------:R-:W4:Y:S04]  /*22a20*/  LDL.LU.64 R46, [R1+0xc8] ;  /* 0x0000c800012e7983 */ /* 0x000f280000300a00 */
[----:B------:R-:W4:Y:S04]  /*22a30*/  LDL.LU.64 R40, [R1+0x30] ;  /* 0x0000300001287983 */ /* 0x000f280000300a00 */
[----:B------:R-:W-:Y:S04]  /*22a40*/  STL.64 [R1+0x5c0], R32 ;  /* 0x0005c02001007387 */ /* 0x000fe80000100a00 */
[----:B------:R1:W-:Y:S04]  /*22a50*/  STL.64 [R1+0x5c8], R34 ;  /* 0x0005c82201007387 */ /* 0x0003e80000100a00 */
[----:B------:R-:W4:Y:S01]  /*22a60*/  LDL.LU.64 R42, [R1+0x38] ;  /* 0x00003800012a7983 */ /* 0x000f220000300a00 */
[----:B-1----:R-:W-:Y:S08]  /*22a70*/  HMMA.1688.F32.TF32 R28, R240, R38, R100 ;  /* 0x00000026f01c723c */ /* 0x002ff00000081064 */
[-C--:B------:R-:W-:Y:S08]  /*22a80*/  HMMA.1688.F32.TF32 R104, R20, R36.reuse, R104 ;  /* 0x000000241468723c */ /* 0x080ff00000081068 */
[----:B------:R-:W-:Y:S03]  /*22a90*/  HMMA.1688.F32.TF32 R108, R12, R36, R108 ;  /* 0x000000240c6c723c */ /* 0x000fe6000008106c */
[----:B------:R-:W-:Y:S04]  /*22aa0*/  STL.64 [R1+0x5b0], R28 ;  /* 0x0005b01c01007387 */ /* 0x000fe80000100a00 */
[----:B------:R1:W-:Y:S05]  /*22ab0*/  STL.64 [R1+0x5b8], R30 ;  /* 0x0005b81e01007387 */ /* 0x0003ea0000100a00 */
[-C--:B------:R-:W-:Y:S08]  /*22ac0*/  HMMA.1688.F32.TF32 R32, R236, R38.reuse, R104 ;  /* 0x00000026ec20723c */ /* 0x080ff00000081068 */
[----:B-1----:R-:W-:Y:S01]  /*22ad0*/  HMMA.1688.F32.TF32 R28, R244, R38, R108 ;  /* 0x00000026f41c723c */ /* 0x002fe2000008106c */
[----:B------:R-:W3:Y:S10]  /*22ae0*/  LDSM.16.M88.4 R36, [R2+UR14+0x8000] ;  /* 0x0080000e0224783b */ /* 0x000ef40008000200 */
[----:B------:R-:W-:Y:S04]  /*22af0*/  STL.64 [R1+0x5a0], R32 ;  /* 0x0005a02001007387 */ /* 0x000fe80000100a00 */
[----:B------:R1:W-:Y:S01]  /*22b00*/  STL.64 [R1+0x5a8], R34 ;  /* 0x0005a82201007387 */ /* 0x0003e20000100a00 */
[----:B---3--:R-:W-:Y:S03]  /*22b10*/  HMMA.1688.F32.TF32 R52, R24, R36, R52 ;  /* 0x000000241834723c */ /* 0x008fe60000081034 */
[----:B------:R-:W-:Y:S04]  /*22b20*/  STL [R1+0x1bd4], R38 ;  /* 0x001bd42601007387 */ /* 0x000fe80000100800 */
[----:B------:R-:W-:Y:S04]  /*22b30*/  STL.64 [R1+0x580], R28 ;  /* 0x0005801c01007387 */ /* 0x000fe80000100a00 */
[----:B------:R3:W-:Y:S04]  /*22b40*/  STL.64 [R1+0x588], R30 ;  /* 0x0005881e01007387 */ /* 0x0007e80000100a00 */
[----:B------:R2:W-:Y:S04]  /*22b50*/  STL [R1+0x1bd0], R39 ;  /* 0x001bd02701007387 */ /* 0x0005e80000100800 */
[----:B-1----:R-:W-:-:S02]  /*22b60*/  IMAD.MOV.U32 R35, RZ, RZ, R52 ;  /* 0x000000ffff237224 */ /* 0x002fc400078e0034 */
[----:B---3--:R-:W-:Y:S02]  /*22b70*/  IMAD.MOV.U32 R31, RZ, RZ, R53 ;  /* 0x000000ffff1f7224 */ /* 0x008fe400078e0035 */
[----:B------:R-:W-:Y:S01]  /*22b80*/  IMAD.MOV.U32 R30, RZ, RZ, R54 ;  /* 0x000000ffff1e7224 */ /* 0x000fe200078e0036 */
[----:B------:R-:W3:Y:S01]  /*22b90*/  LDL.LU.64 R52, [R1+0x1f0] ;  /* 0x0001f00001347983 */ /* 0x000ee20000300a00 */
[----:B------:R-:W-:-:S03]  /*22ba0*/  IMAD.MOV.U32 R34, RZ, RZ, R55 ;  /* 0x000000ffff227224 */ /* 0x000fc600078e0037 */
[----:B------:R-:W3:Y:S04]  /*22bb0*/  LDL.LU.64 R54, [R1+0x1f8] ;  /* 0x0001f80001367983 */ /* 0x000ee80000300a00 */
[----:B------:R-:W-:Y:S04]  /*22bc0*/  STL [R1+0x1be4], R34 ;  /* 0x001be42201007387 */ /* 0x000fe80000100800 */
[----:B------:R-:W-:Y:S04]  /*22bd0*/  STL [R1+0x1be0], R30 ;  /* 0x001be01e01007387 */ /* 0x000fe80000100800 */
[----:B------:R-:W-:Y:S04]  /*22be0*/  STL [R1+0x1bdc], R35 ;  /* 0x001bdc2301007387 */ /* 0x000fe80000100800 */
[----:B------:R-:W-:Y:S01]  /*22bf0*/  STL [R1+0x1bd8], R31 ;  /* 0x001bd81f01007387 */ /* 0x000fe20000100800 */
[----:B--2---:R-:W-:-:S15]  /*22c00*/  HMMA.1688.F32.TF32 R48, R8, R36, R48 ;  /* 0x000000240830723c */ /* 0x004fde0000081030 */
[----:B------:R-:W-:-:S04]  /*22c10*/  NOP ;  /* 0x0000000000007918 */ /* 0x000fc80000000000 */
[----:B------:R1:W-:Y:S01]  /*22c20*/  STL.64 [R1+0x160], R48 ;  /* 0x0001603001007387 */ /* 0x0003e20000100a00 */
[----:B------:R-:W-:-:S03]  /*22c30*/  IMAD.MOV.U32 R38, RZ, RZ, R50 ;  /* 0x000000ffff267224 */ /* 0x000fc600078e0032 */
[----:B------:R-:W2:Y:S01]  /*22c40*/  LDL.LU.64 R64, [R1+0x150] ;  /* 0x0001500001407983 */ /* 0x000ea20000300a00 */
[----:B------:R-:W-:-:S03]  /*22c50*/  IMAD.MOV.U32 R39, RZ, RZ, R51 ;  /* 0x000000ffff277224 */ /* 0x000fc600078e0033 */
[----:B------:R-:W2:Y:S04]  /*22c60*/  LDL.LU.64 R66, [R1+0x158] ;  /* 0x0001580001427983 */ /* 0x000ea80000300a00 */
[----:B-1----:R-:W2:Y:S04]  /*22c70*/  LDL.LU.64 R48, [R1+0xb0] ;  /* 0x0000b00001307983 */ /* 0x002ea80000300a00 */
[----:B------:R-:W2:Y:S01]  /*22c80*/  LDL.LU.64 R50, [R1+0xb8] ;  /* 0x0000b80001327983 */ /* 0x000ea20000300a00 */
[----:B------:R-:W-:Y:S08]  /*22c90*/  HMMA.1688.F32.TF32 R56, R232, R114, R136 ;  /* 0x00000072e838723c */ /* 0x000ff00000081088 */
[-C--:B----4-:R-:W-:Y:S08]  /*22ca0*/  HMMA.1688.F32.TF32 R44, R20, R36.reuse, R44 ;  /* 0x00000024142c723c */ /* 0x090ff0000008102c */
[----:B------:R-:W-:Y:S11]  /*22cb0*/  HMMA.1688.F32.TF32 R40, R12, R36, R40 ;  /* 0x000000240c28723c */ /* 0x000ff60000081028 */
[----:B------:R-:W-:-:S02]  /*22cc0*/  IMAD.MOV.U32 R34, RZ, RZ, R44 ;  /* 0x000000ffff227224 */ /* 0x000fc400078e002c */
[----:B------:R-:W-:Y:S02]  /*22cd0*/  IMAD.MOV.U32 R30, RZ, RZ, R45 ;  /* 0x000000ffff1e7224 */ /* 0x000fe400078e002d */
[----:B------:R-:W-:Y:S01]  /*22ce0*/  IMAD.MOV.U32 R35, RZ, RZ, R46 ;  /* 0x000000ffff237224 */ /* 0x000fe200078e002e */
[----:B------:R-:W4:Y:S03]  /*22cf0*/  LDL.LU.64 R44, [R1+0x20] ;  /* 0x00002000012c7983 */ /* 0x000f260000300a00 */
[----:B------:R-:W-:Y:S02]  /*22d00*/  IMAD.MOV.U32 R33, RZ, RZ, R40 ;  /* 0x000000ffff217224 */ /* 0x000fe400078e0028 */
[----:B------:R-:W-:Y:S02]  /*22d10*/  IMAD.MOV.U32 R32, RZ, RZ, R41 ;  /* 0x000000ffff207224 */ /* 0x000fe400078e0029 */
[----:B------:R-:W-:-:S02]  /*22d20*/  IMAD.MOV.U32 R29, RZ, RZ, R42 ;  /* 0x000000ffff1d7224 */ /* 0x000fc400078e002a */
[----:B------:R-:W-:Y:S02]  /*22d30*/  IMAD.MOV.U32 R28, RZ, RZ, R43 ;  /* 0x000000ffff1c7224 */ /* 0x000fe400078e002b */
[-C--:B------:R-:W-:Y:S01]  /*22d40*/  HMMA.1688.F32.TF32 R40, R240, R114.reuse, R140 ;  /* 0x00000072f028723c */ /* 0x080fe2000008108c */
[----:B------:R-:W-:Y:S02]  /*22d50*/  IMAD.MOV.U32 R31, RZ, RZ, R47 ;  /* 0x000000ffff1f7224 */ /* 0x000fe400078e002f */
[----:B------:R-:W4:Y:S04]  /*22d60*/  LDL.LU.64 R46, [R1+0x28] ;  /* 0x00002800012e7983 */ /* 0x000f280000300a00 */
[----:B------:R-:W4:Y:S04]  /*22d70*/  LDL.LU.64 R60, [R1+0x1e0] ;  /* 0x0001e000013c7983 */ /* 0x000f280000300a00 */
[----:B------:R1:W-:Y:S04]  /*22d80*/  STL.64 [R1+0x5f0], R56 ;  /* 0x0005f03801007387 */ /* 0x0003e80000100a00 */
[----:B------:R1:W-:Y:S04]  /*22d90*/  STL.64 [R1+0x5f8], R58 ;  /* 0x0005f83a01007387 */ /* 0x0003e80000100a00 */
[----:B------:R-:W4:Y:S04]  /*22da0*/  LDL.LU.64 R62, [R1+0x1e8] ;  /* 0x0001e800013e7983 */ /* 0x000f280000300a00 */
[----:B------:R-:W-:Y:S04]  /*22db0*/  STL.64 [R1+0x5e0], R40 ;  /* 0x0005e02801007387 */ /* 0x000fe80000100a00 */
[----:B------:R1:W-:Y:S04]  /*22dc0*/  STL.64 [R1+0x5e8], R42 ;  /* 0x0005e82a01007387 */ /* 0x0003e80000100a00 */
[----:B-1----:R-:W4:Y:S04]  /*22dd0*/  LDL.LU.64 R56, [R1+0x140] ;  /* 0x0001400001387983 */ /* 0x002f280000300a00 */
[----:B------:R-:W4:Y:S01]  /*22de0*/  LDL.LU.64 R58, [R1+0x148] ;  /* 0x00014800013a7983 */ /* 0x000f220000300a00 */
[----:B------:R-:W-:-:S15]  /*22df0*/  HMMA.1688.F32.TF32 R40, R236, R114, R144 ;  /* 0x00000072ec28723c */ /* 0x000fde0000081090 */
[----:B------:R-:W-:-:S04]  /*22e00*/  NOP ;  /* 0x0000000000007918 */ /* 0x000fc80000000000 */
[----:B------:R-:W-:Y:S04]  /*22e10*/  STL.64 [R1+0x5d0], R40 ;  /* 0x0005d02801007387 */ /* 0x000fe80000100a00 */
[----:B------:R-:W-:Y:S04]  /*22e20*/  STL.64 [R1+0x5d8], R42 ;  /* 0x0005d82a01007387 */ /* 0x000fe80000100a00 */
[----:B------:R-:W1:Y:S01]  /*22e30*/  LDSM.16.M88.4 R40, [R2+UR14+0x8800] ;  /* 0x0088000e0228783b */ /* 0x000e620008000200 */
[----:B------:R-:W-:Y:S03]  /*22e40*/  HMMA.1688.F32.TF32 R68, R244, R114, R148 ;  /* 0x00000072f444723c */ /* 0x000fe60000081094 */
[----:B-1----:R-:W-:-:S15]  /*22e50*/  STL [R1+0x1b84], R42 ;  /* 0x001b842a01007387 */ /* 0x002fde0000100800 */
[----:B------:R-:W-:Y:S01]  /*22e60*/  NOP ;  /* 0x0000000000007918 */ /* 0x000fe20000000000 */
[----:B------:R-:W-:Y:S04]  /*22e70*/  STL.64 [R1+0x590], R68 ;  /* 0x0005904401007387 */ /* 0x000fe80000100a00 */
[----:B------:R3:W-:Y:S02]  /*22e80*/  STL.64 [R1+0x598], R70 ;  /* 0x0005984601007387 */ /* 0x0007e40000100a00 */
[-C--:B---3--:R-:W-:Y:S02]  /*22e90*/  HMMA.1688.F32.TF32 R68, R24, R40.reuse, R52 ;  /* 0x000000281844723c */ /* 0x088fe40000081034 */
[----:B------:R-:W-:Y:S04]  /*22ea0*/  STL [R1+0x1b80], R43 ;  /* 0x001b802b01007387 */ /* 0x000fe80000100800 */
[----:B------:R-:W3:Y:S04]  /*22eb0*/  LDL.LU.64 R52, [R1+0xa0] ;  /* 0x0000a00001347983 */ /* 0x000ee80000300a00 */
[----:B------:R-:W3:Y:S09]  /*22ec0*/  LDL.LU.64 R54, [R1+0xa8] ;  /* 0x0000a80001367983 */ /* 0x000ef20000300a00 */
[----:B------:R-:W-:Y:S04]  /*22ed0*/  STL.64 [R1+0x1f0], R68 ;  /* 0x0001f04401007387 */ /* 0x000fe80000100a00 */
[----:B------:R2:W-:Y:S02]  /*22ee0*/  STL.64 [R1+0x1f8], R70 ;  /* 0x0001f84601007387 */ /* 0x0005e40000100a00 */
[-C--:B--2---:R-:W-:Y:S08]  /*22ef0*/  HMMA.1688.F32.TF32 R68, R8, R40.reuse, R64 ;  /* 0x000000280844723c */ /* 0x084ff00000081040 */
[----:B------:R-:W-:Y:S11]  /*22f00*/  HMMA.1688.F32.TF32 R64, R20, R40, R48 ;  /* 0x000000281440723c */ /* 0x000ff60000081030 */
[----:B------:R-:W-:Y:S04]  /*22f10*/  STL.64 [R1+0x150], R68 ;  /* 0x0001504401007387 */ /* 0x000fe80000100a00 */
[----:B------:R-:W-:Y:S04]  /*22f20*/  STL.64 [R1+0x158], R70 ;  /* 0x0001584601007387 */ /* 0x000fe80000100a00 */
[----:B------:R-:W2:Y:S04]  /*22f30*/  LDL.LU.64 R48, [R1+0x350] ;  /* 0x0003500001307983 */ /* 0x000ea80000300a00 */
[----:B------:R-:W-:Y:S04]  /*22f40*/  STL.64 [R1+0xb0], R64 ;  /* 0x0000b04001007387 */ /* 0x000fe80000100a00 */
[----:B------:R1:W-:Y:S04]  /*22f50*/  STL.64 [R1+0xb8], R66 ;  /* 0x0000b84201007387 */ /* 0x0003e80000100a00 */
[----:B------:R-:W2:Y:S01]  /*22f60*/  LDL.LU.64 R50, [R1+0x358] ;  /* 0x0003580001327983 */ /* 0x000ea20000300a00 */
[----:B-1----:R-:W-:Y:S08]  /*22f70*/  HMMA.1688.F32.TF32 R64, R236, R118, R160 ;  /* 0x00000076ec40723c */ /* 0x002ff000000810a0 */
[----:B----4-:R-:W-:Y:S08]  /*22f80*/  HMMA.1688.F32.TF32 R40, R12, R40, R44 ;  /* 0x000000280c28723c */ /* 0x010ff0000008102c */
[-C--:B------:R-:W-:Y:S11]  /*22f90*/  HMMA.1688.F32.TF32 R44, R240, R118.reuse, R156 ;  /* 0x00000076f02c723c */ /* 0x080ff6000008109c */
[----:B------:R-:W-:Y:S04]  /*22fa0*/  STL.64 [R1+0x20], R40 ;  /* 0x0000202801007387 */ /* 0x000fe80000100a00 */
[----:B------:R1:W-:Y:S02]  /*22fb0*/  STL.64 [R1+0x28], R42 ;  /* 0x0000282a01007387 */ /* 0x0003e40000100a00 */
[----:B-1----:R-:W-:-:S15]  /*22fc0*/  HMMA.1688.F32.TF32 R40, R232, R118, R152 ;  /* 0x00000076e828723c */ /* 0x002fde0000081098 */
[----:B------:R-:W-:-:S04]  /*22fd0*/  NOP ;  /* 0x0000000000007918 */ /* 0x000fc80000000000 */
[----:B------:R-:W-:Y:S04]  /*22fe0*/  STL.64 [R1+0x550], R40 ;  /* 0x0005502801007387 */ /* 0x000fe80000100a00 */
[----:B------:R1:W-:Y:S04]  /*22ff0*/  STL.64 [R1+0x558], R42 ;  /* 0x0005582a01007387 */ /* 0x0003e80000100a00 */
[----:B------:R-:W-:Y:S04]  /*23000*/  STL.64 [R1+0x540], R44 ;  /* 0x0005402c01007387 */ /* 0x000fe80000100a00 */
[----:B------:R-:W-:Y:S04]  /*23010*/  STL.64 [R1+0x548], R46 ;  /* 0x0005482e01007387 */ /* 0x000fe80000100a00 */
[----:B------:R-:W4:Y:S01]  /*23020*/  LDSM.16.M88.4 R44, [R2+UR14+0x9000] ;  /* 0x0090000e022c783b */ /* 0x000f220008000200 */
[----:B-1----:R-:W-:Y:S03]  /*23030*/  HMMA.1688.F32.TF32 R40, R244, R118, R164 ;  /* 0x00000076f428723c */ /* 0x002fe600000810a4 */
[----:B------:R-:W-:Y:S04]  /*23040*/  STL.64 [R1+0x520], R64 ;  /* 0x0005204001007387 */ /* 0x000fe80000100a00 */
[----:B------:R-:W-:Y:S04]  /*23050*/  STL.64 [R1+0x528], R66 ;  /* 0x0005284201007387 */ /* 0x000fe80000100a00 */
[----:B----4-:R-:W-:Y:S01]  /*23060*/  STL [R1+0x1b7c], R46 ;  /* 0x001b7c2e01007387 */ /* 0x010fe20000100800 */
[-C--:B------:R-:W-:Y:S07]  /*23070*/  HMMA.1688.F32.TF32 R60, R24, R44.reuse, R60 ;  /* 0x0000002c183c723c */ /* 0x080fee000008103c */
[----:B------:R-:W-:Y:S04]  /*23080*/  STL.64 [R1+0x510], R40 ;  /* 0x0005102801007387 */ /* 0x000fe80000100a00 */
[----:B------:R1:W-:Y:S02]  /*23090*/  STL.64 [R1+0x518], R42 ;  /* 0x0005182a01007387 */ /* 0x0003e40000100a00 */
[-C--:B-1----:R-:W-:Y:S02]  /*230a0*/  HMMA.1688.F32.TF32 R40, R8, R44.reuse, R56 ;  /* 0x0000002c0828723c */ /* 0x082fe40000081038 */
[----:B------:R-:W-:Y:S04]  /*230b0*/  STL [R1+0x1b78], R47 ;  /* 0x001b782f01007387 */ /* 0x000fe80000100800 */
        /* <DEDUP_REMOVED lines=8> */
[----:B---3--:R-:W-:Y:S03]  /*23140*/  HMMA.1688.F32.TF32 R40, R20, R44, R52 ;  /* 0x0000002c1428723c */ /* 0x008fe60000081034 */
[----:B------:R-:W3:Y:S04]  /*23150*/  LDL.LU.64 R56, [R1+0x90] ;  /* 0x0000900001387983 */ /* 0x000ee80000300a00 */
[----:B------:R-:W3:-:S12]  /*23160*/  LDL.LU.64 R58, [R1+0x98] ;  /* 0x00009800013a7983 */ /* 0x000ed80000300a00 */
[----:B------:R-:W-:Y:S02]  /*23170*/  IMAD.MOV.U32 R248, RZ, RZ, R43 ;  /* 0x000000fffff87224 */ /* 0x000fe400078e002b */
[----:B------:R-:W-:Y:S01]  /*23180*/  IMAD.MOV.U32 R249, RZ, RZ, R42 ;  /* 0x000000fffff97224 */ /* 0x000fe200078e002a */
[----:B------:R-:W-:Y:S01]  /*23190*/  MOV R46, R40 ;  /* 0x00000028002e7202 */ /* 0x000fe20000000f00 */
[----:B------:R-:W-:Y:S01]  /*231a0*/  IMAD.MOV.U32 R47, RZ, RZ, R41 ;  /* 0x000000ffff2f7224 */ /* 0x000fe200078e0029 */
[----:B------:R-:W-:Y:S04]  /*231b0*/  STL [R1+0x1b94], R248 ;  /* 0x001b94f801007387 */ /* 0x000fe80000100800 */
[----:B------:R-:W-:Y:S04]  /*231c0*/  STL [R1+0x1b90], R249 ;  /* 0x001b90f901007387 */ /* 0x000fe80000100800 */
[----:B------:R-:W-:Y:S04]  /*231d0*/  STL [R1+0x1b8c], R47 ;  /* 0x001b8c2f01007387 */ /* 0x000fe80000100800 */
[----:B------:R1:W-:Y:S01]  /*231e0*/  STL [R1+0x1b88], R46 ;  /* 0x001b882e01007387 */ /* 0x0003e20000100800 */
[----:B--2---:R-:W-:-:S15]  /*231f0*/  HMMA.1688.F32.TF32 R48, R12, R44, R48 ;  /* 0x0000002c0c30723c */ /* 0x004fde0000081030 */
[----:B------:R-:W-:-:S04]  /*23200*/  NOP ;  /* 0x0000000000007918 */ /* 0x000fc80000000000 */
[----:B------:R2:W-:Y:S04]  /*23210*/  STL.64 [R1+0x10], R48 ;  /* 0x0000103001007387 */ /* 0x0005e80000100a00 */
[----:B------:R-:W3:Y:S04]  /*23220*/  LDL.LU.64 R52, [R1+0x340] ;  /* 0x0003400001347983 */ /* 0x000ee80000300a00 */
[----:B------:R-:W3:Y:S01]  /*23230*/  LDL.LU.64 R54, [R1+0x348] ;  /* 0x0003480001367983 */ /* 0x000ee20000300a00 */
[----:B-1----:R-:W-:Y:S01]  /*23240*/  HMMA.1688.F32.TF32 R44, R232, R122, R168 ;  /* 0x0000007ae82c723c */ /* 0x002fe200000810a8 */
[----:B------:R-:W-:-:S02]  /*23250*/  IMAD.MOV.U32 R43, RZ, RZ, R51 ;  /* 0x000000ffff2b7224 */ /* 0x000fc400078e0033 */
[----:B------:R-:W-:-:S03]  /*23260*/  IMAD.MOV.U32 R42, RZ, RZ, R50 ;  /* 0x000000ffff2a7224 */ /* 0x000fc600078e0032 */
[----:B------:R-:W-:Y:S02]  /*23270*/  STL [R1+0x1b9c], R43 ;  /* 0x001b9c2b01007387 */ /* 0x000fe40000100800 */
[-C--:B--2---:R-:W-:Y:S02]  /*23280*/  HMMA.1688.F32.TF32 R48, R240, R122.reuse, R172 ;  /* 0x0000007af030723c */ /* 0x084fe400000810ac */
[----:B------:R1:W-:Y:S09]  /*23290*/  STL [R1+0x1b98], R42 ;  /* 0x001b982a01007387 */ /* 0x0003f20000100800 */
[----:B------:R-:W-:Y:S01]  /*232a0*/  STL.64 [R1+0x4f0], R44 ;  /* 0x0004f02c01007387 */ /* 0x000fe20000100a00 */
[-C--:B-1----:R-:W-:Y:S03]  /*232b0*/  HMMA.1688.F32.TF32 R40, R236, R122.reuse, R176 ;  /* 0x0000007aec28723c */ /* 0x082fe600000810b0 */
[----:B------:R1:W-:Y:S05]  /*232c0*/  STL.64 [R1+0x4f8], R46 ;  /* 0x0004f82e01007387 */ /* 0x0003ea0000100a00 */
[----:B-1----:R-:W-:Y:S01]  /*232d0*/  HMMA.1688.F32.TF32 R44, R244, R122, R180 ;  /* 0x0000007af42c723c */ /* 0x002fe200000810b4 */
[----:B------:R-:W-:Y:S04]  /*232e0*/  STL.64 [R1+0x4e0], R48 ;  /* 0x0004e03001007387 */ /* 0x000fe80000100a00 */
[----:B------:R-:W-:Y:S06]  /*232f0*/  STL.64 [R1+0x4e8], R50 ;  /* 0x0004e83201007387 */ /* 0x000fec0000100a00 */
[----:B------:R-:W-:Y:S04]  /*23300*/  STL.64 [R1+0x4d0], R40 ;  /* 0x0004d02801007387 */ /* 0x000fe80000100a00 */
[----:B------:R-:W-:Y:S04]  /*23310*/  STL.64 [R1+0x4d8], R42 ;  /* 0x0004d82a01007387 */ /* 0x000fe80000100a00 */
[----:B------:R-:W4:Y:S04]  /*23320*/  LDSM.16.M88.4 R48, [R2+UR14+0x9800] ;  /* 0x0098000e0230783b */ /* 0x000f280008000200 */
[----:B------:R-:W-:Y:S04]  /*23330*/  STL.64 [R1+0x4b0], R44 ;  /* 0x0004b02c01007387 */ /* 0x000fe80000100a00 */
[----:B------:R1:W-:Y:S04]  /*23340*/  STL.64 [R1+0x4b8], R46 ;  /* 0x0004b82e01007387 */ /* 0x0003e80000100a00 */
[----:B------:R-:W2:Y:S04]  /*23350*/  LDL.LU.64 R68, [R1+0x1c0] ;  /* 0x0001c00001447983 */ /* 0x000ea80000300a00 */
[----:B------:R-:W2:Y:S01]  /*23360*/  LDL.LU.64 R70, [R1+0x1c8] ;  /* 0x0001c80001467983 */ /* 0x000ea20000300a00 */
[----:B------:R-:W-:Y:S08]  /*23370*/  HMMA.1688.F32.TF32 R72, R240, R126, R188 ;  /* 0x0000007ef048723c */ /* 0x000ff000000810bc */
[-C--:B----4-:R-:W-:Y:S08]  /*23380*/  HMMA.1688.F32.TF32 R40, R24, R48.reuse, R64 ;  /* 0x000000301828723c */ /* 0x090ff00000081040 */
[-C--:B------:R-:W-:Y:S11]  /*23390*/  HMMA.1688.F32.TF32 R60, R8, R48.reuse, R60 ;  /* 0x00000030083c723c */ /* 0x080ff6000008103c */
[----:B-1----:R-:W-:Y:S01]  /*233a0*/  IMAD.MOV.U32 R46, RZ, RZ, R43 ;  /* 0x000000ffff2e7224 */ /* 0x002fe200078e002b */
[----:B---3--:R-:W-:Y:S01]  /*233b0*/  HMMA.1688.F32.TF32 R56, R20, R48, R56 ;  /* 0x000000301438723c */ /* 0x008fe20000081038 */
[----:B------:R-:W-:-:S02]  /*233c0*/  IMAD.MOV.U32 R47, RZ, RZ, R42 ;  /* 0x000000ffff2f7224 */ /* 0x000fc400078e002a */
[----:B------:R-:W-:Y:S02]  /*233d0*/  IMAD.MOV.U32 R248, RZ, RZ, R40 ;  /* 0x000000fffff87224 */ /* 0x000fe400078e0028 */
[----:B------:R-:W-:Y:S01]  /*233e0*/  IMAD.MOV.U32 R249, RZ, RZ, R41 ;  /* 0x000000fffff97224 */ /* 0x000fe200078e0029 */
[----:B------:R1:W-:Y:S04]  /*233f0*/  STL [R1+0x1bac], R46 ;  /* 0x001bac2e01007387 */ /* 0x0003e80000100800 */
[----:B------:R3:W-:Y:S04]  /*23400*/  STL [R1+0x1ba8], R47 ;  /* 0x001ba82f01007387 */ /* 0x0007e80000100800 */
[----:B------:R-:W-:Y:S04]  /*23410*/  STL [R1+0x1ba4], R248 ;  /* 0x001ba4f801007387 */ /* 0x000fe80000100800 */
[----:B------:R-:W-:Y:S01]  /*23420*/  STL [R1+0x1ba0], R249 ;  /* 0x001ba0f901007387 */ /* 0x000fe20000100800 */
[----:B------:R-:W-:-:S03]  /*23430*/  IMAD.MOV.U32 R43, RZ, RZ, R62 ;  /* 0x000000ffff2b7224 */ /* 0x000fc600078e003e */
[----:B------:R4:W-:Y:S01]  /*23440*/  STL.64 [R1+0x130], R60 ;  /* 0x0001303c01007387 */ /* 0x0009e20000100a00 */
[----:B------:R-:W-:-:S03]  /*23450*/  IMAD.MOV.U32 R42, RZ, RZ, R63 ;  /* 0x000000ffff2a7224 */ /* 0x000fc600078e003f */
[----:B------:R-:W2:Y:S01]  /*23460*/  LDL.LU.64 R64, [R1+0x120] ;  /* 0x0001200001407983 */ /* 0x000ea20000300a00 */
[----:B-1----:R-:W-:-:S03]  /*23470*/  IMAD.MOV.U32 R46, RZ, RZ, R56 ;  /* 0x000000ffff2e7224 */ /* 0x002fc600078e0038 */
[----:B------:R-:W2:Y:S01]  /*23480*/  LDL.LU.64 R66, [R1+0x128] ;  /* 0x0001280001427983 */ /* 0x000ea20000300a00 */
[----:B---3--:R-:W-:-:S03]  /*23490*/  IMAD.MOV.U32 R47, RZ, RZ, R57 ;  /* 0x000000ffff2f7224 */ /* 0x008fc600078e0039 */
[----:B----4-:R-:W3:Y:S01]  /*234a0*/  LDL.LU.64 R60, [R1+0x300] ;  /* 0x00030000013c7983 */ /* 0x010ee20000300a00 */
[----:B------:R-:W-:Y:S02]  /*234b0*/  IMAD.MOV.U32 R248, RZ, RZ, R58 ;  /* 0x000000fffff87224 */ /* 0x000fe400078e003a */
[----:B------:R-:W-:Y:S01]  /*234c0*/  IMAD.MOV.U32 R249, RZ, RZ, R59 ;  /* 0x000000fffff97224 */ /* 0x000fe200078e003b */
[----:B------:R-:W3:Y:S04]  /*234d0*/  LDL.LU.64 R62, [R1+0x308] ;  /* 0x00030800013e7983 */ /* 0x000ee80000300a00 */
[----:B------:R-:W4:Y:S04]  /*234e0*/  LDL.LU.64 R56, [R1+0x260] ;  /* 0x0002600001387983 */ /* 0x000f280000300a00 */
[----:B------:R-:W4:Y:S04]  /*234f0*/  LDL.LU.64 R58, [R1+0x268] ;  /* 0x00026800013a7983 */ /* 0x000f280000300a00 */
[----:B------:R1:W-:Y:S01]  /*23500*/  STL.64 [R1+0x1b60], R50 ;  /* 0x001b603201007387 */ /* 0x0003e20000100a00 */
[----:B------:R-:W-:Y:S08]  /*23510*/  HMMA.1688.F32.TF32 R52, R12, R48, R52 ;  /* 0x000000300c34723c */ /* 0x000ff00000081034 */
[----:B-1----:R-:W-:Y:S11]  /*23520*/  HMMA.1688.F32.TF32 R48, R232, R126, R184 ;  /* 0x0000007ee830723c */ /* 0x002ff600000810b8 */
[----:B------:R-:W-:-:S02]  /*23530*/  IMAD.MOV.U32 R45, RZ, RZ, R52 ;  /* 0x000000ffff2d7224 */ /* 0x000fc400078e0034 */
[----:B------:R-:W-:Y:S02]  /*23540*/  IMAD.MOV.U32 R44, RZ, RZ, R53 ;  /* 0x000000ffff2c7224 */ /* 0x000fe400078e0035 */
[----:B------:R-:W-:Y:S02]  /*23550*/  IMAD.MOV.U32 R41, RZ, RZ, R54 ;  /* 0x000000ffff297224 */ /* 0x000fe400078e0036 */
[----:B------:R-:W-:Y:S02]  /*23560*/  IMAD.MOV.U32 R40, RZ, RZ, R55 ;  /* 0x000000ffff287224 */ /* 0x000fe400078e0037 */
[-C--:B------:R-:W-:Y:S01]  /*23570*/  HMMA.1688.F32.TF32 R52, R236, R126.reuse, R192 ;  /* 0x0000007eec34723c */ /* 0x080fe200000810c0 */
[----:B------:R-:W-:Y:S04]  /*23580*/  STL.64 [R1+0x480], R48 ;  /* 0x0004803001007387 */ /* 0x000fe80000100a00 */
[----:B------:R1:W-:Y:S04]  /*23590*/  STL.64 [R1+0x488], R50 ;  /* 0x0004883201007387 */ /* 0x0003e80000100a00 */
[----:B------:R1:W-:Y:S04]  /*235a0*/  STL.64 [R1+0x470], R72 ;  /* 0x0004704801007387 */ /* 0x0003e80000100a00 */
[----:B------:R-:W-:Y:S04]  /*235b0*/  STL.64 [R1+0x478], R74 ;  /* 0x0004784a01007387 */ /* 0x000fe80000100a00 */
[----:B------:R-:W4:Y:S04]  /*235c0*/  LDL.LU.64 R76, [R1+0x360] ;  /* 0x00036000014c7983 */ /* 0x000f280000300a00 */
[----:B------:R-:W-:Y:S04]  /*235d0*/  STL.64 [R1+0x460], R52 ;  /* 0x0004603401007387 */ /* 0x000fe80000100a00 */
[----:B------:R-:W-:Y:S04]  /*235e0*/  STL.64 [R1+0x468], R54 ;  /* 0x0004683601007387 */ /* 0x000fe80000100a00 */
[----:B------:R-:W2:Y:S01]  /*235f0*/  LDSM.16.M88.4 R52, [R2+UR14+0xa000] ;  /* 0x00a0000e0234783b */ /* 0x000ea20008000200 */
[----:B-1----:R-:W-:Y:S03]  /*23600*/  HMMA.1688.F32.TF32 R48, R244, R126, R196 ;  /* 0x0000007ef430723c */ /* 0x002fe600000810c4 */
[----:B------:R-:W4:-:S15]  /*23610*/  LDL.LU.64 R78, [R1+0x368] ;  /* 0x00036800014e7983 */ /* 0x000f1e0000300a00 */
[----:B------:R-:W-:Y:S01]  /*23620*/  NOP ;  /* 0x0000000000007918 */ /* 0x000fe20000000000 */
[----:B------:R-:W-:Y:S04]  /*23630*/  STL.64 [R1+0x440], R48 ;  /* 0x0004403001007387 */ /* 0x000fe80000100a00 */
[----:B------:R2:W-:Y:S04]  /*23640*/  STL.64 [R1+0x448], R50 ;  /* 0x0004483201007387 */ /* 0x0005e80000100a00 */
[----:B------:R-:W4:Y:S04]  /*23650*/  LDL.LU.64 R80, [R1+0x2c0] ;  /* 0x0002c00001507983 */ /* 0x000f280000300a00 */
[----:B------:R-:W4:Y:S04]  /*23660*/  LDL.LU.64 R82, [R1+0x2c8] ;  /* 0x0002c80001527983 */ /* 0x000f280000300a00 */
[----:B------:R-:W4:Y:S01]  /*23670*/  LDL.LU.64 R72, [R1+0x320] ;  /* 0x0003200001487983 */ /* 0x000f220000300a00 */
[----:B--2---:R-:W-:Y:S03]  /*23680*/  HMMA.1688.F32.TF32 R48, R24, R52, R68 ;  /* 0x000000341830723c */ /* 0x004fe60000081044 */
[----:B------:R-:W2:Y:S04]  /*23690*/  LDL.LU.64 R74, [R1+0x328] ;  /* 0x00032800014a7983 */ /* 0x000ea80000300a00 */
[----:B------:R-:W2:Y:S04]  /*236a0*/  LDL.LU.64 R68, [R1+0x270] ;  /* 0x0002700001447983 */ /* 0x000ea80000300a00 */
[----:B------:R-:W2:Y:S08]  /*236b0*/  LDL.LU.64 R70, [R1+0x278] ;  /* 0x0002780001467983 */ /* 0x000eb00000300a00 */
[----:B------:R-:W-:-:S02]  /*236c0*/  IMAD.MOV.U32 R195, RZ, RZ, R48 ;  /* 0x000000ffffc37224 */ /* 0x000fc400078e0030 */
[----:B------:R-:W-:Y:S02]  /*236d0*/  IMAD.MOV.U32 R194, RZ, RZ, R49 ;  /* 0x000000ffffc27224 */ /* 0x000fe400078e0031 */
[----:B------:R-:W-:Y:S02]  /*236e0*/  IMAD.MOV.U32 R193, RZ, RZ, R50 ;  /* 0x000000ffffc17224 */ /* 0x000fe400078e0032 */
[----:B------:R-:W-:Y:S02]  /*236f0*/  IMAD.MOV.U32 R192, RZ, RZ, R51 ;  /* 0x000000ffffc07224 */ /* 0x000fe400078e0033 */
[----:B------:R-:W-:Y:S02]  /*23700*/  IMAD.MOV.U32 R144, RZ, RZ, R133 ;  /* 0x000000ffff907224 */ /* 0x000fe400078e0085 */
[----:B------:R-:W-:Y:S02]  /*23710*/  IMAD.MOV.U32 R145, RZ, RZ, R112 ;  /* 0x000000ffff917224 */ /* 0x000fe400078e0070 */
[----:B------:R-:W-:-:S02]  /*23720*/  IMAD.MOV.U32 R146, RZ, RZ, R113 ;  /* 0x000000ffff927224 */ /* 0x000fc400078e0071 */
[----:B------:R-:W-:Y:S02]  /*23730*/  IMAD.MOV.U32 R147, RZ, RZ, R132 ;  /* 0x000000ffff937224 */ /* 0x000fe400078e0084 */
[----:B------:R-:W-:Y:S02]  /*23740*/  IMAD.MOV.U32 R148, RZ, RZ, R251 ;  /* 0x000000ffff947224 */ /* 0x000fe400078e00fb */
[----:B------:R-:W-:Y:S01]  /*23750*/  IMAD.MOV.U32 R149, RZ, RZ, R250 ;  /* 0x000000ffff957224 */ /* 0x000fe200078e00fa */
[-C--:B------:R-:W-:Y:S01]  /*23760*/  HMMA.1688.F32.TF32 R48, R8, R52.reuse, R64 ;  /* 0x000000340830723c */ /* 0x080fe20000081040 */
[----:B------:R-:W1:Y:S07]  /*23770*/  LDSM.16.M88.4 R64, [R2+UR14+0xa800] ;  /* 0x00a8000e0240783b */ /* 0x000e6e0008000200 */
[-C--:B---3--:R-:W-:Y:S08]  /*23780*/  HMMA.1688.F32.TF32 R60, R20, R52.reuse, R60 ;  /* 0x00000034143c723c */ /* 0x088ff0000008103c */
[----:B----4-:R-:W-:Y:S03]  /*23790*/  HMMA.1688.F32.TF32 R56, R12, R52, R56 ;  /* 0x000000340c38723c */ /* 0x010fe60000081038 */
[----:B------:R-:W-:Y:S01]  /*237a0*/  IMAD.MOV.U32 R3, RZ, RZ, R49 ;  /* 0x000000ffff037224 */ /* 0x000fe200078e0031 */
[----:B------:R3:W-:Y:S01]  /*237b0*/  STL [R1+0x120], R48 ;  /* 0x0001203001007387 */ /* 0x0007e20000100800 */
[----:B------:R-:W-:-:S02]  /*237c0*/  IMAD.MOV.U32 R252, RZ, RZ, R50 ;  /* 0x000000fffffc7224 */ /* 0x000fc400078e0032 */
[----:B------:R-:W-:Y:S01]  /*237d0*/  IMAD.MOV.U32 R0, RZ, RZ, R51 ;  /* 0x000000ffff007224 */ /* 0x000fe200078e0033 */
[----:B---3--:R-:W3:Y:S04]  /*237e0*/  LDL.LU.64 R48, [R1+0x410] ;  /* 0x0004100001307983 */ /* 0x008ee80000300a00 */
[----:B------:R-:W3:Y:S04]  /*237f0*/  LDL.LU.64 R50, [R1+0x418] ;  /* 0x0004180001327983 */ /* 0x000ee80000300a00 */
[----:B------:R-:W-:Y:S04]  /*23800*/  STL.64 [R1+0x1ae8], R62 ;  /* 0x001ae83e01007387 */ /* 0x000fe80000100a00 */
[----:B------:R-:W-:Y:S04]  /*23810*/  STL.64 [R1+0x1ae0], R60 ;  /* 0x001ae03c01007387 */ /* 0x000fe80000100a00 */
[----:B------:R-:W-:Y:S04]  /*23820*/  STL.64 [R1+0x1b00], R58 ;  /* 0x001b003a01007387 */ /* 0x000fe80000100a00 */
[----:B------:R-:W-:Y:S04]  /*23830*/  STL.64 [R1+0x1af8], R56 ;  /* 0x001af83801007387 */ /* 0x000fe80000100a00 */
[----:B------:R4:W-:Y:S02]  /*23840*/  STL.64 [R1+0x1af0], R54 ;  /* 0x001af03601007387 */ /* 0x0009e40000100a00 */
[-C--:B----4-:R-:W-:Y:S08]  /*23850*/  HMMA.1688.F32.TF32 R52, R232, R130.reuse, R200 ;  /* 0x00000082e834723c */ /* 0x090ff000000810c8 */
[-C--:B------:R-:W-:Y:S08]  /*23860*/  HMMA.1688.F32.TF32 R60, R240, R130.reuse, R204 ;  /* 0x00000082f03c723c */ /* 0x080ff000000810cc */
[-C--:B------:R-:W-:Y:S03]  /*23870*/  HMMA.1688.F32.TF32 R56, R236, R130.reuse, R208 ;  /* 0x00000082ec38723c */ /* 0x080fe600000810d0 */
[----:B------:R-:W-:Y:S04]  /*23880*/  STL.64 [R1+0x420], R52 ;  /* 0x0004203401007387 */ /* 0x000fe80000100a00 */
[----:B------:R4:W-:Y:S02]  /*23890*/  STL.64 [R1+0x428], R54 ;  /* 0x0004283601007387 */ /* 0x0009e40000100a00 */
[----:B----4-:R-:W-:Y:S02]  /*238a0*/  HMMA.1688.F32.TF32 R52, R244, R130, R212 ;  /* 0x00000082f434723c */ /* 0x010fe400000810d4 */
[----:B------:R-:W-:Y:S04]  /*238b0*/  STL.64 [R1+0x400], R60 ;  /* 0x0004003c01007387 */ /* 0x000fe80000100a00 */
[----:B------:R-:W-:Y:S02]  /*238c0*/  STL.64 [R1+0x408], R62 ;  /* 0x0004083e01007387 */ /* 0x000fe40000100a00 */
[-C--:B-1----:R-:W-:Y:S02]  /*238d0*/  HMMA.1688.F32.TF32 R76, R24, R64.reuse, R76 ;  /* 0x00000040184c723c */ /* 0x082fe4000008104c */
[----:B------:R-:W-:Y:S04]  /*238e0*/  STL.64 [R1+0x3c0], R56 ;  /* 0x0003c03801007387 */ /* 0x000fe80000100a00 */
[----:B------:R-:W-:Y:S05]  /*238f0*/  STL.64 [R1+0x3c8], R58 ;  /* 0x0003c83a01007387 */ /* 0x000fea0000100a00 */
[----:B------:R-:W-:Y:S04]  /*23900*/  STL.64 [R1+0x3b0], R52 ;  /* 0x0003b03401007387 */ /* 0x000fe80000100a00 */
[----:B------:R1:W-:Y:S01]  /*23910*/  STL.64 [R1+0x3b8], R54 ;  /* 0x0003b83601007387 */ /* 0x0003e20000100a00 */
[-C--:B------:R-:W-:Y:S08]  /*23920*/  HMMA.1688.F32.TF32 R80, R8, R64.reuse, R80 ;  /* 0x000000400850723c */ /* 0x080ff00000081050 */
[-C--:B--2---:R-:W-:Y:S08]  /*23930*/  HMMA.1688.F32.TF32 R72, R20, R64.reuse, R72 ;  /* 0x000000401448723c */ /* 0x084ff00000081048 */
[----:B------:R-:W-:Y:S08]  /*23940*/  HMMA.1688.F32.TF32 R68, R12, R64, R68 ;  /* 0x000000400c44723c */ /* 0x000ff00000081044 */
[-C--:B-1----:R-:W-:Y:S01]  /*23950*/  HMMA.1688.F32.TF32 R52, R232, R134.reuse, R216 ;  /* 0x00000086e834723c */ /* 0x082fe200000810d8 */
[----:B------:R-:W-:Y:S04]  /*23960*/  STL.64 [R1+0x1b10], R78 ;  /* 0x001b104e01007387 */ /* 0x000fe80000100a00 */
[----:B------:R-:W-:Y:S04]  /*23970*/  STL.64 [R1+0x1b08], R76 ;  /* 0x001b084c01007387 */ /* 0x000fe80000100a00 */
[----:B------:R-:W-:Y:S04]  /*23980*/  STL.64 [R1+0x1b20], R82 ;  /* 0x001b205201007387 */ /* 0x000fe80000100a00 */
[----:B------:R-:W-:Y:S01]  /*23990*/  STL.64 [R1+0x1b18], R80 ;  /* 0x001b185001007387 */ /* 0x000fe20000100a00 */
[-C--:B------:R-:W-:Y:S03]  /*239a0*/  HMMA.1688.F32.TF32 R60, R240, R134.reuse, R220 ;  /* 0x00000086f03c723c */ /* 0x080fe600000810dc */
[----:B------:R-:W-:Y:S04]  /*239b0*/  STL.64 [R1+0x1b30], R74 ;  /* 0x001b304a01007387 */ /* 0x000fe80000100a00 */
[----:B------:R-:W-:Y:S01]  /*239c0*/  STL.64 [R1+0x1b28], R72 ;  /* 0x001b284801007387 */ /* 0x000fe20000100a00 */
[-C--:B------:R-:W-:Y:S03]  /*239d0*/  HMMA.1688.F32.TF32 R56, R236, R134.reuse, R224 ;  /* 0x00000086ec38723c */ /* 0x080fe600000810e0 */
[----:B------:R-:W-:Y:S04]  /*239e0*/  STL.64 [R1+0x1b48], R70 ;  /* 0x001b484601007387 */ /* 0x000fe80000100a00 */
[----:B------:R-:W-:Y:S04]  /*239f0*/  STL.64 [R1+0x1b40], R68 ;  /* 0x001b404401007387 */ /* 0x000fe80000100a00 */
[----:B------:R-:W-:Y:S04]  /*23a00*/  STL.64 [R1+0x1b38], R66 ;  /* 0x001b384201007387 */ /* 0x000fe80000100a00 */
[----:B------:R-:W-:Y:S04]  /*23a10*/  STL.64 [R1+0x3a0], R52 ;  /* 0x0003a03401007387 */ /* 0x000fe80000100a00 */
[----:B------:R1:W-:Y:S02]  /*23a20*/  STL.64 [R1+0x3a8], R54 ;  /* 0x0003a83601007387 */ /* 0x0003e40000100a00 */
[----:B-1----:R-:W-:Y:S02]  /*23a30*/  HMMA.1688.F32.TF32 R52, R244, R134, R228 ;  /* 0x00000086f434723c */ /* 0x002fe400000810e4 */
[----:B------:R-:W-:Y:S04]  /*23a40*/  STL.64 [R1+0x390], R60 ;  /* 0x0003903c01007387 */ /* 0x000fe80000100a00 */
[----:B------:R-:W-:Y:S04]  /*23a50*/  STL.64 [R1+0x398], R62 ;  /* 0x0003983e01007387 */ /* 0x000fe80000100a00 */
[----:B------:R1:W-:Y:S04]  /*23a60*/  STL.64 [R1+0x380], R56 ;  /* 0x0003803801007387 */ /* 0x0003e80000100a00 */
[----:B------:R2:W-:Y:S05]  /*23a70*/  STL.64 [R1+0x388], R58 ;  /* 0x0003883a01007387 */ /* 0x0005ea0000100a00 */
[----:B------:R4:W-:Y:S04]  /*23a80*/  STL.64 [R1+0x370], R52 ;  /* 0x0003703401007387 */ /* 0x0009e80000100a00 */
[----:B------:R1:W-:Y:S04]  /*23a90*/  STL.64 [R1+0x378], R54 ;  /* 0x0003783601007387 */ /* 0x0003e80000100a00 */
[----:B------:R-:W2:Y:S04]  /*23aa0*/  LDL.LU R133, [R1+0x1c4c] ;  /* 0x001c4c0001857983 */ /* 0x000ea80000300800 */
[----:B------:R-:W4:Y:S01]  /*23ab0*/  LDL.LU R112, [R1+0x1c48] ;  /* 0x001c480001707983 */ /* 0x000f220000300800 */
[----:B------:R-:W-:-:S03]  /*23ac0*/  IMAD.MOV.U32 R150, RZ, RZ, R7 ;  /* 0x000000ffff967224 */ /* 0x000fc600078e0007 */
        /* <DEDUP_REMOVED lines=18> */
[----:B------:R-:W4:Y:S04]  /*23bf0*/  LDL.LU R125, [R1+0x1c20] ;  /* 0x001c2000017d7983 */ /* 0x000f280000300800 */
[----:B------:R-:W4:Y:S04]  /*23c00*/  LDL.LU R128, [R1+0x1c1c] ;  /* 0x001c1c0001807983 */ /* 0x000f280000300800 */
[----:B------:R-:W4:Y:S04]  /*23c10*/  LDL.LU R129, [R1+0x1c18] ;  /* 0x001c180001817983 */ /* 0x000f280000300800 */
[----:B------:R-:W4:Y:S04]  /*23c20*/  LDL.LU R117, [R1+0x1c14] ;  /* 0x001c140001757983 */ /* 0x000f280000300800 */
[----:B------:R-:W4:Y:S01]  /*23c30*/  LDL.LU R116, [R1+0x1c10] ;  /* 0x001c100001747983 */ /* 0x000f220000300800 */
[----:B---3--:R-:W-:Y:S01]  /*23c40*/  HMMA.1688.F32.TF32 R100, R24, R84, R48 ;  /* 0x000000541864723c */ /* 0x008fe20000081030 */
[----:B--2---:R-:W-:-:S02]  /*23c50*/  IMAD.MOV.U32 R159, RZ, RZ, R133 ;  /* 0x000000ffff9f7224 */ /* 0x004fc400078e0085 */
[----:B----4-:R-:W-:Y:S02]  /*23c60*/  IMAD.MOV.U32 R158, RZ, RZ, R112 ;  /* 0x000000ffff9e7224 */ /* 0x010fe400078e0070 */
[----:B------:R-:W-:Y:S02]  /*23c70*/  IMAD.MOV.U32 R157, RZ, RZ, R113 ;  /* 0x000000ffff9d7224 */ /* 0x000fe400078e0071 */
[----:B------:R-:W-:Y:S02]  /*23c80*/  IMAD.MOV.U32 R156, RZ, RZ, R132 ;  /* 0x000000ffff9c7224 */ /* 0x000fe400078e0084 */
[----:B------:R-:W2:Y:S04]  /*23c90*/  LDL.LU R132, [R1+0x1c0c] ;  /* 0x001c0c0001847983 */ /* 0x000ea80000300800 */
[----:B------:R-:W3:Y:S04]  /*23ca0*/  LDL.LU R113, [R1+0x1c08] ;  /* 0x001c080001717983 */ /* 0x000ee80000300800 */
[----:B------:R-:W3:Y:S04]  /*23cb0*/  LDL.LU R112, [R1+0x1c04] ;  /* 0x001c040001707983 */ /* 0x000ee80000300800 */
[----:B------:R-:W4:Y:S01]  /*23cc0*/  LDL.LU R133, [R1+0x1c00] ;  /* 0x001c000001857983 */ /* 0x000f220000300800 */
[----:B------:R-:W-:Y:S01]  /*23cd0*/  MOV R161, R7 ;  /* 0x0000000700a17202 */ /* 0x000fe20000000f00 */
[----:B------:R-:W-:-:S02]  /*23ce0*/  IMAD.MOV.U32 R160, RZ, RZ, R6 ;  /* 0x000000ffffa07224 */ /* 0x000fc400078e0006 */
[----:B------:R-:W-:Y:S02]  /*23cf0*/  IMAD.MOV.U32 R162, RZ, RZ, R250 ;  /* 0x000000ffffa27224 */ /* 0x000fe400078e00fa */
[----:B------:R-:W-:Y:S02]  /*23d00*/  IMAD.MOV.U32 R163, RZ, RZ, R251 ;  /* 0x000000ffffa37224 */ /* 0x000fe400078e00fb */
[----:B------:R-:W-:Y:S02]  /*23d10*/  IMAD.MOV.U32 R108, RZ, RZ, R117 ;  /* 0x000000ffff6c7224 */ /* 0x000fe400078e0075 */
[----:B------:R-:W2:Y:S01]  /*23d20*/  LDL.LU R117, [R1+0x1bfc] ;  /* 0x001bfc0001757983 */ /* 0x000ea20000300800 */
[----:B------:R-:W-:-:S03]  /*23d30*/  IMAD.MOV.U32 R109, RZ, RZ, R116 ;  /* 0x000000ffff6d7224 */ /* 0x000fc600078e0074 */
[----:B------:R-:W2:Y:S04]  /*23d40*/  LDL.LU R116, [R1+0x1bf8] ;  /* 0x001bf80001747983 */ /* 0x000ea80000300800 */
[----:B------:R-:W2:Y:S04]  /*23d50*/  LDL.LU R110, [R1+0x118] ;  /* 0x00011800016e7983 */ /* 0x000ea80000300800 */
[----:B------:R-:W2:Y:S04]  /*23d60*/  LDL.LU R111, [R1+0x11c] ;  /* 0x00011c00016f7983 */ /* 0x000ea80000300800 */
[----:B------:R-:W3:Y:S04]  /*23d70*/  LDL.LU R114, [R1+0x1b8] ;  /* 0x0001b80001727983 */ /* 0x000ee80000300800 */
[----:B------:R-:W3:Y:S04]  /*23d80*/  LDL.LU R115, [R1+0x1bc] ;  /* 0x0001bc0001737983 */ /* 0x000ee80000300800 */
[----:B------:R-:W2:Y:S04]  /*23d90*/  LDL.LU R118, [R1+0x258] ;  /* 0x0002580001767983 */ /* 0x000ea80000300800 */
[----:B------:R-:W2:Y:S04]  /*23da0*/  LDL.LU R119, [R1+0x25c] ;  /* 0x00025c0001777983 */ /* 0x000ea80000300800 */
[----:B-1----:R-:W2:Y:S04]  /*23db0*/  LDL.LU.64 R56, [R1+0x2e0] ;  /* 0x0002e00001387983 */ /* 0x002ea80000300a00 */
[----:B------:R-:W2:Y:S04]  /*23dc0*/  LDL.LU.64 R58, [R1+0x2e8] ;  /* 0x0002e800013a7983 */ /* 0x000ea80000300a00 */
[----:B------:R-:W3:Y:S04]  /*23dd0*/  LDL.LU.64 R52, [R1+0x330] ;  /* 0x0003300001347983 */ /* 0x000ee80000300a00 */
[----:B------:R-:W3:Y:S04]  /*23de0*/  LDL.LU.64 R54, [R1+0x338] ;  /* 0x0003380001367983 */ /* 0x000ee80000300a00 */
[----:B------:R-:W4:Y:S04]  /*23df0*/  LDL.LU.64 R48, [R1+0x280] ;  /* 0x0002800001307983 */ /* 0x000f280000300a00 */
[----:B------:R-:W4:Y:S04]  /*23e00*/  LDL.LU.64 R50, [R1+0x288] ;  /* 0x0002880001327983 */ /* 0x000f280000300a00 */
[----:B------:R-:W4:Y:S04]  /*23e10*/  LDL.LU R6, [R1+0x1bf4] ;  /* 0x001bf40001067983 */ /* 0x000f280000300800 */
[----:B------:R-:W4:Y:S04]  /*23e20*/  LDL.LU R7, [R1+0x1bf0] ;  /* 0x001bf00001077983 */ /* 0x000f280000300800 */
[----:B------:R-:W4:Y:S04]  /*23e30*/  LDL.LU R250, [R1+0x1bec] ;  /* 0x001bec0001fa7983 */ /* 0x000f280000300800 */
[----:B------:R-:W4:Y:S04]  /*23e40*/  LDL.LU R251, [R1+0x1be8] ;  /* 0x001be80001fb7983 */ /* 0x000f280000300800 */
        /* <DEDUP_REMOVED lines=8> */
[----:B------:R-:W-:Y:S04]  /*23ed0*/  STL.64 [R1+0x1b58], R102 ;  /* 0x001b586601007387 */ /* 0x000fe80000100a00 */
[----:B------:R-:W-:Y:S01]  /*23ee0*/  STL.64 [R1+0x1b50], R100 ;  /* 0x001b506401007387 */ /* 0x000fe20000100a00 */
[----:B------:R-:W-:-:S02]  /*23ef0*/  IMAD.MOV.U32 R106, RZ, RZ, R129 ;  /* 0x000000ffff6a7224 */ /* 0x000fc400078e0081 */
[----:B------:R-:W-:Y:S01]  /*23f00*/  IMAD.MOV.U32 R107, RZ, RZ, R128 ;  /* 0x000000ffff6b7224 */ /* 0x000fe200078e0080 */
[-C--:B--2---:R-:W-:Y:S08]  /*23f10*/  HMMA.1688.F32.TF32 R88, R8, R84.reuse, R56 ;  /* 0x000000540858723c */ /* 0x084ff00000081038 */
[-C--:B---3--:R-:W-:Y:S08]  /*23f20*/  HMMA.1688.F32.TF32 R92, R20, R84.reuse, R52 ;  /* 0x00000054145c723c */ /* 0x088ff00000081034 */
[----:B----4-:R-:W-:Y:S08]  /*23f30*/  HMMA.1688.F32.TF32 R96, R12, R84, R48 ;  /* 0x000000540c60723c */ /* 0x010ff00000081030 */
[-C--:B------:R-:W-:Y:S08]  /*23f40*/  HMMA.1688.F32.TF32 R56, R232, R250.reuse, R116 ;  /* 0x000000fae838723c */ /* 0x080ff00000081074 */
[-C--:B------:R-:W-:Y:S08]  /*23f50*/  HMMA.1688.F32.TF32 R52, R240, R250.reuse, R112 ;  /* 0x000000faf034723c */ /* 0x080ff00000081070 */
[----:B------:R-:W-:Y:S01]  /*23f60*/  HMMA.1688.F32.TF32 R48, R236, R250, R108 ;  /* 0x000000faec30723c */ /* 0x000fe2000008106c */
[----:B------:R-:W-:Y:S04]  /*23f70*/  STL.64 [R1+0x1b70], R90 ;  /* 0x001b705a01007387 */ /* 0x000fe80000100a00 */
[----:B------:R-:W-:Y:S04]  /*23f80*/  STL.64 [R1+0x1b68], R88 ;  /* 0x001b685801007387 */ /* 0x000fe80000100a00 */
[----:B------:R1:W-:Y:S04]  /*23f90*/  STL.64 [R1+0x250], R56 ;  /* 0x0002503801007387 */ /* 0x0003e80000100a00 */
[----:B------:R2:W-:Y:S04]  /*23fa0*/  STL.64 [R1+0x258], R58 ;  /* 0x0002583a01007387 */ /* 0x0005e80000100a00 */
[----:B------:R-:W3:Y:S04]  /*23fb0*/  LDL.LU.64 R64, [R1+0x560] ;  /* 0x0005600001407983 */ /* 0x000ee80000300a00 */
[----:B------:R4:W-:Y:S04]  /*23fc0*/  STL.64 [R1+0x1b0], R52 ;  /* 0x0001b03401007387 */ /* 0x0009e80000100a00 */
[----:B------:R1:W-:Y:S04]  /*23fd0*/  STL.64 [R1+0x1b8], R54 ;  /* 0x0001b83601007387 */ /* 0x0003e80000100a00 */
[----:B------:R-:W3:Y:S04]  /*23fe0*/  LDL.LU.64 R66, [R1+0x568] ;  /* 0x0005680001427983 */ /* 0x000ee80000300a00 */
[----:B------:R1:W-:Y:S04]  /*23ff0*/  STL.64 [R1+0x110], R48 ;  /* 0x0001103001007387 */ /* 0x0003e80000100a00 */
[----:B------:R1:W-:Y:S04]  /*24000*/  STL.64 [R1+0x118], R50 ;  /* 0x0001183201007387 */ /* 0x0003e80000100a00 */
[----:B------:R-:W3:Y:S04]  /*24010*/  LDL.LU.64 R60, [R1+0x310] ;  /* 0x00031000013c7983 */ /* 0x000ee80000300a00 */
[----:B------:R-:W3:Y:S04]  /*24020*/  LDL.LU.64 R62, [R1+0x318] ;  /* 0x00031800013e7983 */ /* 0x000ee80000300a00 */
[----:B-1----:R-:W3:Y:S04]  /*24030*/  LDL.LU.64 R56, [R1+0x450] ;  /* 0x0004500001387983 */ /* 0x002ee80000300a00 */
[----:B--2---:R-:W2:Y:S04]  /*24040*/  LDL.LU.64 R58, [R1+0x458] ;  /* 0x00045800013a7983 */ /* 0x004ea80000300a00 */
[----:B----4-:R-:W4:Y:S04]  /*24050*/  LDL.LU.64 R52, [R1+0x2a0] ;  /* 0x0002a00001347983 */ /* 0x010f280000300a00 */
[----:B------:R-:W4:Y:S01]  /*24060*/  LDL.LU.64 R54, [R1+0x2a8] ;  /* 0x0002a80001367983 */ /* 0x000f220000300a00 */
[----:B------:R-:W-:-:S02]  /*24070*/  IMAD.MOV.U32 R104, RZ, RZ, R133 ;  /* 0x000000ffff687224 */ /* 0x000fc400078e0085 */
[----:B------:R-:W-:Y:S01]  /*24080*/  IMAD.MOV.U32 R105, RZ, RZ, R132 ;  /* 0x000000ffff697224 */ /* 0x000fe200078e0084 */
[----:B------:R-:W2:Y:S01]  /*24090*/  LDL.LU.64 R48, [R1+0x660] ;  /* 0x0006600001307983 */ /* 0x000ea20000300a00 */
[----:B------:R-:W-:Y:S02]  /*240a0*/  IMAD.MOV.U32 R164, RZ, RZ, R125 ;  /* 0x000000ffffa47224 */ /* 0x000fe400078e007d */
[----:B------:R-:W-:Y:S01]  /*240b0*/  IMAD.MOV.U32 R165, RZ, RZ, R124 ;  /* 0x000000ffffa57224 */ /* 0x000fe200078e007c */
[----:B------:R-:W2:Y:S02]  /*240c0*/  LDL.LU.64 R50, [R1+0x668] ;  /* 0x0006680001327983 */ /* 0x000ea40000300a00 */
[----:B------:R-:W-:Y:S02]  /*240d0*/  HMMA.1688.F32.TF32 R88, R244, R250, R104 ;  /* 0x000000faf458723c */ /* 0x000fe40000081068 */
[----:B------:R-:W1:Y:S01]  /*240e0*/  LDSM.16.M88.4 R104, [R2+UR14+0xb800] ;  /* 0x00b8000e0268783b */ /* 0x000e620008000200 */
[----:B------:R-:W-:-:S02]  /*240f0*/  IMAD.MOV.U32 R166, RZ, RZ, R121 ;  /* 0x000000ffffa67224 */ /* 0x000fc400078e0079 */
[----:B------:R-:W-:Y:S02]  /*24100*/  IMAD.MOV.U32 R167, RZ, RZ, R120 ;  /* 0x000000ffffa77224 */ /* 0x000fe400078e0078 */
[----:B------:R-:W-:Y:S02]  /*24110*/  IMAD.MOV.U32 R142, RZ, RZ, R5 ;  /* 0x000000ffff8e7224 */ /* 0x000fe400078e0005 */
[----:B------:R-:W-:-:S10]  /*24120*/  IMAD.MOV.U32 R143, RZ, RZ, R4 ;  /* 0x000000ffff8f7224 */ /* 0x000fd400078e0004 */
[----:B------:R-:W-:Y:S04]  /*24130*/  STL.64 [R1+0x80], R88 ;  /* 0x0000805801007387 */ /* 0x000fe80000100a00 */
[----:B------:R-:W-:Y:S01]  /*24140*/  STL.64 [R1+0x88], R90 ;  /* 0x0000885a01007387 */ /* 0x000fe20000100a00 */
[----:B-1----:R-:W-:Y:S08]  /*24150*/  HMMA.1688.F32.TF32 R116, R12, R104, R68 ;  /* 0x000000680c74723c */ /* 0x002ff00000081044 */
[----:B------:R-:W-:Y:S08]  /*24160*/  HMMA.1688.F32.TF32 R68, R232, R6, R164 ;  /* 0x00000006e844723c */ /* 0x000ff000000810a4 */
[-C--:B------:R-:W-:Y:S08]  /*24170*/  HMMA.1688.F32.TF32 R108, R8, R104.reuse, R76 ;  /* 0x00000068086c723c */ /* 0x080ff0000008104c */
[----:B------:R-:W-:Y:S03]  /*24180*/  HMMA.1688.F32.TF32 R112, R20, R104, R72 ;  /* 0x000000681470723c */ /* 0x000fe60000081048 */
[----:B------:R-:W-:Y:S04]  /*24190*/  STL.64 [R1+0x240], R68 ;  /* 0x0002404401007387 */ /* 0x000fe80000100a00 */
[----:B------:R1:W-:Y:S01]  /*241a0*/  STL.64 [R1+0x248], R70 ;  /* 0x0002484601007387 */ /* 0x0003e20000100a00 */
[-C--:B------:R-:W-:Y:S08]  /*241b0*/  HMMA.1688.F32.TF32 R76, R240, R6.reuse, R160 ;  /* 0x00000006f04c723c */ /* 0x080ff000000810a0 */
[-C--:B------:R-:W-:Y:S08]  /*241c0*/  HMMA.1688.F32.TF32 R72, R236, R6.reuse, R156 ;  /* 0x00000006ec48723c */ /* 0x080ff0000008109c */
[----:B-1----:R-:W-:Y:S01]  /*241d0*/  HMMA.1688.F32.TF32 R68, R244, R6, R136 ;  /* 0x00000006f444723c */ /* 0x002fe20000081088 */
[----:B------:R-:W4:Y:S01]  /*241e0*/  LDSM.16.M88.4 R4, [R2+UR14+0xc000] ;  /* 0x00c0000e0204783b */ /* 0x000f220008000200 */
[----:B------:R-:W-:-:S02]  /*241f0*/  IMAD.MOV.U32 R140, RZ, RZ, R17 ;  /* 0x000000ffff8c7224 */ /* 0x000fc400078e0011 */
[----:B------:R-:W-:Y:S01]  /*24200*/  IMAD.MOV.U32 R141, RZ, RZ, R16 ;  /* 0x000000ffff8d7224 */ /* 0x000fe200078e0010 */
[----:B------:R-:W-:Y:S04]  /*24210*/  STL.64 [R1+0x1a0], R76 ;  /* 0x0001a04c01007387 */ /* 0x000fe80000100a00 */
[----:B------:R-:W-:Y:S04]  /*24220*/  STL.64 [R1+0x1a8], R78 ;  /* 0x0001a84e01007387 */ /* 0x000fe80000100a00 */
[----:B------:R-:W-:Y:S04]  /*24230*/  STL.64 [R1+0x100], R72 ;  /* 0x0001004801007387 */ /* 0x000fe80000100a00 */
[----:B------:R-:W-:Y:S04]  /*24240*/  STL.64 [R1+0x108], R74 ;  /* 0x0001084a01007387 */ /* 0x000fe80000100a00 */
[----:B------:R-:W-:Y:S04]  /*24250*/  STL.64 [R1+0x70], R68 ;  /* 0x0000704401007387 */ /* 0x000fe80000100a00 */
[----:B------:R-:W-:Y:S01]  /*24260*/  STL.64 [R1+0x78], R70 ;  /* 0x0000784601007387 */ /* 0x000fe20000100a00 */
[----:B------:R-:W-:-:S02]  /*24270*/  IMAD.MOV.U32 R196, RZ, RZ, R34 ;  /* 0x000000ffffc47224 */ /* 0x000fc400078e0022 */
[----:B------:R-:W-:Y:S02]  /*24280*/  IMAD.MOV.U32 R197, RZ, RZ, R30 ;  /* 0x000000ffffc57224 */ /* 0x000fe400078e001e */
[----:B------:R-:W-:Y:S02]  /*24290*/  IMAD.MOV.U32 R198, RZ, RZ, R35 ;  /* 0x000000ffffc67224 */ /* 0x000fe400078e0023 */
[----:B------:R-:W-:Y:S01]  /*242a0*/  IMAD.MOV.U32 R199, RZ, RZ, R31 ;  /* 0x000000ffffc77224 */ /* 0x000fe200078e001f */
[----:B----4-:R-:W-:Y:S08]  /*242b0*/  HMMA.1688.F32.TF32 R132, R12, R4, R52 ;  /* 0x000000040c84723c */ /* 0x010ff00000081034 */
[----:B------:R-:W-:Y:S08]  /*242c0*/  HMMA.1688.F32.TF32 R52, R232, R18, R152 ;  /* 0x00000012e834723c */ /* 0x000ff00000081098 */
[----:B---3--:R-:W-:Y:S08]  /*242d0*/  HMMA.1688.F32.TF32 R124, R8, R4, R60 ;  /* 0x00000004087c723c */ /* 0x008ff0000008103c */
[----:B------:R-:W-:Y:S03]  /*242e0*/  HMMA.1688.F32.TF32 R60, R240, R18, R148 ;  /* 0x00000012f03c723c */ /* 0x000fe60000081094 */
[----:B------:R-:W-:Y:S05]  /*242f0*/  STL.64 [R1+0x230], R52 ;  /* 0x0002303401007387 */ /* 0x000fea0000100a00 */
[----:B--2---:R-:W-:Y:S01]  /*24300*/  HMMA.1688.F32.TF32 R128, R20, R4, R56 ;  /* 0x000000041480723c */ /* 0x004fe20000081038 */
[----:B------:R1:W-:Y:S07]  /*24310*/  STL.64 [R1+0x238], R54 ;  /* 0x0002383601007387 */ /* 0x0003ee0000100a00 */
[-C--:B------:R-:W-:Y:S08]  /*24320*/  HMMA.1688.F32.TF32 R56, R236, R18.reuse, R144 ;  /* 0x00000012ec38723c */ /* 0x080ff00000081090 */
[----:B-1----:R-:W-:Y:S01]  /*24330*/  HMMA.1688.F32.TF32 R52, R244, R18, R140 ;  /* 0x00000012f434723c */ /* 0x002fe2000008108c */
[----:B------:R-:W-:Y:S04]  /*24340*/  STL.64 [R1+0x190], R60 ;  /* 0x0001903c01007387 */ /* 0x000fe80000100a00 */
[----:B------:R1:W-:Y:S04]  /*24350*/  STL.64 [R1+0x198], R62 ;  /* 0x0001983e01007387 */ /* 0x0003e80000100a00 */
[----:B------:R-:W2:Y:S04]  /*24360*/  LDSM.16.M88.4 R16, [R2+UR14+0xc800] ;  /* 0x00c8000e0210783b */ /* 0x000ea80008000200 */
[----:B------:R-:W-:Y:S04]  /*24370*/  STL.64 [R1+0xf0], R56 ;  /* 0x0000f03801007387 */ /* 0x000fe80000100a00 */
[----:B------:R-:W-:Y:S04]  /*24380*/  STL.64 [R1+0xf8], R58 ;  /* 0x0000f83a01007387 */ /* 0x000fe80000100a00 */
[----:B------:R3:W-:Y:S04]  /*24390*/  STL.64 [R1+0x60], R52 ;  /* 0x0000603401007387 */ /* 0x0007e80000100a00 */
[----:B------:R4:W-:Y:S04]  /*243a0*/  STL.64 [R1+0x68], R54 ;  /* 0x0000683601007387 */ /* 0x0009e80000100a00 */
[----:B------:R-:W2:Y:S04]  /*243b0*/  LDL.LU R34, [R1+0x1be4] ;  /* 0x001be40001227983 */ /* 0x000ea80000300800 */
[----:B------:R-:W3:Y:S04]  /*243c0*/  LDL.LU R30, [R1+0x1be0] ;  /* 0x001be000011e7983 */ /* 0x000ee80000300800 */
[----:B------:R-:W4:Y:S04]  /*243d0*/  LDL.LU R35, [R1+0x1bdc] ;  /* 0x001bdc0001237983 */ /* 0x000f280000300800 */
[----:B------:R-:W4:Y:S01]  /*243e0*/  LDL.LU R31, [R1+0x1bd8] ;  /* 0x001bd800011f7983 */ /* 0x000f220000300800 */
[----:B-1----:R-:W-:-:S03]  /*243f0*/  IMAD.MOV.U32 R62, RZ, RZ, R38 ;  /* 0x000000ffff3e7224 */ /* 0x002fc600078e0026 */
[----:B------:R-:W4:Y:S01]  /*24400*/  LDL.LU R60, [R1+0x160] ;  /* 0x00016000013c7983 */ /* 0x000f220000300800 */
[----:B------:R-:W-:-:S03]  /*24410*/  IMAD.MOV.U32 R63, RZ, RZ, R39 ;  /* 0x000000ffff3f7224 */ /* 0x000fc600078e0027 */
[----:B------:R-:W4:Y:S04]  /*24420*/  LDL.LU R61, [R1+0x164] ;  /* 0x00016400013d7983 */ /* 0x000f280000300800 */
[----:B------:R-:W4:Y:S04]  /*24430*/  LDL.LU R38, [R1+0x1bd4] ;  /* 0x001bd40001267983 */ /* 0x000f280000300800 */
[----:B------:R-:W4:Y:S01]  /*24440*/  LDL.LU R39, [R1+0x1bd0] ;  /* 0x001bd00001277983 */ /* 0x000f220000300800 */
[----:B--2---:R-:W-:Y:S02]  /*24450*/  IMAD.MOV.U32 R203, RZ, RZ, R34 ;  /* 0x000000ffffcb7224 */ /* 0x004fe400078e0022 */
[----:B---3--:R-:W-:-:S02]  /*24460*/  IMAD.MOV.U32 R202, RZ, RZ, R30 ;  /* 0x000000ffffca7224 */ /* 0x008fc400078e001e */
[----:B----4-:R-:W-:Y:S02]  /*24470*/  IMAD.MOV.U32 R200, RZ, RZ, R35 ;  /* 0x000000ffffc87224 */ /* 0x010fe400078e0023 */
[----:B------:R-:W2:Y:S01]  /*24480*/  LDL.LU R35, [R1+0x1bcc] ;  /* 0x001bcc0001237983 */ /* 0x000ea20000300800 */
[----:B------:R-:W-:-:S03]  /*24490*/  IMAD.MOV.U32 R201, RZ, RZ, R31 ;  /* 0x000000ffffc97224 */ /* 0x000fc600078e001f */
[----:B------:R-:W3:Y:S04]  /*244a0*/  LDL.LU R31, [R1+0x1bc8] ;  /* 0x001bc800011f7983 */ /* 0x000ee80000300800 */
[----:B------:R-:W4:Y:S04]  /*244b0*/  LDL.LU R30, [R1+0x1bc4] ;  /* 0x001bc400011e7983 */ /* 0x000f280000300800 */
        /* <DEDUP_REMOVED lines=17> */
[----:B------:R-:W2:Y:S04]  /*245d0*/  LDL.LU.64 R52, [R1+0x3f0] ;  /* 0x0003f00001347983 */ /* 0x000ea80000300a00 */
[----:B------:R-:W2:Y:S04]  /*245e0*/  LDL.LU.64 R54, [R1+0x3f8] ;  /* 0x0003f80001367983 */ /* 0x000ea80000300a00 */
[----:B------:R-:W2:Y:S04]  /*245f0*/  LDL.LU.64 R72, [R1+0x500] ;  /* 0x0005000001487983 */ /* 0x000ea80000300a00 */
[----:B------:R-:W2:Y:S04]  /*24600*/  LDL.LU.64 R74, [R1+0x508] ;  /* 0x00050800014a7983 */ /* 0x000ea80000300a00 */
[----:B------:R-:W2:Y:S04]  /*24610*/  LDL.LU.64 R68, [R1+0x2b0] ;  /* 0x0002b00001447983 */ /* 0x000ea80000300a00 */
[----:B------:R-:W2:Y:S01]  /*24620*/  LDL.LU.64 R70, [R1+0x2b8] ;  /* 0x0002b80001467983 */ /* 0x000ea20000300a00 */
[C---:B------:R-:W-:Y:S03]  /*24630*/  HMMA.1688.F32.TF32 R152, R24.reuse, R16, R48 ;  /* 0x000000101898723c */ /* 0x040fe60000081030 */
[----:B------:R-:W2:Y:S04]  /*24640*/  LDL.LU R156, [R1+0x50] ;  /* 0x00005000019c7983 */ /* 0x000ea80000300800 */
[----:B------:R-:W2:Y:S04]  /*24650*/  LDL.LU R157, [R1+0x54] ;  /* 0x00005400019d7983 */ /* 0x000ea80000300800 */
[----:B------:R-:W2:Y:S04]  /*24660*/  LDL.LU R158, [R1+0x58] ;  /* 0x00005800019e7983 */ /* 0x000ea80000300800 */
[----:B------:R-:W2:Y:S01]  /*24670*/  LDL.LU R159, [R1+0x5c] ;  /* 0x00005c00019f7983 */ /* 0x000ea20000300800 */
[C---:B------:R-:W-:Y:S03]  /*24680*/  HMMA.1688.F32.TF32 R136, R24.reuse, R4, R64 ;  /* 0x000000041888723c */ /* 0x040fe60000081040 */
[----:B------:R-:W2:Y:S04]  /*24690*/  LDL.LU R48, [R1+0x210] ;  /* 0x0002100001307983 */ /* 0x000ea80000300800 */
[----:B------:R-:W2:Y:S01]  /*246a0*/  LDL.LU R49, [R1+0x214] ;  /* 0x0002140001317983 */ /* 0x000ea20000300800 */
[----:B------:R-:W-:Y:S03]  /*246b0*/  HMMA.1688.F32.TF32 R120, R24, R104, R80 ;  /* 0x000000681878723c */ /* 0x000fe60000081050 */
[----:B------:R-:W2:Y:S04]  /*246c0*/  LDL.LU R50, [R1+0x218] ;  /* 0x0002180001327983 */ /* 0x000ea80000300800 */
[----:B------:R-:W2:Y:S04]  /*246d0*/  LDL.LU R51, [R1+0x21c] ;  /* 0x00021c0001337983 */ /* 0x000ea80000300800 */
[----:B------:R-:W2:Y:S04]  /*246e0*/  LDL.LU.64 R64, [R1+0x6e0] ;  /* 0x0006e00001407983 */ /* 0x000ea80000300a00 */
[----:B------:R-:W2:Y:S04]  /*246f0*/  LDL.LU.64 R66, [R1+0x6e8] ;  /* 0x0006e80001427983 */ /* 0x000ea80000300a00 */
[----:B------:R-:W2:Y:S04]  /*24700*/  LDL.LU.64 R80, [R1+0x490] ;  /* 0x0004900001507983 */ /* 0x000ea80000300a00 */
[----:B------:R-:W2:Y:S04]  /*24710*/  LDL.LU.64 R82, [R1+0x498] ;  /* 0x0004980001527983 */ /* 0x000ea80000300a00 */
[----:B------:R-:W2:Y:S04]  /*24720*/  LDL.LU.64 R56, [R1+0x600] ;  /* 0x0006000001387983 */ /* 0x000ea80000300a00 */
[----:B------:R-:W2:Y:S04]  /*24730*/  LDL.LU.64 R58, [R1+0x608] ;  /* 0x00060800013a7983 */ /* 0x000ea80000300a00 */
[----:B------:R-:W2:Y:S04]  /*24740*/  LDL.LU R180, [R1+0x170] ;  /* 0x0001700001b47983 */ /* 0x000ea80000300800 */
[----:B------:R-:W2:Y:S04]  /*24750*/  LDL.LU R181, [R1+0x174] ;  /* 0x0001740001b57983 */ /* 0x000ea80000300800 */
[----:B------:R-:W2:Y:S04]  /*24760*/  LDL.LU R182, [R1+0x178] ;  /* 0x0001780001b67983 */ /* 0x000ea80000300800 */
[----:B------:R-:W2:Y:S01]  /*24770*/  LDL.LU R183, [R1+0x17c] ;  /* 0x00017c0001b77983 */ /* 0x000ea20000300800 */
[----:B---3--:R-:W-:-:S02]  /*24780*/  IMAD.MOV.U32 R178, RZ, RZ, R31 ;  /* 0x000000ffffb27224 */ /* 0x008fc400078e001f */
[----:B----4-:R-:W-:Y:S02]  /*24790*/  IMAD.MOV.U32 R177, RZ, RZ, R30 ;  /* 0x000000ffffb17224 */ /* 0x010fe400078e001e */
[----:B--2---:R-:W-:Y:S02]  /*247a0*/  IMAD.MOV.U32 R176, RZ, RZ, R34 ;  /* 0x000000ffffb07224 */ /* 0x004fe400078e0022 */
[----:B------:R-:W2:Y:S04]  /*247b0*/  LDL.LU R34, [R1+0x1bbc] ;  /* 0x001bbc0001227983 */ /* 0x000ea80000300800 */
[----:B------:R-:W3:Y:S04]  /*247c0*/  LDL.LU R30, [R1+0x1bb8] ;  /* 0x001bb800011e7983 */ /* 0x000ee80000300800 */
[----:B------:R-:W3:Y:S01]  /*247d0*/  LDL.LU R31, [R1+0x1bb4] ;  /* 0x001bb400011f7983 */ /* 0x000ee20000300800 */
[----:B------:R-:W-:-:S03]  /*247e0*/  IMAD.MOV.U32 R179, RZ, RZ, R35 ;  /* 0x000000ffffb37224 */ /* 0x000fc600078e0023 */
[----:B------:R-:W2:Y:S01]  /*247f0*/  LDL.LU R35, [R1+0x1bb0] ;  /* 0x001bb00001237983 */ /* 0x000ea20000300800 */
[----:B------:R-:W-:Y:S02]  /*24800*/  IMAD.MOV.U32 R190, RZ, RZ, R29 ;  /* 0x000000ffffbe7224 */ /* 0x000fe400078e001d */
[----:B------:R-:W-:Y:S01]  /*24810*/  IMAD.MOV.U32 R191, RZ, RZ, R28 ;  /* 0x000000ffffbf7224 */ /* 0x000fe200078e001c */
[-C--:B------:R-:W-:Y:S08]  /*24820*/  HMMA.1688.F32.TF32 R144, R20, R16.reuse, R72 ;  /* 0x000000101490723c */ /* 0x080ff00000081048 */
[-C--:B------:R-:W-:Y:S08]  /*24830*/  HMMA.1688.F32.TF32 R148, R12, R16.reuse, R68 ;  /* 0x000000100c94723c */ /* 0x080ff00000081044 */
[----:B------:R-:W-:Y:S01]  /*24840*/  HMMA.1688.F32.TF32 R140, R8, R16, R52 ;  /* 0x00000010088c723c */ /* 0x000fe20000081034 */
[----:B------:R-:W4:Y:S04]  /*24850*/  LDL.LU.64 R52, [R1+0x2d0] ;  /* 0x0002d00001347983 */ /* 0x000f280000300a00 */
[----:B------:R-:W4:Y:S03]  /*24860*/  LDL.LU.64 R54, [R1+0x2d8] ;  /* 0x0002d80001367983 */ /* 0x000f260000300a00 */
[-C--:B---3--:R-:W-:Y:S08]  /*24870*/  HMMA.1688.F32.TF32 R76, R232, R30.reuse, R168 ;  /* 0x0000001ee84c723c */ /* 0x088ff000000810a8 */
[-C--:B------:R-:W-:Y:S08]  /*24880*/  HMMA.1688.F32.TF32 R72, R240, R30.reuse, R164 ;  /* 0x0000001ef048723c */ /* 0x080ff000000810a4 */
[-C--:B------:R-:W-:Y:S08]  /*24890*/  HMMA.1688.F32.TF32 R68, R236, R30.reuse, R160 ;  /* 0x0000001eec44723c */ /* 0x080ff000000810a0 */
[----:B------:R-:W-:Y:S01]  /*248a0*/  HMMA.1688.F32.TF32 R28, R244, R30, R156 ;  /* 0x0000001ef41c723c */ /* 0x000fe2000008109c */
[----:B------:R1:W-:Y:S04]  /*248b0*/  STL.64 [R1+0x220], R76 ;  /* 0x0002204c01007387 */ /* 0x0003e80000100a00 */
[----:B------:R3:W-:Y:S04]  /*248c0*/  STL.64 [R1+0x228], R78 ;  /* 0x0002284e01007387 */ /* 0x0007e80000100a00 */
[----:B------:R2:W-:Y:S04]  /*248d0*/  STL.64 [R1+0x180], R72 ;  /* 0x0001804801007387 */ /* 0x0005e80000100a00 */
[----:B------:R2:W-:Y:S04]  /*248e0*/  STL.64 [R1+0x188], R74 ;  /* 0x0001884a01007387 */ /* 0x0005e80000100a00 */
[----:B-1----:R-:W4:Y:S04]  /*248f0*/  LDL.LU.64 R76, [R1+0x790] ;  /* 0x00079000014c7983 */ /* 0x002f280000300a00 */
[----:B------:R1:W-:Y:S04]  /*24900*/  STL.64 [R1+0xe0], R68 ;  /* 0x0000e04401007387 */ /* 0x0003e80000100a00 */
[----:B------:R1:W-:Y:S04]  /*24910*/  STL.64 [R1+0xe8], R70 ;  /* 0x0000e84601007387 */ /* 0x0003e80000100a00 */
[----:B---3--:R-:W3:Y:S04]  /*24920*/  LDL.LU.64 R78, [R1+0x798] ;  /* 0x00079800014e7983 */ /* 0x008ee80000300a00 */
[----:B------:R-:W-:Y:S04]  /*24930*/  STL.64 [R1+0x50], R28 ;  /* 0x0000501c01007387 */ /* 0x000fe80000100a00 */
[----:B------:R-:W-:Y:S04]  /*24940*/  STL.64 [R1+0x58], R30 ;  /* 0x0000581e01007387 */ /* 0x000fe80000100a00 */
[----:B------:R-:W1:Y:S04]  /*24950*/  LDSM.16.M88.4 R28, [R2+UR14+0xd000] ;  /* 0x00d0000e021c783b */ /* 0x000e680008000200 */
[----:B--2---:R-:W2:Y:S04]  /*24960*/  LDL.LU.64 R72, [R1+0x530] ;  /* 0x0005300001487983 */ /* 0x004ea80000300a00 */
[----:B------:R-:W2:Y:S04]  /*24970*/  LDL.LU.64 R74, [R1+0x538] ;  /* 0x00053800014a7983 */ /* 0x000ea80000300a00 */
[----:B-1----:R-:W3:Y:S04]  /*24980*/  LDL.LU.64 R68, [R1+0x690] ;  /* 0x0006900001447983 */ /* 0x002ee80000300a00 */
[----:B------:R-:W3:Y:S01]  /*24990*/  LDL.LU.64 R70, [R1+0x698] ;  /* 0x0006980001467983 */ /* 0x000ee20000300a00 */
[----:B------:R-:W-:Y:S03]  /*249a0*/  HMMA.1688.F32.TF32 R168, R24, R28, R64 ;  /* 0x0000001c18a8723c */ /* 0x000fe60000081040 */
[----:B------:R-:W3:Y:S04]  /*249b0*/  LDL.LU.64 R64, [R1+0x3d0] ;  /* 0x0003d00001407983 */ /* 0x000ee80000300a00 */
[----:B------:R-:W3:Y:S01]  /*249c0*/  LDL.LU.64 R66, [R1+0x3d8] ;  /* 0x0003d80001427983 */ /* 0x000ee20000300a00 */
[----:B------:R-:W-:Y:S08]  /*249d0*/  HMMA.1688.F32.TF32 R48, R232, R34, R48 ;  /* 0x00000022e830723c */ /* 0x000ff00000081030 */
[-C--:B------:R-:W-:Y:S01]  /*249e0*/  HMMA.1688.F32.TF32 R160, R20, R28.reuse, R56 ;  /* 0x0000001c14a0723c */ /* 0x080fe20000081038 */
[----:B------:R-:W3:Y:S04]  /*249f0*/  LDL.LU.64 R56, [R1+0x7c0] ;  /* 0x0007c00001387983 */ /* 0x000ee80000300a00 */
[----:B------:R-:W3:Y:S06]  /*24a00*/  LDL.LU.64 R58, [R1+0x7c8] ;  /* 0x0007c800013a7983 */ /* 0x000eec0000300a00 */
[----:B------:R-:W-:Y:S01]  /*24a10*/  STL.64 [R1+0x210], R48 ;  /* 0x0002103001007387 */ /* 0x000fe20000100a00 */
[----:B------:R-:W-:Y:S03]  /*24a20*/  HMMA.1688.F32.TF32 R156, R8, R28, R80 ;  /* 0x0000001c089c723c */ /* 0x000fe60000081050 */
[----:B------:R1:W-:Y:S01]  /*24a30*/  STL.64 [R1+0x218], R50 ;  /* 0x0002183201007387 */ /* 0x0003e20000100a00 */
[----:B------:R-:W-:-:S02]  /*24a40*/  IMAD.MOV.U32 R188, RZ, RZ, R33 ;  /* 0x000000ffffbc7224 */ /* 0x000fc400078e0021 */
[----:B------:R-:W-:Y:S02]  /*24a50*/  IMAD.MOV.U32 R189, RZ, RZ, R32 ;  /* 0x000000ffffbd7224 */ /* 0x000fe400078e0020 */
[-C--:B------:R-:W-:Y:S08]  /*24a60*/  HMMA.1688.F32.TF32 R80, R236, R34.reuse, R176 ;  /* 0x00000022ec50723c */ /* 0x080ff000000810b0 */
[-C--:B-1----:R-:W-:Y:S08]  /*24a70*/  HMMA.1688.F32.TF32 R48, R240, R34.reuse, R180 ;  /* 0x00000022f030723c */ /* 0x082ff000000810b4 */
[----:B------:R-:W-:Y:S08]  /*24a80*/  HMMA.1688.F32.TF32 R32, R244, R34, R172 ;  /* 0x00000022f420723c */ /* 0x000ff000000810ac */
[----:B----4-:R-:W-:Y:S01]  /*24a90*/  HMMA.1688.F32.TF32 R164, R12, R28, R52 ;  /* 0x0000001c0ca4723c */ /* 0x010fe20000081034 */
[----:B------:R-:W4:Y:S04]  /*24aa0*/  LDL.LU.64 R52, [R1+0x630] ;  /* 0x0006300001347983 */ /* 0x000f280000300a00 */
[----:B------:R-:W4:Y:S04]  /*24ab0*/  LDL.LU.64 R54, [R1+0x638] ;  /* 0x0006380001367983 */ /* 0x000f280000300a00 */
[----:B------:R1:W-:Y:S04]  /*24ac0*/  STL.64 [R1+0x170], R48 ;  /* 0x0001703001007387 */ /* 0x0003e80000100a00 */
[----:B------:R1:W-:Y:S04]  /*24ad0*/  STL.64 [R1+0x178], R50 ;  /* 0x0001783201007387 */ /* 0x0003e80000100a00 */
[----:B-1----:R-:W4:Y:S04]  /*24ae0*/  LDL.LU.64 R48, [R1+0x730] ;  /* 0x0007300001307983 */ /* 0x002f280000300a00 */
[----:B------:R-:W-:Y:S04]  /*24af0*/  STL.64 [R1+0xd0], R80 ;  /* 0x0000d05001007387 */ /* 0x000fe80000100a00 */
[----:B------:R-:W-:Y:S04]  /*24b00*/  STL.64 [R1+0xd8], R82 ;  /* 0x0000d85201007387 */ /* 0x000fe80000100a00 */
[----:B------:R-:W4:Y:S04]  /*24b10*/  LDL.LU.64 R50, [R1+0x738] ;  /* 0x0007380001327983 */ /* 0x000f280000300a00 */
[----:B------:R-:W-:Y:S04]  /*24b20*/  STL.64 [R1+0x40], R32 ;  /* 0x0000402001007387 */ /* 0x000fe80000100a00 */
[----:B------:R-:W-:Y:S04]  /*24b30*/  STL.64 [R1+0x48], R34 ;  /* 0x0000482201007387 */ /* 0x000fe80000100a00 */
[----:B------:R-:W2:Y:S02]  /*24b40*/  LDSM.16.M88.4 R32, [R2+UR14+0xd800] ;  /* 0x00d8000e0220783b */ /* 0x000ea40008000200 */
[----:B--2---:R-:W-:Y:S08]  /*24b50*/  HMMA.1688.F32.TF32 R172, R8, R32, R72 ;  /* 0x0000002008ac723c */ /* 0x004ff00000081048 */
[----:B------:R-:W-:Y:S08]  /*24b60*/  HMMA.1688.F32.TF32 R72, R232, R38, R200 ;  /* 0x00000026e848723c */ /* 0x000ff000000810c8 */
[----:B---3--:R-:W-:Y:S08]  /*24b70*/  HMMA.1688.F32.TF32 R176, R20, R32, R68 ;  /* 0x0000002014b0723c */ /* 0x008ff00000081044 */
[-C--:B------:R-:W-:Y:S08]  /*24b80*/  HMMA.1688.F32.TF32 R68, R240, R38.reuse, R60 ;  /* 0x00000026f044723c */ /* 0x080ff0000008103c */
[----:B------:R-:W-:Y:S08]  /*24b90*/  HMMA.1688.F32.TF32 R60, R244, R38, R188 ;  /* 0x00000026f43c723c */ /* 0x000ff000000810bc */
[----:B------:R-:W-:Y:S08]  /*24ba0*/  HMMA.1688.F32.TF32 R180, R12, R32, R64 ;  /* 0x000000200cb4723c */ /* 0x000ff00000081040 */
[----:B------:R-:W-:Y:S01]  /*24bb0*/  HMMA.1688.F32.TF32 R64, R236, R38, R196 ;  /* 0x00000026ec40723c */ /* 0x000fe200000810c4 */
[----:B------:R-:W-:Y:S04]  /*24bc0*/  STL.64 [R1+0x200], R72 ;  /* 0x0002004801007387 */ /* 0x000fe80000100a00 */
[----:B------:R-:W-:Y:S04]  /*24bd0*/  STL.64 [R1+0x208], R74 ;  /* 0x0002084a01007387 */ /* 0x000fe80000100a00 */
[----:B------:R-:W-:Y:S04]  /*24be0*/  STL.64 [R1+0x160], R68 ;  /* 0x0001604401007387 */ /* 0x000fe80000100a00 */
[----:B------:R-:W-:Y:S04]  /*24bf0*/  STL.64 [R1+0x168], R70 ;  /* 0x0001684601007387 */ /* 0x000fe80000100a00 */
[----:B------:R-:W1:Y:S04]  /*24c00*/  LDSM.16.M88.4 R36, [R2+UR14+0xe000] ;  /* 0x00e0000e0224783b */ /* 0x000e680008000200 */
[----:B------:R2:W-:Y:S04]  /*24c10*/  STL.64 [R1+0xc0], R64 ;  /* 0x0000c04001007387 */ /* 0x0005e80000100a00 */
[----:B------:R3:W-:Y:S04]  /*24c20*/  STL.64 [R1+0xc8], R66 ;  /* 0x0000c84201007387 */ /* 0x0007e80000100a00 */
[----:B------:R1:W-:Y:S04]  /*24c30*/  STL.64 [R1+0x30], R60 ;  /* 0x0000303c01007387 */ /* 0x0003e80000100a00 */
[----:B------:R1:W-:Y:S01]  /*24c40*/  STL.64 [R1+0x38], R62 ;  /* 0x0000383e01007387 */ /* 0x0003e20000100a00 */
[----:B--2---:R-:W-:-:S02]  /*24c50*/  IMAD.MOV.U32 R64, RZ, RZ, R46 ;  /* 0x000000ffff407224 */ /* 0x004fc400078e002e */
[----:B------:R-:W-:Y:S01]  /*24c60*/  IMAD.MOV.U32 R65, RZ, RZ, R47 ;  /* 0x000000ffff417224 */ /* 0x000fe200078e002f */
[----:B------:R-:W2:Y:S01]  /*24c70*/  LDL.LU R46, [R1+0x1bac] ;  /* 0x001bac00012e7983 */ /* 0x000ea20000300800 */
[----:B---3--:R-:W-:Y:S02]  /*24c80*/  IMAD.MOV.U32 R66, RZ, RZ, R248 ;  /* 0x000000ffff427224 */ /* 0x008fe400078e00f8 */
[----:B------:R-:W-:Y:S01]  /*24c90*/  IMAD.MOV.U32 R67, RZ, RZ, R249 ;  /* 0x000000ffff437224 */ /* 0x000fe200078e00f9 */
[----:B------:R-:W3:Y:S04]  /*24ca0*/  LDL.LU R47, [R1+0x1ba8] ;  /* 0x001ba800012f7983 */ /* 0x000ee80000300800 */
[----:B------:R-:W3:Y:S04]  /*24cb0*/  LDL.LU R248, [R1+0x1ba4] ;  /* 0x001ba40001f87983 */ /* 0x000ee80000300800 */
[----:B------:R-:W3:Y:S01]  /*24cc0*/  LDL.LU R249, [R1+0x1ba0] ;  /* 0x001ba00001f97983 */ /* 0x000ee20000300800 */
[----:B------:R-:W-:-:S03]  /*24cd0*/  IMAD.MOV.U32 R70, RZ, RZ, R43 ;  /* 0x000000ffff467224 */ /* 0x000fc600078e002b */
[----:B------:R-:W3:Y:S01]  /*24ce0*/  LDL.LU R68, [R1+0x130] ;  /* 0x0001300001447983 */ /* 0x000ee20000300800 */
[----:B------:R-:W-:-:S03]  /*24cf0*/  IMAD.MOV.U32 R71, RZ, RZ, R42 ;  /* 0x000000ffff477224 */ /* 0x000fc600078e002a */
[----:B------:R-:W3:Y:S04]  /*24d00*/  LDL.LU R69, [R1+0x134] ;  /* 0x0001340001457983 */ /* 0x000ee80000300800 */
[----:B------:R-:W3:Y:S04]  /*24d10*/  LDL.LU R43, [R1+0x1b9c] ;  /* 0x001b9c00012b7983 */ /* 0x000ee80000300800 */
[----:B------:R-:W3:Y:S01]  /*24d20*/  LDL.LU R42, [R1+0x1b98] ;  /* 0x001b9800012a7983 */ /* 0x000ee20000300800 */
[----:B-1----:R-:W-:Y:S01]  /*24d30*/  HMMA.1688.F32.TF32 R200, R24, R36, R56 ;  /* 0x0000002418c8723c */ /* 0x002fe20000081038 */
[----:B------:R-:W-:-:S02]  /*24d40*/  IMAD.MOV.U32 R60, RZ, RZ, R195 ;  /* 0x000000ffff3c7224 */ /* 0x000fc400078e00c3 */
[----:B------:R-:W-:Y:S02]  /*24d50*/  IMAD.MOV.U32 R61, RZ, RZ, R194 ;  /* 0x000000ffff3d7224 */ /* 0x000fe400078e00c2 */
[----:B------:R-:W-:-:S03]  /*24d60*/  IMAD.MOV.U32 R62, RZ, RZ, R193 ;  /* 0x000000ffff3e7224 */ /* 0x000fc600078e00c1 */
[----:B----4-:R-:W-:Y:S01]  /*24d70*/  HMMA.1688.F32.TF32 R188, R8, R36, R52 ;  /* 0x0000002408bc723c */ /* 0x010fe20000081034 */
[----:B------:R-:W-:Y:S02]  /*24d80*/  IMAD.MOV.U32 R63, RZ, RZ, R192 ;  /* 0x000000ffff3f7224 */ /* 0x000fe400078e00c0 */
[----:B--2---:R-:W-:Y:S02]  /*24d90*/  IMAD.MOV.U32 R103, RZ, RZ, R46 ;  /* 0x000000ffff677224 */ /* 0x004fe400078e002e */
[----:B---3--:R-:W-:Y:S02]  /*24da0*/  IMAD.MOV.U32 R102, RZ, RZ, R47 ;  /* 0x000000ffff667224 */ /* 0x008fe400078e002f */
[----:B------:R-:W-:Y:S02]  /*24db0*/  IMAD.MOV.U32 R100, RZ, RZ, R248 ;  /* 0x000000ffff647224 */ /* 0x000fe400078e00f8 */
[----:B------:R-:W2:Y:S01]  /*24dc0*/  LDL.LU R248, [R1+0x1b94] ;  /* 0x001b940001f87983 */ /* 0x000ea20000300800 */
[----:B------:R-:W-:-:S03]  /*24dd0*/  IMAD.MOV.U32 R101, RZ, RZ, R249 ;  /* 0x000000ffff657224 */ /* 0x000fc600078e00f9 */
[----:B------:R-:W3:Y:S04]  /*24de0*/  LDL.LU R249, [R1+0x1b90] ;  /* 0x001b900001f97983 */ /* 0x000ee80000300800 */
[----:B------:R-:W4:Y:S04]  /*24df0*/  LDL.LU R47, [R1+0x1b8c] ;  /* 0x001b8c00012f7983 */ /* 0x000f280000300800 */
        /* <DEDUP_REMOVED lines=13> */
[----:B------:R-:W3:Y:S04]  /*24ed0*/  LDL.LU.64 R196, [R1+0x430] ;  /* 0x0004300001c47983 */ /* 0x000ee80000300a00 */
[----:B------:R-:W3:Y:S04]  /*24ee0*/  LDL.LU.64 R198, [R1+0x438] ;  /* 0x0004380001c67983 */ /* 0x000ee80000300a00 */
[----:B------:R-:W3:Y:S04]  /*24ef0*/  LDL.LU R220, [R1+0x150] ;  /* 0x0001500001dc7983 */ /* 0x000ee80000300800 */
[----:B------:R-:W3:Y:S04]  /*24f00*/  LDL.LU R221, [R1+0x154] ;  /* 0x0001540001dd7983 */ /* 0x000ee80000300800 */
[----:B------:R-:W3:Y:S04]  /*24f10*/  LDL.LU R222, [R1+0x158] ;  /* 0x0001580001de7983 */ /* 0x000ee80000300800 */
[----:B------:R-:W3:Y:S04]  /*24f20*/  LDL.LU R223, [R1+0x15c] ;  /* 0x00015c0001df7983 */ /* 0x000ee80000300800 */
[----:B------:R-:W3:Y:S04]  /*24f30*/  LDL.LU R56, [R1+0x140] ;  /* 0x0001400001387983 */ /* 0x000ee80000300800 */
[----:B------:R-:W3:Y:S04]  /*24f40*/  LDL.LU R57, [R1+0x144] ;  /* 0x0001440001397983 */ /* 0x000ee80000300800 */
[----:B------:R-:W3:Y:S04]  /*24f50*/  LDL.LU R58, [R1+0x148] ;  /* 0x00014800013a7983 */ /* 0x000ee80000300800 */
[----:B------:R-:W3:Y:S01]  /*24f60*/  LDL.LU R59, [R1+0x14c] ;  /* 0x00014c00013b7983 */ /* 0x000ee20000300800 */
[----:B------:R-:W-:Y:S03]  /*24f70*/  HMMA.1688.F32.TF32 R192, R20, R36, R48 ;  /* 0x0000002414c0723c */ /* 0x000fe60000081030 */
[----:B------:R-:W3:Y:S04]  /*24f80*/  LDL.LU R52, [R1+0x1e0] ;  /* 0x0001e00001347983 */ /* 0x000ee80000300800 */
[----:B------:R-:W3:Y:S01]  /*24f90*/  LDL.LU R53, [R1+0x1e4] ;  /* 0x0001e40001357983 */ /* 0x000ee20000300800 */
[----:B------:R-:W-:-:S03]  /*24fa0*/  IMAD.MOV.U32 R50, RZ, RZ, R42 ;  /* 0x000000ffff327224 */ /* 0x000fc600078e002a */
[----:B------:R-:W3:Y:S01]  /*24fb0*/  LDL.LU R54, [R1+0x1e8] ;  /* 0x0001e80001367983 */ /* 0x000ee20000300800 */
[----:B------:R-:W-:-:S03]  /*24fc0*/  IMAD.MOV.U32 R51, RZ, RZ, R43 ;  /* 0x000000ffff337224 */ /* 0x000fc600078e002b */
[----:B------:R-:W3:Y:S04]  /*24fd0*/  LDL.LU R55, [R1+0x1ec] ;  /* 0x0001ec0001377983 */ /* 0x000ee80000300800 */
[----:B------:R-:W3:Y:S04]  /*24fe0*/  LDL.LU R48, [R1+0x10] ;  /* 0x0000100001307983 */ /* 0x000ee80000300800 */
[----:B------:R-:W3:Y:S04]  /*24ff0*/  LDL.LU R49, [R1+0x14] ;  /* 0x0000140001317983 */ /* 0x000ee80000300800 */
[----:B------:R-:W3:Y:S04]  /*25000*/  LDL.LU R42, [R1+0x1b84] ;  /* 0x001b8400012a7983 */ /* 0x000ee80000300800 */
[----:B------:R-:W3:Y:S04]  /*25010*/  LDL.LU R43, [R1+0x1b80] ;  /* 0x001b8000012b7983 */ /* 0x000ee80000300800 */
[----:B------:R-:W3:Y:S04]  /*25020*/  LDL.LU.64 R208, [R1+0x7e0] ;  /* 0x0007e00001d07983 */ /* 0x000ee80000300a00 */
[----:B------:R-:W3:Y:S01]  /*25030*/  LDL.LU.64 R210, [R1+0x7e8] ;  /* 0x0007e80001d27983 */ /* 0x000ee20000300a00 */
[----:B------:R-:W-:Y:S03]  /*25040*/  HMMA.1688.F32.TF32 R184, R24, R32, R76 ;  /* 0x0000002018b8723c */ /* 0x000fe6000008104c */
[----:B------:R-:W3:Y:S04]  /*25050*/  LDL.LU.64 R204, [R1+0x6d0] ;  /* 0x0006d00001cc7983 */ /* 0x000ee80000300a00 */
[----:B------:R-:W3:Y:S04]  /*25060*/  LDL.LU.64 R206, [R1+0x6d8] ;  /* 0x0006d80001ce7983 */ /* 0x000ee80000300a00 */
[----:B------:R-:W3:Y:S04]  /*25070*/  LDL.LU.64 R80, [R1+0x7a0] ;  /* 0x0007a00001507983 */ /* 0x000ee80000300a00 */
[----:B------:R-:W3:Y:S04]  /*25080*/  LDL.LU.64 R82, [R1+0x7a8] ;  /* 0x0007a80001527983 */ /* 0x000ee80000300a00 */
[----:B------:R-:W3:Y:S04]  /*25090*/  LDL.LU.64 R76, [R1+0x4c0] ;  /* 0x0004c000014c7983 */ /* 0x000ee80000300a00 */
[----:B------:R-:W3:Y:S01]  /*250a0*/  LDL.LU.64 R78, [R1+0x4c8] ;  /* 0x0004c800014e7983 */ /* 0x000ee20000300a00 */
[----:B----4-:R-:W-:Y:S01]  /*250b0*/  MOV R89, R47 ;  /* 0x0000002f00597202 */ /* 0x010fe20000000f00 */
[----:B--2---:R-:W-:-:S02]  /*250c0*/  IMAD.MOV.U32 R88, RZ, RZ, R46 ;  /* 0x000000ffff587224 */ /* 0x004fc400078e002e */
[----:B------:R-:W2:Y:S04]  /*250d0*/  LDL.LU R46, [R1+0x1b7c] ;  /* 0x001b7c00012e7983 */ /* 0x000ea80000300800 */
[----:B------:R-:W2:Y:S01]  /*250e0*/  LDL.LU R47, [R1+0x1b78] ;  /* 0x001b7800012f7983 */ /* 0x000ea20000300800 */
[----:B------:R-:W-:Y:S02]  /*250f0*/  IMAD.MOV.U32 R74, RZ, RZ, R41 ;  /* 0x000000ffff4a7224 */ /* 0x000fe400078e0029 */
[----:B------:R-:W-:Y:S02]  /*25100*/  IMAD.MOV.U32 R75, RZ, RZ, R40 ;  /* 0x000000ffff4b7224 */ /* 0x000fe400078e0028 */
[----:B---3--:R-:W-:Y:S02]  /*25110*/  IMAD.MOV.U32 R90, RZ, RZ, R249 ;  /* 0x000000ffff5a7224 */ /* 0x008fe400078e00f9 */
[----:B------:R-:W-:-:S02]  /*25120*/  IMAD.MOV.U32 R91, RZ, RZ, R248 ;  /* 0x000000ffff5b7224 */ /* 0x000fc400078e00f8 */
[----:B------:R-:W-:Y:S02]  /*25130*/  IMAD.MOV.U32 R72, RZ, RZ, R45 ;  /* 0x000000ffff487224 */ /* 0x000fe400078e002d */
[----:B------:R-:W-:Y:S01]  /*25140*/  IMAD.MOV.U32 R73, RZ, RZ, R44 ;  /* 0x000000ffff497224 */ /* 0x000fe200078e002c */
[-C--:B------:R-:W-:Y:S08]  /*25150*/  HMMA.1688.F32.TF32 R224, R232, R42.reuse, R224 ;  /* 0x0000002ae8e0723c */ /* 0x080ff000000810e0 */
[-C--:B------:R-:W-:Y:S08]  /*25160*/  HMMA.1688.F32.TF32 R220, R240, R42.reuse, R220 ;  /* 0x0000002af0dc723c */ /* 0x080ff000000810dc */
[-C--:B------:R-:W-:Y:S08]  /*25170*/  HMMA.1688.F32.TF32 R216, R236, R42.reuse, R216 ;  /* 0x0000002aecd8723c */ /* 0x080ff000000810d8 */
[----:B------:R-:W-:Y:S01]  /*25180*/  HMMA.1688.F32.TF32 R212, R244, R42, R212 ;  /* 0x0000002af4d4723c */ /* 0x000fe200000810d4 */
[----:B------:R-:W1:Y:S04]  /*25190*/  LDSM.16.M88.4 R40, [R2+UR14+0xe800] ;  /* 0x00e8000e0228783b */ /* 0x000e680008000200 */
[----:B------:R-:W-:Y:S04]  /*251a0*/  STL.64 [R1+0x1f0], R224 ;  /* 0x0001f0e001007387 */ /* 0x000fe80000100a00 */
[----:B------:R-:W-:Y:S04]  /*251b0*/  STL.64 [R1+0x1f8], R226 ;  /* 0x0001f8e201007387 */ /* 0x000fe80000100a00 */
[----:B------:R3:W-:Y:S04]  /*251c0*/  STL.64 [R1+0x150], R220 ;  /* 0x000150dc01007387 */ /* 0x0007e80000100a00 */
[----:B------:R4:W-:Y:S04]  /*251d0*/  STL.64 [R1+0x158], R222 ;  /* 0x000158de01007387 */ /* 0x0009e80000100a00 */
[----:B------:R-:W-:Y:S04]  /*251e0*/  STL.64 [R1+0xb0], R216 ;  /* 0x0000b0d801007387 */ /* 0x000fe80000100a00 */
[----:B------:R-:W-:Y:S04]  /*251f0*/  STL.64 [R1+0xb8], R218 ;  /* 0x0000b8da01007387 */ /* 0x000fe80000100a00 */
[----:B------:R-:W-:Y:S04]  /*25200*/  STL.64 [R1+0x20], R212 ;  /* 0x000020d401007387 */ /* 0x000fe80000100a00 */
[----:B------:R1:W-:Y:S04]  /*25210*/  STL.64 [R1+0x28], R214 ;  /* 0x000028d601007387 */ /* 0x0003e80000100a00 */
[----:B---3--:R-:W3:Y:S04]  /*25220*/  LDL.LU.64 R220, [R1+0x800] ;  /* 0x0008000001dc7983 */ /* 0x008ee80000300a00 */
[----:B----4-:R-:W3:Y:S01]  /*25230*/  LDL.LU.64 R222, [R1+0x808] ;  /* 0x0008080001de7983 */ /* 0x010ee20000300a00 */
[-C--:B-1----:R-:W-:Y:S03]  /*25240*/  HMMA.1688.F32.TF32 R212, R12, R40.reuse, R76 ;  /* 0x000000280cd4723c */ /* 0x082fe6000008104c */
[----:B------:R-:W4:Y:S04]  /*25250*/  LDL.LU.64 R224, [R1+0x760] ;  /* 0x0007600001e07983 */ /* 0x000f280000300a00 */
[----:B------:R-:W4:Y:S04]  /*25260*/  LDL.LU.64 R226, [R1+0x768] ;  /* 0x0007680001e27983 */ /* 0x000f280000300a00 */
[----:B------:R-:W4:Y:S01]  /*25270*/  LDL.LU.64 R228, [R1+0x7d0] ;  /* 0x0007d00001e47983 */ /* 0x000f220000300a00 */
[-C--:B------:R-:W-:Y:S03]  /*25280*/  HMMA.1688.F32.TF32 R216, R24, R40.reuse, R208 ;  /* 0x0000002818d8723c */ /* 0x080fe600000810d0 */
[----:B------:R-:W4:Y:S04]  /*25290*/  LDL.LU.64 R230, [R1+0x7d8] ;  /* 0x0007d80001e67983 */ /* 0x000f280000300a00 */
[----:B------:R-:W4:Y:S01]  /*252a0*/  LDL.LU.64 R248, [R1+0x570] ;  /* 0x0005700001f87983 */ /* 0x000f220000300a00 */
[----:B------:R-:W-:Y:S03]  /*252b0*/  HMMA.1688.F32.TF32 R208, R20, R40, R80 ;  /* 0x0000002814d0723c */ /* 0x000fe60000081050 */
[----:B------:R-:W4:Y:S04]  /*252c0*/  LDL.LU.64 R250, [R1+0x578] ;  /* 0x0005780001fa7983 */ /* 0x000f280000300a00 */
[----:B------:R-:W4:Y:S01]  /*252d0*/  LDL.LU.64 R80, [R1+0x810] ;  /* 0x0008100001507983 */ /* 0x000f220000300a00 */
[-C--:B--2---:R-:W-:Y:S08]  /*252e0*/  HMMA.1688.F32.TF32 R76, R232, R46.reuse, R52 ;  /* 0x0000002ee84c723c */ /* 0x084ff00000081034 */
[-C--:B------:R-:W-:Y:S08]  /*252f0*/  HMMA.1688.F32.TF32 R52, R240, R46.reuse, R56 ;  /* 0x0000002ef034723c */ /* 0x080ff00000081038 */
[-C--:B------:R-:W-:Y:S03]  /*25300*/  HMMA.1688.F32.TF32 R88, R236, R46.reuse, R88 ;  /* 0x0000002eec58723c */ /* 0x080fe60000081058 */
[----:B------:R1:W-:Y:S04]  /*25310*/  STL.64 [R1+0x1e0], R76 ;  /* 0x0001e04c01007387 */ /* 0x0003e80000100a00 */
[----:B------:R2:W-:Y:S04]  /*25320*/  STL.64 [R1+0x1e8], R78 ;  /* 0x0001e84e01007387 */ /* 0x0005e80000100a00 */
[----:B------:R-:W4:Y:S04]  /*25330*/  LDL.LU.64 R82, [R1+0x818] ;  /* 0x0008180001527983 */ /* 0x000f280000300a00 */
[----:B------:R2:W-:Y:S04]  /*25340*/  STL.64 [R1+0x140], R52 ;  /* 0x0001403401007387 */ /* 0x0005e80000100a00 */
[----:B------:R2:W-:Y:S04]  /*25350*/  STL.64 [R1+0x148], R54 ;  /* 0x0001483601007387 */ /* 0x0005e80000100a00 */
[----:B-1----:R-:W4:Y:S04]  /*25360*/  LDL.LU.64 R76, [R1+0x7b0] ;  /* 0x0007b000014c7983 */ /* 0x002f280000300a00 */
[----:B--2---:R-:W2:Y:S04]  /*25370*/  LDL.LU.64 R78, [R1+0x7b8] ;  /* 0x0007b800014e7983 */ /* 0x004ea80000300a00 */
[----:B------:R-:W2:Y:S04]  /*25380*/  LDL.LU.64 R56, [R1+0x7f0] ;  /* 0x0007f00001387983 */ /* 0x000ea80000300a00 */
[----:B------:R-:W2:Y:S04]  /*25390*/  LDL.LU.64 R58, [R1+0x7f8] ;  /* 0x0007f800013a7983 */ /* 0x000ea80000300a00 */
[----:B------:R-:W2:Y:S04]  /*253a0*/  LDL.LU.64 R52, [R1+0x610] ;  /* 0x0006100001347983 */ /* 0x000ea80000300a00 */
[----:B------:R-:W2:Y:S01]  /*253b0*/  LDL.LU.64 R54, [R1+0x618] ;  /* 0x0006180001367983 */ /* 0x000ea20000300a00 */
[----:B------:R-:W-:Y:S03]  /*253c0*/  HMMA.1688.F32.TF32 R44, R244, R46, R48 ;  /* 0x0000002ef42c723c */ /* 0x000fe60000081030 */
[----:B------:R-:W-:Y:S04]  /*253d0*/  STL.64 [R1+0xa0], R88 ;  /* 0x0000a05801007387 */ /* 0x000fe80000100a00 */
[----:B------:R1:W-:Y:S04]  /*253e0*/  STL.64 [R1+0xa8], R90 ;  /* 0x0000a85a01007387 */ /* 0x0003e80000100a00 */
[----:B-1----:R-:W2:Y:S04]  /*253f0*/  LDL.LU.64 R90, [R1+0x1b70] ;  /* 0x001b7000015a7983 */ /* 0x002ea80000300a00 */
[----:B------:R-:W2:Y:S04]  /*25400*/  LDL.LU.64 R88, [R1+0x1b68] ;  /* 0x001b680001587983 */ /* 0x000ea80000300a00 */
[----:B------:R-:W2:Y:S04]  /*25410*/  LDL.LU.64 R50, [R1+0x1b60] ;  /* 0x001b600001327983 */ /* 0x000ea80000300a00 */
[----:B------:R-:W-:Y:S04]  /*25420*/  STL.64 [R1+0x350], R44 ;  /* 0x0003502c01007387 */ /* 0x000fe80000100a00 */
[----:B------:R-:W-:Y:S04]  /*25430*/  STL.64 [R1+0x358], R46 ;  /* 0x0003582e01007387 */ /* 0x000fe80000100a00 */
[----:B------:R-:W3:Y:S01]  /*25440*/  LDSM.16.M88.4 R44, [R2+UR14+0xf000] ;  /* 0x00f0000e022c783b */ /* 0x000ee20008000200 */
[----:B------:R-:W-:Y:S08]  /*25450*/  HMMA.1688.F32.TF32 R204, R8, R40, R204 ;  /* 0x0000002808cc723c */ /* 0x000ff000000810cc */
[----:B------:R-:W-:Y:S08]  /*25460*/  HMMA.1688.F32.TF32 R196, R12, R36, R196 ;  /* 0x000000240cc4723c */ /* 0x000ff000000810c4 */
[-C--:B---3--:R-:W-:Y:S08]  /*25470*/  HMMA.1688.F32.TF32 R220, R24, R44.reuse, R220 ;  /* 0x0000002c18dc723c */ /* 0x088ff000000810dc */
[-C--:B----4-:R-:W-:Y:S08]  /*25480*/  HMMA.1688.F32.TF32 R224, R8, R44.reuse, R224 ;  /* 0x0000002c08e0723c */ /* 0x090ff000000810e0 */
[-C--:B------:R-:W-:Y:S08]  /*25490*/  HMMA.1688.F32.TF32 R228, R20, R44.reuse, R228 ;  /* 0x0000002c14e4723c */ /* 0x080ff000000810e4 */
[----:B------:R-:W-:Y:S08]  /*254a0*/  HMMA.1688.F32.TF32 R248, R12, R44, R248 ;  /* 0x0000002c0cf8723c */ /* 0x000ff000000810f8 */
[-C--:B--2---:R-:W-:Y:S08]  /*254b0*/  HMMA.1688.F32.TF32 R100, R232, R50.reuse, R100 ;  /* 0x00000032e864723c */ /* 0x084ff00000081064 */
[-C--:B------:R-:W-:Y:S08]  /*254c0*/  HMMA.1688.F32.TF32 R68, R240, R50.reuse, R68 ;  /* 0x00000032f044723c */ /* 0x080ff00000081044 */
[-C--:B------:R-:W-:Y:S08]  /*254d0*/  HMMA.1688.F32.TF32 R64, R236, R50.reuse, R64 ;  /* 0x00000032ec40723c */ /* 0x080ff00000081040 */
[----:B------:R-:W-:Y:S01]  /*254e0*/  HMMA.1688.F32.TF32 R48, R244, R50, R72 ;  /* 0x00000032f430723c */ /* 0x000fe20000081048 */
[----:B------:R-:W-:Y:S04]  /*254f0*/  STL.64 [R1+0x1d0], R100 ;  /* 0x0001d06401007387 */ /* 0x000fe80000100a00 */
[----:B------:R1:W-:Y:S04]  /*25500*/  STL.64 [R1+0x1d8], R102 ;  /* 0x0001d86601007387 */ /* 0x0003e80000100a00 */
[----:B-1----:R-:W2:Y:S04]  /*25510*/  LDL.LU.64 R102, [R1+0x1b58] ;  /* 0x001b580001667983 */ /* 0x002ea80000300a00 */
[----:B------:R-:W2:Y:S04]  /*25520*/  LDL.LU.64 R100, [R1+0x1b50] ;  /* 0x001b500001647983 */ /* 0x000ea80000300a00 */
[----:B------:R-:W-:Y:S04]  /*25530*/  STL.64 [R1+0x130], R68 ;  /* 0x0001304401007387 */ /* 0x000fe80000100a00 */
[----:B------:R1:W-:Y:S04]  /*25540*/  STL.64 [R1+0x138], R70 ;  /* 0x0001384601007387 */ /* 0x0003e80000100a00 */
[----:B-1----:R-:W3:Y:S04]  /*25550*/  LDL.LU.64 R70, [R1+0x1b48] ;  /* 0x001b480001467983 */ /* 0x002ee80000300a00 */
[----:B------:R-:W3:Y:S04]  /*25560*/  LDL.LU.64 R68, [R1+0x1b40] ;  /* 0x001b400001447983 */ /* 0x000ee80000300a00 */
[----:B------:R-:W-:Y:S04]  /*25570*/  STL.64 [R1+0x90], R64 ;  /* 0x0000904001007387 */ /* 0x000fe80000100a00 */
[----:B------:R1:W-:Y:S04]  /*25580*/  STL.64 [R1+0x98], R66 ;  /* 0x0000984201007387 */ /* 0x0003e80000100a00 */
[----:B-1----:R-:W4:Y:S04]  /*25590*/  LDL.LU.64 R66, [R1+0x1b38] ;  /* 0x001b380001427983 */ /* 0x002f280000300a00 */
[----:B------:R-:W2:Y:S04]  /*255a0*/  LDL.LU.64 R74, [R1+0x1b30] ;  /* 0x001b3000014a7983 */ /* 0x000ea80000300a00 */
[----:B------:R-:W2:Y:S04]  /*255b0*/  LDL.LU.64 R72, [R1+0x1b28] ;  /* 0x001b280001487983 */ /* 0x000ea80000300a00 */
[----:B------:R-:W-:Y:S04]  /*255c0*/  STL.64 [R1+0x340], R48 ;  /* 0x0003403001007387 */ /* 0x000fe80000100a00 */
[----:B------:R-:W-:Y:S04]  /*255d0*/  STL.64 [R1+0x348], R50 ;  /* 0x0003483201007387 */ /* 0x000fe80000100a00 */
[----:B------:R-:W1:Y:S04]  /*255e0*/  LDSM.16.M88.4 R48, [R2+UR14+0xf800] ;  /* 0x00f8000e0230783b */ /* 0x000e680008000200 */
[----:B------:R-:W-:Y:S01]  /*255f0*/  STL [R1+0x18cc], R2 ;  /* 0x0018cc0201007387 */ /* 0x000fe20000100800 */
[-C--:B-1----:R-:W-:Y:S03]  /*25600*/  HMMA.1688.F32.TF32 R24, R24, R48.reuse, R80 ;  /* 0x000000301818723c */ /* 0x082fe60000081050 */
[----:B------:R-:W2:Y:S04]  /*25610*/  LDL.LU.64 R82, [R1+0x1b20] ;  /* 0x001b200001527983 */ /* 0x000ea80000300a00 */
[----:B------:R-:W2:Y:S01]  /*25620*/  LDL.LU.64 R80, [R1+0x1b18] ;  /* 0x001b180001507983 */ /* 0x000ea20000300a00 */
[-C--:B------:R-:W-:Y:S03]  /*25630*/  HMMA.1688.F32.TF32 R8, R8, R48.reuse, R76 ;  /* 0x000000300808723c */ /* 0x080fe6000008104c */
[----:B------:R-:W4:Y:S04]  /*25640*/  LDL.LU.64 R78, [R1+0x1b10] ;  /* 0x001b1000014e7983 */ /* 0x000f280000300a00 */
[----:B------:R-:W4:Y:S01]  /*25650*/  LDL.LU.64 R76, [R1+0x1b08] ;  /* 0x001b0800014c7983 */ /* 0x000f220000300a00 */
[-C--:B------:R-:W-:Y:S03]  /*25660*/  HMMA.1688.F32.TF32 R20, R20, R48.reuse, R56 ;  /* 0x000000301414723c */ /* 0x080fe60000081038 */
[----:B------:R-:W2:Y:S04]  /*25670*/  LDL.LU.64 R58, [R1+0x1b00] ;  /* 0x001b0000013a7983 */ /* 0x000ea80000300a00 */
[----:B------:R-:W2:Y:S01]  /*25680*/  LDL.LU.64 R56, [R1+0x1af8] ;  /* 0x001af80001387983 */ /* 0x000ea20000300a00 */
[----:B------:R-:W-:Y:S03]  /*25690*/  HMMA.1688.F32.TF32 R12, R12, R48, R52 ;  /* 0x000000300c0c723c */ /* 0x000fe60000081034 */
[----:B------:R-:W2:Y:S05]  /*256a0*/  LDL.LU.64 R54, [R1+0x1af0] ;  /* 0x001af00001367983 */ /* 0x000eaa0000300a00 */
[----:B--2---:R-:W-:-:S15]  /*256b0*/  HMMA.1688.F32.TF32 R60, R232, R54, R60 ;  /* 0x00000036e83c723c */ /* 0x004fde000008103c */
[----:B------:R-:W-:-:S04]  /*256c0*/  NOP ;  /* 0x0000000000007918 */ /* 0x000fc80000000000 */
[----:B------:R-:W-:Y:S04]  /*256d0*/  STL.64 [R1+0x1c0], R60 ;  /* 0x0001c03c01007387 */ /* 0x000fe80000100a00 */
[----:B------:R1:W-:Y:S04]  /*256e0*/  STL.64 [R1+0x1c8], R62 ;  /* 0x0001c83e01007387 */ /* 0x0003e80000100a00 */
[----:B-1----:R-:W2:Y:S04]  /*256f0*/  LDL.LU.64 R62, [R1+0x1ae8] ;  /* 0x001ae800013e7983 */ /* 0x002ea80000300a00 */
[----:B------:R-:W2:Y:S01]  /*25700*/  LDL.LU.64 R60, [R1+0x1ae0] ;  /* 0x001ae000013c7983 */ /* 0x000ea20000300a00 */
[----:B----4-:R-:W-:-:S15]  /*25710*/  HMMA.1688.F32.TF32 R76, R232, R66, R76 ;  /* 0x00000042e84c723c */ /* 0x010fde000008104c */
[----:B------:R-:W-:-:S04]  /*25720*/  NOP ;  /* 0x0000000000007918 */ /* 0x000fc80000000000 */
[----:B------:R1:W-:Y:S04]  /*25730*/  STL.64 [R1+0x360], R76 ;  /* 0x0003604c01007387 */ /* 0x0003e80000100a00 */
[----:B------:R4:W-:Y:S04]  /*25740*/  STL.64 [R1+0x368], R78 ;  /* 0x0003684e01007387 */ /* 0x0009e80000100a00 */
[----:B-1----:R-:W3:Y:S01]  /*25750*/  LDL.LU R76, [R1+0x120] ;  /* 0x00012000014c7983 */ /* 0x002ee20000300800 */
[----:B------:R-:W-:Y:S01]  /*25760*/  HMMA.1688.F32.TF32 R100, R232, R86, R100 ;  /* 0x00000056e864723c */ /* 0x000fe20000081064 */
[----:B------:R-:W-:-:S02]  /*25770*/  IMAD.MOV.U32 R77, RZ, RZ, R3 ;  /* 0x000000ffff4d7224 */ /* 0x000fc400078e0003 */
[----:B------:R-:W3:Y:S01]  /*25780*/  LDL.LU R3, [R1+0x1adc] ;  /* 0x001adc0001037983 */ /* 0x000ee20000300800 */
[----:B----4-:R-:W-:-:S03]  /*25790*/  IMAD.MOV.U32 R78, RZ, RZ, R252 ;  /* 0x000000ffff4e7224 */ /* 0x010fc600078e00fc */
[----:B------:R-:W4:-:S12]  /*257a0*/  LDL.LU R252, [R1+0x1ad8] ;  /* 0x001ad80001fc7983 */ /* 0x000f180000300800 */
[----:B------:R-:W-:Y:S04]  /*257b0*/  STL.64 [R1+0x410], R100 ;  /* 0x0004106401007387 */ /* 0x000fe80000100a00 */
[----:B------:R1:W-:Y:S02]  /*257c0*/  STL.64 [R1+0x418], R102 ;  /* 0x0004186601007387 */ /* 0x0003e40000100a00 */
[C---:B-1----:R-:W-:Y:S08]  /*257d0*/  HMMA.1688.F32.TF32 R100, R232.reuse, R106, R120 ;  /* 0x0000006ae864723c */ /* 0x042ff00000081078 */
[C---:B------:R-:W-:Y:S11]  /*257e0*/  HMMA.1688.F32.TF32 R120, R232.reuse, R6, R136 ;  /* 0x00000006e878723c */ /* 0x040ff60000081088 */
[----:B------:R-:W-:Y:S04]  /*257f0*/  STL.64 [R1+0x4a0], R100 ;  /* 0x0004a06401007387 */ /* 0x000fe80000100a00 */
[----:B------:R1:W-:Y:S02]  /*25800*/  STL.64 [R1+0x4a8], R102 ;  /* 0x0004a86601007387 */ /* 0x0003e40000100a00 */
[C---:B-1----:R-:W-:Y:S02]  /*25810*/  HMMA.1688.F32.TF32 R100, R232.reuse, R18, R152 ;  /* 0x00000012e864723c */ /* 0x042fe40000081098 */
[----:B------:R-:W-:Y:S04]  /*25820*/  STL.64 [R1+0x560], R120 ;  /* 0x0005607801007387 */ /* 0x000fe80000100a00 */
[----:B------:R1:W-:Y:S02]  /*25830*/  STL.64 [R1+0x568], R122 ;  /* 0x0005687a01007387 */ /* 0x0003e40000100a00 */
[C---:B------:R-:W-:Y:S08]  /*25840*/  HMMA.1688.F32.TF32 R136, R232.reuse, R30, R168 ;  /* 0x0000001ee888723c */ /* 0x040ff000000810a8 */
[C---:B-1----:R-:W-:Y:S03]  /*25850*/  HMMA.1688.F32.TF32 R120, R232.reuse, R34, R184 ;  /* 0x00000022e878723c */ /* 0x042fe600000810b8 */
[----:B------:R-:W-:Y:S04]  /*25860*/  STL.64 [R1+0x660], R100 ;  /* 0x0006606401007387 */ /* 0x000fe80000100a00 */
[----:B------:R1:W-:Y:S02]  /*25870*/  STL.64 [R1+0x668], R102 ;  /* 0x0006686601007387 */ /* 0x0003e40000100a00 */
[C---:B-1----:R-:W-:Y:S02]  /*25880*/  HMMA.1688.F32.TF32 R100, R232.reuse, R38, R200 ;  /* 0x00000026e864723c */ /* 0x042fe400000810c8 */
[----:B------:R-:W-:Y:S04]  /*25890*/  STL.64 [R1+0x6e0], R136 ;  /* 0x0006e08801007387 */ /* 0x000fe80000100a00 */
[----:B------:R1:W-:Y:S04]  /*258a0*/  STL.64 [R1+0x6e8], R138 ;  /* 0x0006e88a01007387 */ /* 0x0003e80000100a00 */
[----:B------:R-:W-:Y:S04]  /*258b0*/  STL.64 [R1+0x790], R120 ;  /* 0x0007907801007387 */ /* 0x000fe80000100a00 */
[----:B------:R1:W-:Y:S02]  /*258c0*/  STL.64 [R1+0x798], R122 ;  /* 0x0007987a01007387 */ /* 0x0003e40000100a00 */
[C---:B-1----:R-:W-:Y:S03]  /*258d0*/  HMMA.1688.F32.TF32 R136, R232.reuse, R42, R216 ;  /* 0x0000002ae888723c */ /* 0x042fe600000810d8 */
[----:B------:R-:W-:Y:S04]  /*258e0*/  STL.64 [R1+0x7c0], R100 ;  /* 0x0007c06401007387 */ /* 0x000fe80000100a00 */
[----:B------:R1:W-:Y:S01]  /*258f0*/  STL.64 [R1+0x7c8], R102 ;  /* 0x0007c86601007387 */ /* 0x0003e20000100a00 */
[C---:B------:R-:W-:Y:S08]  /*25900*/  HMMA.1688.F32.TF32 R120, R232.reuse, R46, R220 ;  /* 0x0000002ee878723c */ /* 0x040ff000000810dc */
[----:B-1----:R-:W-:Y:S08]  /*25910*/  HMMA.1688.F32.TF32 R100, R232, R50, R24 ;  /* 0x00000032e864723c */ /* 0x002ff00000081018 */
[----:B------:R-:W-:Y:S01]  /*25920*/  HMMA.1688.F32.TF32 R24, R236, R66, R72 ;  /* 0x00000042ec18723c */ /* 0x000fe20000081048 */
        /* <DEDUP_REMOVED lines=8> */
[----:B------:R-:W-:Y:S01]  /*259b0*/  IMAD.MOV.U32 R0, RZ, RZ, R27 ;  /* 0x000000ffff007224 */ /* 0x000fe200078e001b */
[C---:B------:R-:W-:Y:S08]  /*259c0*/  HMMA.1688.F32.TF32 R72, R236.reuse, R6, R128 ;  /* 0x00000006ec48723c */ /* 0x040ff00000081080 */
[----:B--2---:R-:W-:-:S15]  /*259d0*/  HMMA.1688.F32.TF32 R60, R236, R54, R60 ;  /* 0x00000036ec3c723c */ /* 0x004fde000008103c */
[----:B------:R-:W-:-:S04]  /*259e0*/  NOP ;  /* 0x0000000000007918 */ /* 0x000fc80000000000 */
[----:B------:R-:W-:Y:S04]  /*259f0*/  STL.64 [R1+0x300], R60 ;  /* 0x0003003c01007387 */ /* 0x000fe80000100a00 */
[----:B------:R1:W-:Y:S04]  /*25a00*/  STL.64 [R1+0x308], R62 ;  /* 0x0003083e01007387 */ /* 0x0003e80000100a00 */
[----:B------:R2:W-:Y:S01]  /*25a10*/  STL.64 [R1+0x320], R24 ;  /* 0x0003201801007387 */ /* 0x0005e20000100a00 */
[C---:B-1----:R-:W-:Y:S08]  /*25a20*/  HMMA.1688.F32.TF32 R60, R236.reuse, R86, R92 ;  /* 0x00000056ec3c723c */ /* 0x042ff0000008105c */
[C---:B--2---:R-:W-:Y:S01]  /*25a30*/  HMMA.1688.F32.TF32 R24, R236.reuse, R106, R112 ;  /* 0x0000006aec18723c */ /* 0x044fe20000081070 */
[----:B------:R-:W-:Y:S04]  /*25a40*/  STL [R1+0x1a74], R0 ;  /* 0x001a740001007387 */ /* 0x000fe80000100800 */
[----:B------:R-:W-:Y:S06]  /*25a50*/  STL [R1+0x1a70], R2 ;  /* 0x001a700201007387 */ /* 0x000fec0000100800 */
[----:B------:R-:W-:Y:S04]  /*25a60*/  STL.64 [R1+0x330], R60 ;  /* 0x0003303c01007387 */ /* 0x000fe80000100a00 */
[----:B------:R1:W-:Y:S04]  /*25a70*/  STL.64 [R1+0x338], R62 ;  /* 0x0003383e01007387 */ /* 0x0003e80000100a00 */
[----:B------:R-:W-:Y:S04]  /*25a80*/  STL.64 [R1+0x3e0], R24 ;  /* 0x0003e01801007387 */ /* 0x000fe80000100a00 */
[----:B------:R2:W-:Y:S01]  /*25a90*/  STL.64 [R1+0x3e8], R26 ;  /* 0x0003e81a01007387 */ /* 0x0005e20000100a00 */
[C---:B-1----:R-:W-:Y:S08]  /*25aa0*/  HMMA.1688.F32.TF32 R60, R236.reuse, R18, R144 ;  /* 0x00000012ec3c723c */ /* 0x042ff00000081090 */
[C---:B--2---:R-:W-:Y:S01]  /*25ab0*/  HMMA.1688.F32.TF32 R24, R236.reuse, R30, R160 ;  /* 0x0000001eec18723c */ /* 0x044fe200000810a0 */
[----:B------:R-:W-:Y:S04]  /*25ac0*/  STL.64 [R1+0x450], R72 ;  /* 0x0004504801007387 */ /* 0x000fe80000100a00 */
[----:B------:R1:W-:Y:S06]  /*25ad0*/  STL.64 [R1+0x458], R74 ;  /* 0x0004584a01007387 */ /* 0x0003ec0000100a00 */
[----:B------:R-:W-:Y:S04]  /*25ae0*/  STL.64 [R1+0x500], R60 ;  /* 0x0005003c01007387 */ /* 0x000fe80000100a00 */
[----:B------:R2:W-:Y:S01]  /*25af0*/  STL.64 [R1+0x508], R62 ;  /* 0x0005083e01007387 */ /* 0x0005e20000100a00 */
[C---:B-1----:R-:W-:Y:S03]  /*25b00*/  HMMA.1688.F32.TF32 R72, R236.reuse, R34, R176 ;  /* 0x00000022ec48723c */ /* 0x042fe600000810b0 */
[----:B------:R-:W-:Y:S04]  /*25b10*/  STL.64 [R1+0x600], R24 ;  /* 0x0006001801007387 */ /* 0x000fe80000100a00 */
[----:B------:R1:W-:Y:S01]  /*25b20*/  STL.64 [R1+0x608], R26 ;  /* 0x0006081a01007387 */ /* 0x0003e20000100a00 */
[C---:B--2---:R-:W-:Y:S08]  /*25b30*/  HMMA.1688.F32.TF32 R60, R236.reuse, R38, R192 ;  /* 0x00000026ec3c723c */ /* 0x044ff000000810c0 */
[C---:B-1----:R-:W-:Y:S03]  /*25b40*/  HMMA.1688.F32.TF32 R24, R236.reuse, R42, R208 ;  /* 0x0000002aec18723c */ /* 0x042fe600000810d0 */
[----:B------:R-:W-:Y:S04]  /*25b50*/  STL.64 [R1+0x690], R72 ;  /* 0x0006904801007387 */ /* 0x000fe80000100a00 */
[----:B------:R1:W-:Y:S04]  /*25b60*/  STL.64 [R1+0x698], R74 ;  /* 0x0006984a01007387 */ /* 0x0003e80000100a00 */
[----:B------:R-:W-:Y:S04]  /*25b70*/  STL.64 [R1+0x730], R60 ;  /* 0x0007303c01007387 */ /* 0x000fe80000100a00 */
[----:B------:R2:W-:Y:S01]  /*25b80*/  STL.64 [R1+0x738], R62 ;  /* 0x0007383e01007387 */ /* 0x0005e20000100a00 */
[C---:B-1----:R-:W-:Y:S03]  /*25b90*/  HMMA.1688.F32.TF32 R72, R236.reuse, R46, R228 ;  /* 0x0000002eec48723c */ /* 0x042fe600000810e4 */
[----:B------:R-:W-:Y:S04]  /*25ba0*/  STL.64 [R1+0x7a0], R24 ;  /* 0x0007a01801007387 */ /* 0x000fe80000100a00 */
[----:B------:R3:W-:Y:S01]  /*25bb0*/  STL.64 [R1+0x7a8], R26 ;  /* 0x0007a81a01007387 */ /* 0x0007e20000100a00 */
[----:B--2---:R-:W-:Y:S08]  /*25bc0*/  HMMA.1688.F32.TF32 R60, R236, R50, R20 ;  /* 0x00000032ec3c723c */ /* 0x004ff00000081014 */
[C---:B------:R-:W-:Y:S08]  /*25bd0*/  HMMA.1688.F32.TF32 R20, R240.reuse, R66, R80 ;  /* 0x00000042f014723c */ /* 0x040ff00000081050 */
[----:B---3--:R-:W-:Y:S01]  /*25be0*/  HMMA.1688.F32.TF32 R24, R240, R54, R76 ;  /* 0x00000036f018723c */ /* 0x008fe2000008104c */
[----:B------:R-:W-:Y:S04]  /*25bf0*/  STL.64 [R1+0x7d0], R72 ;  /* 0x0007d04801007387 */ /* 0x000fe80000100a00 */
[----:B------:R-:W-:Y:S04]  /*25c00*/  STL.64 [R1+0x7d8], R74 ;  /* 0x0007d84a01007387 */ /* 0x000fe80000100a00 */
[----:B------:R-:W-:Y:S04]  /*25c10*/  STL.64 [R1+0x7f0], R60 ;  /* 0x0007f03c01007387 */ /* 0x000fe80000100a00 */
[----:B------:R-:W-:Y:S04]  /*25c20*/  STL.64 [R1+0x7f8], R62 ;  /* 0x0007f83e01007387 */ /* 0x000fe80000100a00 */
[----:B------:R-:W-:Y:S01]  /*25c30*/  STL [R1+0x2c4], R21 ;  /* 0x0002c41501007387 */ /* 0x000fe20000100800 */
[----:B------:R-:W-:-:S03]  /*25c40*/  IMAD.MOV.U32 R2, RZ, RZ, R20 ;  /* 0x000000ffff027224 */ /* 0x000fc600078e0014 */
[----:B------:R-:W-:Y:S04]  /*25c50*/  STL.64 [R1+0x120], R24 ;  /* 0x0001201801007387 */ /* 0x000fe80000100a00 */
[----:B------:R1:W-:Y:S04]  /*25c60*/  STL.64 [R1+0x128], R26 ;  /* 0x0001281a01007387 */ /* 0x0003e80000100a00 */
[----:B------:R2:W-:Y:S01]  /*25c70*/  STL.64 [R1+0x2c8], R22 ;  /* 0x0002c81601007387 */ /* 0x0005e20000100a00 */
[C---:B-1----:R-:W-:Y:S08]  /*25c80*/  HMMA.1688.F32.TF32 R24, R240.reuse, R86, R88 ;  /* 0x00000056f018723c */ /* 0x042ff00000081058 */
[C---:B--2---:R-:W-:Y:S01]  /*25c90*/  HMMA.1688.F32.TF32 R20, R240.reuse, R106, R108 ;  /* 0x0000006af014723c */ /* 0x044fe2000008106c */
[----:B------:R-:W-:Y:S07]  /*25ca0*/  STL [R1+0x1a78], R2 ;  /* 0x001a780201007387 */ /* 0x000fee0000100800 */
[C---:B------:R-:W-:Y:S03]  /*25cb0*/  HMMA.1688.F32.TF32 R60, R240.reuse, R6, R124 ;  /* 0x00000006f03c723c */ /* 0x040fe6000008107c */
        /* <DEDUP_REMOVED lines=23> */
[C---:B-1----:R-:W-:Y:S08]  /*25e30*/  HMMA.1688.F32.TF32 R20, R244.reuse, R54, R56 ;  /* 0x00000036f414723c */ /* 0x042ff00000081038 */
[----:B------:R-:W-:Y:S01]  /*25e40*/  HMMA.1688.F32.TF32 R8, R244, R66, R68 ;  /* 0x00000042f408723c */ /* 0x000fe20000081044 */
[----:B------:R-:W-:Y:S04]  /*25e50*/  STL.64 [R1+0x760], R60 ;  /* 0x0007603c01007387 */ /* 0x000fe80000100a00 */
[----:B------:R-:W-:Y:S04]  /*25e60*/  STL.64 [R1+0x768], R62 ;  /* 0x0007683e01007387 */ /* 0x000fe80000100a00 */
[----:B------:R-:W-:Y:S04]  /*25e70*/  STL.64 [R1+0x7b0], R24 ;  /* 0x0007b01801007387 */ /* 0x000fe80000100a00 */
[----:B------:R-:W-:Y:S04]  /*25e80*/  STL.64 [R1+0x7b8], R26 ;  /* 0x0007b81a01007387 */ /* 0x000fe80000100a00 */
[----:B------:R-:W-:Y:S02]  /*25e90*/  STL.64 [R1+0x260], R20 ;  /* 0x0002601401007387 */ /* 0x000fe40000100a00 */
[----:B------:R-:W-:-:S02]  /*25ea0*/  IMAD.MOV.U32 R2, RZ, RZ, R10 ;  /* 0x000000ffff027224 */ /* 0x000fc400078e000a */
[----:B------:R-:W-:Y:S01]  /*25eb0*/  STL.64 [R1+0x268], R22 ;  /* 0x0002681601007387 */ /* 0x000fe20000100a00 */
[----:B------:R-:W-:-:S03]  /*25ec0*/  IMAD.MOV.U32 R0, RZ, RZ, R11 ;  /* 0x000000ffff007224 */ /* 0x000fc600078e000b */
[----:B------:R1:W-:Y:S02]  /*25ed0*/  STL.64 [R1+0x270], R8 ;  /* 0x0002700801007387 */ /* 0x0003e40000100a00 */
[C---:B-1----:R-:W-:Y:S08]  /*25ee0*/  HMMA.1688.F32.TF32 R8, R244.reuse, R86, R96 ;  /* 0x00000056f408723c */ /* 0x042ff00000081060 */
[C---:B------:R-:W-:Y:S08]  /*25ef0*/  HMMA.1688.F32.TF32 R24, R244.reuse, R106, R116 ;  /* 0x0000006af418723c */ /* 0x040ff00000081074 */
[C---:B------:R-:W-:Y:S03]  /*25f00*/  HMMA.1688.F32.TF32 R20, R244.reuse, R6, R132 ;  /* 0x00000006f414723c */ /* 0x040fe60000081084 */
[----:B------:R-:W-:Y:S04]  /*25f10*/  STL.64 [R1+0x280], R8 ;  /* 0x0002800801007387 */ /* 0x000fe80000100a00 */
[----:B------:R1:W-:Y:S01]  /*25f20*/  STL.64 [R1+0x288], R10 ;  /* 0x0002880a01007387 */ /* 0x0003e20000100a00 */
[C---:B------:R-:W-:Y:S08]  /*25f30*/  HMMA.1688.F32.TF32 R4, R244.reuse, R30, R164 ;  /* 0x0000001ef404723c */ /* 0x040ff000000810a4 */
[C---:B-1----:R-:W-:Y:S01]  /*25f40*/  HMMA.1688.F32.TF32 R8, R244.reuse, R18, R148 ;  /* 0x00000012f408723c */ /* 0x042fe20000081094 */
[----:B------:R-:W-:Y:S04]  /*25f50*/  STL.64 [R1+0x290], R24 ;  /* 0x0002901801007387 */ /* 0x000fe80000100a00 */
[----:B------:R-:W-:Y:S03]  /*25f60*/  STL.64 [R1+0x298], R26 ;  /* 0x0002981a01007387 */ /* 0x000fe60000100a00 */
[C---:B------:R-:W-:Y:S01]  /*25f70*/  HMMA.1688.F32.TF32 R16, R244.reuse, R34, R180 ;  /* 0x00000022f410723c */ /* 0x040fe200000810b4 */
[----:B------:R-:W-:Y:S04]  /*25f80*/  STL.64 [R1+0x2a0], R20 ;  /* 0x0002a01401007387 */ /* 0x000fe80000100a00 */
[----:B------:R-:W-:Y:S06]  /*25f90*/  STL.64 [R1+0x2a8], R22 ;  /* 0x0002a81601007387 */ /* 0x000fec0000100a00 */
[----:B------:R-:W-:Y:S04]  /*25fa0*/  STL.64 [R1+0x2b0], R8 ;  /* 0x0002b00801007387 */ /* 0x000fe80000100a00 */
[----:B------:R1:W-:Y:S04]  /*25fb0*/  STL.64 [R1+0x2b8], R10 ;  /* 0x0002b80a01007387 */ /* 0x0003e80000100a00 */
[----:B------:R-:W-:Y:S04]  /*25fc0*/  STL.64 [R1+0x2d0], R4 ;  /* 0x0002d00401007387 */ /* 0x000fe80000100a00 */
[----:B------:R2:W-:Y:S01]  /*25fd0*/  STL.64 [R1+0x2d8], R6 ;  /* 0x0002d80601007387 */ /* 0x0005e20000100a00 */
[C---:B-1----:R-:W-:Y:S08]  /*25fe0*/  HMMA.1688.F32.TF32 R8, R244.reuse, R38, R196 ;  /* 0x00000026f408723c */ /* 0x042ff000000810c4 */
[----:B--2---:R-:W-:Y:S01]  /*25ff0*/  HMMA.1688.F32.TF32 R4, R244, R42, R212 ;  /* 0x0000002af404723c */ /* 0x004fe200000810d4 */
[----:B------:R-:W-:Y:S04]  /*26000*/  STL.64 [R1+0x3d0], R16 ;  /* 0x0003d01001007387 */ /* 0x000fe80000100a00 */
[----:B------:R-:W-:Y:S04]  /*26010*/  STL.64 [R1+0x3d8], R18 ;  /* 0x0003d81201007387 */ /* 0x000fe80000100a00 */
[----:B------:R-:W2:Y:S04]  /*26020*/  LDL.LU R100, [R1+0x770] ;  /* 0x0007700001647983 */ /* 0x000ea80000300800 */
[----:B------:R-:W-:Y:S04]  /*26030*/  STL.64 [R1+0x430], R8 ;  /* 0x0004300801007387 */ /* 0x000fe80000100a00 */
[----:B------:R-:W-:Y:S04]  /*26040*/  STL.64 [R1+0x438], R10 ;  /* 0x0004380a01007387 */ /* 0x000fe80000100a00 */
[----:B------:R-:W-:Y:S04]  /*26050*/  STL.64 [R1+0x4c0], R4 ;  /* 0x0004c00401007387 */ /* 0x000fe80000100a00 */
[----:B------:R1:W-:Y:S01]  /*26060*/  STL.64 [R1+0x4c8], R6 ;  /* 0x0004c80601007387 */ /* 0x0003e20000100a00 */
[----:B----4-:R-:W-:-:S03]  /*26070*/  IMAD.MOV.U32 R103, RZ, RZ, R252 ;  /* 0x000000ffff677224 */ /* 0x010fc600078e00fc */
[----:B------:R-:W2:Y:S04]  /*26080*/  LDL.LU R101, [R1+0x774] ;  /* 0x0007740001657983 */ /* 0x000ea80000300800 */
[----:B------:R-:W2:Y:S01]  /*26090*/  LDL.LU R102, [R1+0x778] ;  /* 0x0007780001667983 */ /* 0x000ea20000300800 */
[----:B-1----:R-:W-:Y:S03]  /*260a0*/  HMMA.1688.F32.TF32 R4, R244, R46, R248 ;  /* 0x0000002ef404723c */ /* 0x002fe600000810f8 */
[----:B------:R-:W3:Y:S04]  /*260b0*/  LDL.LU R252, [R1+0x1ad4] ;  /* 0x001ad40001fc7983 */ /* 0x000ee80000300800 */
[----:B------:R-:W4:Y:S01]  /*260c0*/  LDL.LU R76, [R1+0x750] ;  /* 0x00075000014c7983 */ /* 0x000f220000300800 */
[----:B------:R-:W-:-:S11]  /*260d0*/  IMAD.MOV.U32 R79, RZ, RZ, R3 ;  /* 0x000000ffff4f7224 */ /* 0x000fd600078e0003 */
[----:B------:R-:W-:Y:S04]  /*260e0*/  STL.64 [R1+0x570], R4 ;  /* 0x0005700401007387 */ /* 0x000fe80000100a00 */
[----:B------:R1:W-:Y:S04]  /*260f0*/  STL.64 [R1+0x578], R6 ;  /* 0x0005780601007387 */ /* 0x0003e80000100a00 */
[----:B------:R-:W4:Y:S04]  /*26100*/  LDL.LU R77, [R1+0x754] ;  /* 0x00075400014d7983 */ /* 0x000f280000300800 */
[----:B------:R-:W4:Y:S04]  /*26110*/  LDL.LU R78, [R1+0x758] ;  /* 0x00075800014e7983 */ /* 0x000f280000300800 */
[----:B------:R-:W2:Y:S01]  /*26120*/  LDL.LU R3, [R1+0x1ad0] ;  /* 0x001ad00001037983 */ /* 0x000ea20000300800 */
[----:B-1----:R-:W-:-:S15]  /*26130*/  HMMA.1688.F32.TF32 R4, R244, R50, R12 ;  /* 0x00000032f404723c */ /* 0x002fde000008100c */
[----:B------:R-:W-:-:S04]  /*26140*/  NOP ;  /* 0x0000000000007918 */ /* 0x000fc80000000000 */
[----:B------:R-:W-:Y:S04]  /*26150*/  STL.64 [R1+0x610], R4 ;  /* 0x0006100401007387 */ /* 0x000fe80000100a00 */
[----:B------:R-:W-:Y:S01]  /*26160*/  STL.64 [R1+0x618], R6 ;  /* 0x0006180601007387 */ /* 0x000fe20000100a00 */
[----:B---3--:R-:W-:-:S03]  /*26170*/  LOP3.LUT R239, R252, 0x20, RZ, 0x3c, !PT ;  /* 0x00000020fcef7812 */ /* 0x008fc600078e3cff */
[----:B------:R-:W-:Y:S04]  /*26180*/  LDS R32, [R252+UR13+0x21000] ;  /* 0x0210000dfc207984 */ /* 0x000fe80008000800 */
[----:B------:R-:W-:Y:S04]  /*26190*/  LDS R34, [R252+UR13+0x21400] ;  /* 0x0214000dfc227984 */ /* 0x000fe80008000800 */
[----:B------:R-:W-:Y:S04]  /*261a0*/  LDS R33, [R239+UR13+0x21000] ;  /* 0x0210000def217984 */ /* 0x000fe80008000800 */
[----:B------:R-:W-:Y:S04]  /*261b0*/  LDS R35, [R239+UR13+0x21400] ;  /* 0x0214000def237984 */ /* 0x000fe80008000800 */
[----:B------:R-:W-:Y:S04]  /*261c0*/  LDS R20, [R252+UR13+0x21080] ;  /* 0x0210800dfc147984 */ /* 0x000fe80008000800 */
[----:B------:R-:W-:Y:S04]  /*261d0*/  LDS R22, [R252+UR13+0x21480] ;  /* 0x0214800dfc167984 */ /* 0x000fe80008000800 */
[----:B------:R-:W-:Y:S04]  /*261e0*/  LDS R21, [R239+UR13+0x21080] ;  /* 0x0210800def157984 */ /* 0x000fe80008000800 */
[----:B------:R-:W-:Y:S01]  /*261f0*/  LDS R23, [R239+UR13+0x21480] ;  /* 0x0214800def177984 */ /* 0x000fe20008000800 */
[----:B------:R-:W-:-:S02]  /*26200*/  LOP3.LUT R243, R252, 0x40, RZ, 0x3c, !PT ;  /* 0x00000040fcf37812 */ /* 0x000fc400078e3cff */
[----:B------:R-:W-:Y:S01]  /*26210*/  LOP3.LUT R247, R252, 0x60, RZ, 0x3c, !PT ;  /* 0x00000060fcf77812 */ /* 0x000fe200078e3cff */
[----:B------:R-:W-:Y:S04]  /*26220*/  LDS R237, [R239+UR13+0x21880] ;  /* 0x0218800defed7984 */ /* 0x000fe80008000800 */
[----:B--2---:R-:W1:Y:S04]  /*26230*/  LDSM.16.M88.4 R4, [R3+UR14] ;  /* 0x0000000e0304783b */ /* 0x004e680008000200 */
[----:B------:R-:W-:Y:S04]  /*26240*/  LDS R28, [R243+UR13+0x21000] ;  /* 0x0210000df31c7984 */ /* 0x000fe80008000800 */
[----:B------:R-:W-:Y:S04]  /*26250*/  LDS R30, [R243+UR13+0x21400] ;  /* 0x0214000df31e7984 */ /* 0x000fe80008000800 */
[----:B------:R-:W-:Y:S04]  /*26260*/  LDS R29, [R247+UR13+0x21000] ;  /* 0x0210000df71d7984 */ /* 0x000fe80008000800 */
[----:B------:R-:W-:Y:S04]  /*26270*/  LDS R31, [R247+UR13+0x21400] ;  /* 0x0214000df71f7984 */ /* 0x000fe80008000800 */
[----:B------:R-:W-:Y:S04]  /*26280*/  LDSM.16.M88.4 R48, [R3+UR14+0x800] ;  /* 0x0008000e0330783b */ /* 0x000fe80008000200 */
[----:B------:R-:W-:Y:S04]  /*26290*/  LDS R24, [R243+UR13+0x21080] ;  /* 0x0210800df3187984 */ /* 0x000fe80008000800 */
[----:B------:R-:W-:Y:S04]  /*262a0*/  LDS R26, [R243+UR13+0x21480] ;  /* 0x0214800df31a7984 */ /* 0x000fe80008000800 */
[----:B------:R-:W-:Y:S04]  /*262b0*/  LDS R25, [R247+UR13+0x21080] ;  /* 0x0210800df7197984 */ /* 0x000fe80008000800 */
[----:B------:R-:W-:Y:S01]  /*262c0*/  LDS R27, [R247+UR13+0x21480] ;  /* 0x0214800df71b7984 */ /* 0x000fe20008000800 */
[-C--:B-1----:R-:W-:Y:S03]  /*262d0*/  HMMA.1688.F32.TF32 R8, R32, R4.reuse, R100 ;  /* 0x000000042008723c */ /* 0x082fe60000081064 */
[----:B------:R-:W2:Y:S04]  /*262e0*/  LDL.LU R100, [R1+0x5b0] ;  /* 0x0005b00001647983 */ /* 0x000ea80000300800 */
[----:B------:R-:W2:Y:S04]  /*262f0*/  LDL.LU R101, [R1+0x5b4] ;  /* 0x0005b40001657983 */ /* 0x000ea80000300800 */
[----:B------:R-:W2:Y:S04]  /*26300*/  LDL.LU R102, [R1+0x5b8] ;  /* 0x0005b80001667983 */ /* 0x000ea80000300800 */
[----:B------:R-:W2:Y:S04]  /*26310*/  LDL.LU R103, [R1+0x5bc] ;  /* 0x0005bc0001677983 */ /* 0x000ea80000300800 */
[----:B------:R-:W3:Y:S04]  /*26320*/  LDL.LU R136, [R1+0x5c0] ;  /* 0x0005c00001887983 */ /* 0x000ee80000300800 */
[----:B------:R-:W3:Y:S04]  /*26330*/  LDL.LU R137, [R1+0x5c4] ;  /* 0x0005c40001897983 */ /* 0x000ee80000300800 */
[----:B------:R-:W3:Y:S04]  /*26340*/  LDL.LU R138, [R1+0x5c8] ;  /* 0x0005c800018a7983 */ /* 0x000ee80000300800 */
[----:B------:R-:W3:Y:S04]  /*26350*/  LDL.LU R139, [R1+0x5cc] ;  /* 0x0005cc00018b7983 */ /* 0x000ee80000300800 */
        /* <DEDUP_REMOVED lines=8> */
[----:B----4-:R-:W-:Y:S03]  /*263e0*/  HMMA.1688.F32.TF32 R12, R20, R4, R76 ;  /* 0x00000004140c723c */ /* 0x010fe6000008104c */
[----:B------:R-:W4:Y:S04]  /*263f0*/  LDL.LU R200, [R1+0x670] ;  /* 0x0006700001c87983 */ /* 0x000f280000300800 */
[----:B------:R-:W4:Y:S04]  /*26400*/  LDL.LU R201, [R1+0x674] ;  /* 0x0006740001c97983 */ /* 0x000f280000300800 */
[----:B------:R-:W4:Y:S04]  /*26410*/  LDL.LU R202, [R1+0x678] ;  /* 0x0006780001ca7983 */ /* 0x000f280000300800 */
[----:B------:R-:W4:Y:S04]  /*26420*/  LDL.LU R203, [R1+0x67c] ;  /* 0x00067c0001cb7983 */ /* 0x000f280000300800 */
        /* <DEDUP_REMOVED lines=48> */
[----:B------:R-:W-:Y:S01]  /*26730*/  LDSM.16.M88.4 R44, [R3+UR14+0x1000] ;  /* 0x0010000e032c783b */ /* 0x000fe20008000200 */
[----:B------:R-:W-:-:S02]  /*26740*/  IMAD.MOV.U32 R244, RZ, RZ, R8 ;  /* 0x000000fffff47224 */ /* 0x000fc400078e0008 */
[----:B------:R-:W-:Y:S01]  /*26750*/  IMAD.MOV.U32 R242, RZ, RZ, R9 ;  /* 0x000000fffff27224 */ /* 0x000fe200078e0009 */
[----:B------:R-:W-:Y:S01]  /*26760*/  STL.64 [R1+0x1a98], R14 ;  /* 0x001a980e01007387 */ /* 0x000fe20000100a00 */
[----:B------:R-:W-:Y:S02]  /*26770*/  IMAD.MOV.U32 R241, RZ, RZ, R10 ;  /* 0x000000fffff17224 */ /* 0x000fe400078e000a */
[----:B------:R-:W-:Y:S01]  /*26780*/  IMAD.MOV.U32 R240, RZ, RZ, R11 ;  /* 0x000000fffff07224 */ /* 0x000fe200078e000b */
[----:B------:R-:W-:Y:S04]  /*26790*/  STL.64 [R1+0x1a90], R12 ;  /* 0x001a900c01007387 */ /* 0x000fe80000100a00 */
[----:B------:R-:W2:Y:S04]  /*267a0*/  LDSM.16.M88.4 R40, [R3+UR14+0x1800] ;  /* 0x0018000e0328783b */ /* 0x000ea80008000200 */
[----:B------:R-:W1:Y:S04]  /*267b0*/  LDSM.16.M88.4 R36, [R3+UR14+0x2000] ;  /* 0x0020000e0324783b */ /* 0x000e680008000200 */
[----:B------:R-:W-:Y:S04]  /*267c0*/  LDSM.16.M88.4 R248, [R3+UR14+0x5800] ;  /* 0x0058000e03f8783b */ /* 0x000fe80008000200 */
[----:B------:R-:W1:Y:S04]  /*267d0*/  LDSM.16.M88.4 R132, [R3+UR14+0x5000] ;  /* 0x0050000e0384783b */ /* 0x000e680008000200 */
[----:B------:R-:W1:Y:S04]  /*267e0*/  LDSM.16.M88.4 R116, [R3+UR14+0x3000] ;  /* 0x0030000e0374783b */ /* 0x000e680008000200 */
[----:B------:R-:W-:Y:S04]  /*267f0*/  LDS R246, [R243+UR13+0x21c80] ;  /* 0x021c800df3f67984 */ /* 0x000fe80008000800 */
[----:B------:R-:W-:Y:S04]  /*26800*/  LDS R236, [R252+UR13+0x21880] ;  /* 0x0218800dfcec7984 */ /* 0x000fe80008000800 */
[----:B------:R-:W-:Y:S04]  /*26810*/  LDS R238, [R252+UR13+0x21c80] ;  /* 0x021c800dfcee7984 */ /* 0x000fe80008000800 */
[----:B------:R-:W-:Y:S04]  /*26820*/  LDS R245, [R247+UR13+0x21880] ;  /* 0x0218800df7f57984 */ /* 0x000fe80008000800 */
[----:B------:R-:W-:Y:S01]  /*26830*/  LDSM.16.M88.4 R124, [R3+UR14+0x4000] ;  /* 0x0040000e037c783b */ /* 0x000fe20008000200 */
[-C--:B--2---:R-:W-:Y:S08]  /*26840*/  HMMA.1688.F32.TF32 R84, R28, R40.reuse, R184 ;  /* 0x000000281c54723c */ /* 0x084ff000000810b8 */
[----:B----4-:R-:W-:Y:S08]  /*26850*/  HMMA.1688.F32.TF32 R80, R32, R40, R200 ;  /* 0x000000282050723c */ /* 0x010ff000000810c8 */
[----:B---3--:R-:W-:Y:S08]  /*26860*/  HMMA.1688.F32.TF32 R68, R28, R44, R220 ;  /* 0x0000002c1c44723c */ /* 0x008ff000000810dc */
[-C--:B------:R-:W-:Y:S01]  /*26870*/  HMMA.1688.F32.TF32 R16, R24, R4.reuse, R128 ;  /* 0x000000041810723c */ /* 0x080fe20000081080 */
[----:B------:R-:W-:Y:S07]  /*26880*/  LDSM.16.M88.4 R128, [R3+UR14+0x4800] ;  /* 0x0048000e0380783b */ /* 0x000fee0008000200 */
[----:B------:R-:W-:Y:S08]  /*26890*/  HMMA.1688.F32.TF32 R8, R28, R4, R144 ;  /* 0x000000041c08723c */ /* 0x000ff00000081090 */
[----:B------:R-:W-:Y:S01]  /*268a0*/  HMMA.1688.F32.TF32 R12, R32, R48, R112 ;  /* 0x00000030200c723c */ /* 0x000fe20000081070 */
[----:B------:R-:W-:Y:S10]  /*268b0*/  LDSM.16.M88.4 R112, [R3+UR14+0x2800] ;  /* 0x0028000e0370783b */ /* 0x000ff40008000200 */
[----:B------:R-:W-:Y:S04]  /*268c0*/  STL.64 [R1+0x1aa8], R10 ;  /* 0x001aa80a01007387 */ /* 0x000fe80000100a00 */
[----:B------:R-:W-:Y:S04]  /*268d0*/  STL.64 [R1+0x1aa0], R8 ;  /* 0x001aa00801007387 */ /* 0x000fe80000100a00 */
[----:B------:R-:W-:Y:S01]  /*268e0*/  STL.64 [R1+0x1ab8], R18 ;  /* 0x001ab81201007387 */ /* 0x000fe20000100a00 */
[----:B------:R-:W-:-:S02]  /*268f0*/  IMAD.MOV.U32 R5, RZ, RZ, R14 ;  /* 0x000000ffff057224 */ /* 0x000fc400078e000e */
[----:B------:R-:W-:Y:S01]  /*26900*/  IMAD.MOV.U32 R4, RZ, RZ, R15 ;  /* 0x000000ffff047224 */ /* 0x000fe200078e000f */
[----:B------:R-:W-:Y:S04]  /*26910*/  STL.64 [R1+0x1ab0], R16 ;  /* 0x001ab01001007387 */ /* 0x000fe80000100a00 */
[----:B------:R-:W-:Y:S04]  /*26920*/  STL.64 [R1+0x1ac8], R6 ;  /* 0x001ac80601007387 */ /* 0x000fe80000100a00 */
[----:B------:R2:W-:Y:S01]  /*26930*/  STL.64 [R1+0x1ac0], R4 ;  /* 0x001ac00401007387 */ /* 0x0005e20000100a00 */
[----:B------:R-:W-:Y:S08]  /*26940*/  HMMA.1688.F32.TF32 R64, R32, R44, R232 ;  /* 0x0000002c2040723c */ /* 0x000ff000000810e8 */
[C---:B------:R-:W-:Y:S11]  /*26950*/  HMMA.1688.F32.TF32 R56, R20.reuse, R48, R72 ;  /* 0x000000301438723c */ /* 0x040ff60000081048 */
[----:B------:R-:W-:Y:S04]  /*26960*/  STL.64 [R1+0x1a88], R66 ;  /* 0x001a884201007387 */ /* 0x000fe80000100a00 */
[----:B------:R-:W-:Y:S04]  /*26970*/  STL.64 [R1+0x1a80], R64 ;  /* 0x001a804001007387 */ /* 0x000fe80000100a00 */
[----:B------:R-:W3:Y:S04]  /*26980*/  LDL.LU R228, [R1+0x380] ;  /* 0x0003800001e47983 */ /* 0x000ee80000300800 */
[----:B------:R-:W3:Y:S04]  /*26990*/  LDL.LU R229, [R1+0x384] ;  /* 0x0003840001e57983 */ /* 0x000ee80000300800 */
[----:B------:R-:W3:Y:S04]  /*269a0*/  LDL.LU R230, [R1+0x388] ;  /* 0x0003880001e67983 */ /* 0x000ee80000300800 */
[----:B------:R-:W3:Y:S01]  /*269b0*/  LDL.LU R231, [R1+0x38c] ;  /* 0x00038c0001e77983 */ /* 0x000ee20000300800 */
[C---:B------:R-:W-:Y:S03]  /*269c0*/  HMMA.1688.F32.TF32 R72, R20.reuse, R44, R216 ;  /* 0x0000002c1448723c */ /* 0x040fe600000810d8 */
[----:B------:R-:W4:Y:S04]  /*269d0*/  LDL.LU R220, [R1+0x390] ;  /* 0x0003900001dc7983 */ /* 0x000f280000300800 */
[----:B------:R-:W4:Y:S04]  /*269e0*/  LDL.LU R221, [R1+0x394] ;  /* 0x0003940001dd7983 */ /* 0x000f280000300800 */
[----:B------:R-:W4:Y:S04]  /*269f0*/  LDL.LU R222, [R1+0x398] ;  /* 0x0003980001de7983 */ /* 0x000f280000300800 */
        /* <DEDUP_REMOVED lines=55> */
[----:B------:R-:W3:Y:S01]  /*26d70*/  LDL.LU R155, [R1+0x55c] ;  /* 0x00055c00019b7983 */ /* 0x000ee20000300800 */
[-C--:B-1----:R-:W-:Y:S03]  /*26d80*/  HMMA.1688.F32.TF32 R104, R20, R36.reuse, R120 ;  /* 0x000000241468723c */ /* 0x082fe60000081078 */
        /* <DEDUP_REMOVED lines=41> */
[----:B--2---:R-:W2:Y:S04]  /*27020*/  LDL.LU R4, [R1+0x250] ;  /* 0x0002500001047983 */ /* 0x004ea80000300800 */
[----:B------:R-:W2:Y:S04]  /*27030*/  LDL.LU R5, [R1+0x254] ;  /* 0x0002540001057983 */ /* 0x000ea80000300800 */
[----:B------:R-:W2:Y:S04]  /*27040*/  LDL.LU R6, [R1+0x258] ;  /* 0x0002580001067983 */ /* 0x000ea80000300800 */
[----:B------:R-:W2:Y:S01]  /*27050*/  LDL.LU R7, [R1+0x25c] ;  /* 0x00025c0001077983 */ /* 0x000ea20000300800 */
[----:B------:R-:W-:-:S03]  /*27060*/  IMAD.MOV.U32 R8, RZ, RZ, R12 ;  /* 0x000000ffff087224 */ /* 0x000fc600078e000c */
[----:B------:R-:W-:Y:S01]  /*27070*/  STL [R1+0x18d0], R252 ;  /* 0x0018d0fc01007387 */ /* 0x000fe20000100800 */
[----:B------:R-:W-:-:S03]  /*27080*/  IMAD.MOV.U32 R9, RZ, RZ, R13 ;  /* 0x000000ffff097224 */ /* 0x000fc600078e000d */
[----:B------:R-:W2:Y:S04]  /*27090*/  LDL.LU R16, [R1+0x1b0] ;  /* 0x0001b00001107983 */ /* 0x000ea80000300800 */
[----:B------:R-:W2:Y:S04]  /*270a0*/  LDL.LU R17, [R1+0x1b4] ;  /* 0x0001b40001117983 */ /* 0x000ea80000300800 */
[----:B------:R-:W2:Y:S01]  /*270b0*/  LDL.LU R18, [R1+0x1b8] ;  /* 0x0001b80001127983 */ /* 0x000ea20000300800 */
[----:B------:R-:W-:Y:S03]  /*270c0*/  HMMA.1688.F32.TF32 R60, R24, R48, R60 ;  /* 0x00000030183c723c */ /* 0x000fe6000008103c */
[----:B------:R-:W2:Y:S01]  /*270d0*/  LDL.LU R19, [R1+0x1bc] ;  /* 0x0001bc0001137983 */ /* 0x000ea20000300800 */
[----:B------:R-:W-:-:S02]  /*270e0*/  IMAD.MOV.U32 R48, RZ, RZ, R8 ;  /* 0x000000ffff307224 */ /* 0x000fc400078e0008 */
[----:B------:R-:W-:Y:S01]  /*270f0*/  IMAD.MOV.U32 R49, RZ, RZ, R9 ;  /* 0x000000ffff317224 */ /* 0x000fe200078e0009 */
        /* <DEDUP_REMOVED lines=8> */
[-C--:B------:R-:W-:Y:S03]  /*27180*/  HMMA.1688.F32.TF32 R216, R32, R132.reuse, R216 ;  /* 0x0000008420d8723c */ /* 0x080fe600000810d8 */
[----:B------:R-:W-:Y:S04]  /*27190*/  STL [R1+0x1a14], R250 ;  /* 0x001a14fa01007387 */ /* 0x000fe80000100800 */
[----:B------:R-:W-:Y:S01]  /*271a0*/  STL [R1+0x1a10], R251 ;  /* 0x001a10fb01007387 */ /* 0x000fe20000100800 */
[----:B----4-:R-:W-:Y:S08]  /*271b0*/  HMMA.1688.F32.TF32 R220, R28, R132, R220 ;  /* 0x000000841cdc723c */ /* 0x010ff000000810dc */
[-C--:B---3--:R-:W-:Y:S08]  /*271c0*/  HMMA.1688.F32.TF32 R160, R20, R116.reuse, R160 ;  /* 0x0000007414a0723c */ /* 0x088ff000000810a0 */
[----:B------:R-:W-:Y:S08]  /*271d0*/  HMMA.1688.F32.TF32 R156, R28, R116, R156 ;  /* 0x000000741c9c723c */ /* 0x000ff0000008109c */
[----:B------:R-:W-:Y:S01]  /*271e0*/  HMMA.1688.F32.TF32 R108, R24, R36, R120 ;  /* 0x00000024186c723c */ /* 0x000fe20000081078 */
[----:B------:R-:W1:Y:S07]  /*271f0*/  LDSM.16.M88.4 R120, [R3+UR14+0x3800] ;  /* 0x0038000e0378783b */ /* 0x000e6e0008000200 */
[C---:B------:R-:W-:Y:S08]  /*27200*/  HMMA.1688.F32.TF32 R152, R32.reuse, R116, R152 ;  /* 0x000000742098723c */ /* 0x040ff00000081098 */
[-C--:B-1----:R-:W-:Y:S08]  /*27210*/  HMMA.1688.F32.TF32 R168, R32, R120.reuse, R168 ;  /* 0x0000007820a8723c */ /* 0x082ff000000810a8 */
[-C--:B------:R-:W-:Y:S08]  /*27220*/  HMMA.1688.F32.TF32 R172, R28, R120.reuse, R172 ;  /* 0x000000781cac723c */ /* 0x080ff000000810ac */
[----:B------:R-:W-:Y:S08]  /*27230*/  HMMA.1688.F32.TF32 R176, R20, R120, R176 ;  /* 0x0000007814b0723c */ /* 0x000ff000000810b0 */
[C---:B------:R-:W-:Y:S08]  /*27240*/  HMMA.1688.F32.TF32 R164, R24.reuse, R116, R164 ;  /* 0x0000007418a4723c */ /* 0x040ff000000810a4 */
[C---:B------:R-:W-:Y:S08]  /*27250*/  HMMA.1688.F32.TF32 R180, R24.reuse, R120, R180 ;  /* 0x0000007818b4723c */ /* 0x040ff000000810b4 */
[----:B------:R-:W-:Y:S08]  /*27260*/  HMMA.1688.F32.TF32 R212, R24, R128, R224 ;  /* 0x0000008018d4723c */ /* 0x000ff000000810e0 */
[----:B------:R-:W-:Y:S08]  /*27270*/  HMMA.1688.F32.TF32 R224, R20, R132, R228 ;  /* 0x0000008414e0723c */ /* 0x000ff000000810e4 */
[----:B--2---:R-:W-:Y:S08]  /*27280*/  HMMA.1688.F32.TF32 R4, R32, R248, R4 ;  /* 0x000000f82004723c */ /* 0x004ff00000081004 */
[----:B------:R-:W-:Y:S01]  /*27290*/  HMMA.1688.F32.TF32 R228, R24, R132, R232 ;  /* 0x0000008418e4723c */ /* 0x000fe200000810e8 */
[----:B------:R-:W-:Y:S04]  /*272a0*/  LDS R232, [R252+UR13+0x21800] ;  /* 0x0218000dfce87984 */ /* 0x000fe80008000800 */
[----:B------:R-:W-:Y:S04]  /*272b0*/  LDS R234, [R252+UR13+0x21c00] ;  /* 0x021c000dfcea7984 */ /* 0x000fe80008000800 */
[----:B------:R-:W-:Y:S01]  /*272c0*/  LDS R233, [R239+UR13+0x21800] ;  /* 0x0218000defe97984 */ /* 0x000fe20008000800 */
[----:B------:R-:W-:Y:S01]  /*272d0*/  HMMA.1688.F32.TF32 R16, R28, R248, R16 ;  /* 0x000000f81c10723c */ /* 0x000fe20000081010 */
[----:B------:R-:W-:-:S02]  /*272e0*/  IMAD.MOV.U32 R133, RZ, RZ, R6 ;  /* 0x000000ffff857224 */ /* 0x000fc400078e0006 */
[----:B------:R1:W-:Y:S01]  /*272f0*/  STL.64 [R1+0x250], R4 ;  /* 0x0002500401007387 */ /* 0x0003e20000100a00 */
[----:B------:R-:W-:-:S03]  /*27300*/  IMAD.MOV.U32 R132, RZ, RZ, R7 ;  /* 0x000000ffff847224 */ /* 0x000fc600078e0007 */
[----:B------:R-:W2:Y:S04]  /*27310*/  LDL.LU.64 R6, [R1+0x1ac8] ;  /* 0x001ac80001067983 */ /* 0x000ea80000300a00 */
[----:B------:R-:W2:Y:S04]  /*27320*/  LDS R235, [R239+UR13+0x21c00] ;  /* 0x021c000defeb7984 */ /* 0x000ea80008000800 */
[----:B-1----:R-:W3:Y:S01]  /*27330*/  LDL.LU.64 R4, [R1+0x1ac0] ;  /* 0x001ac00001047983 */ /* 0x002ee20000300a00 */
[----:B------:R-:W-:Y:S03]  /*27340*/  HMMA.1688.F32.TF32 R8, R20, R248, R8 ;  /* 0x000000f81408723c */ /* 0x000fe60000081008 */
[----:B------:R1:W-:Y:S01]  /*27350*/  STL [R1+0x1a1c], R132 ;  /* 0x001a1c8401007387 */ /* 0x0003e20000100800 */
[----:B------:R-:W-:-:S02]  /*27360*/  IMAD.MOV.U32 R116, RZ, RZ, R19 ;  /* 0x000000ffff747224 */ /* 0x000fc400078e0013 */
[----:B------:R-:W-:Y:S01]  /*27370*/  IMAD.MOV.U32 R117, RZ, RZ, R18 ;  /* 0x000000ffff757224 */ /* 0x000fe200078e0012 */
[----:B------:R4:W-:Y:S01]  /*27380*/  STL [R1+0x1a18], R133 ;  /* 0x001a188501007387 */ /* 0x0009e20000100800 */
[----:B------:R-:W-:Y:S02]  /*27390*/  IMAD.MOV.U32 R121, RZ, RZ, R17 ;  /* 0x000000ffff797224 */ /* 0x000fe400078e0011 */
[----:B------:R-:W-:Y:S01]  /*273a0*/  IMAD.MOV.U32 R120, RZ, RZ, R16 ;  /* 0x000000ffff787224 */ /* 0x000fe200078e0010 */
[----:B------:R-:W3:Y:S04]  /*273b0*/  LDL.LU.64 R18, [R1+0x1ab8] ;  /* 0x001ab80001127983 */ /* 0x000ee80000300a00 */
[----:B------:R-:W3:Y:S04]  /*273c0*/  LDL.LU.64 R16, [R1+0x1ab0] ;  /* 0x001ab00001107983 */ /* 0x000ee80000300a00 */
[----:B------:R-:W-:Y:S01]  /*273d0*/  STL [R1+0x1a2c], R116 ;  /* 0x001a2c7401007387 */ /* 0x000fe20000100800 */
[----:B------:R-:W-:-:S03]  /*273e0*/  IMAD.MOV.U32 R250, RZ, RZ, R10 ;  /* 0x000000fffffa7224 */ /* 0x000fc600078e000a */
[----:B------:R-:W-:Y:S01]  /*273f0*/  STL [R1+0x1a28], R117 ;  /* 0x001a287501007387 */ /* 0x000fe20000100800 */
[----:B------:R-:W-:-:S03]  /*27400*/  IMAD.MOV.U32 R251, RZ, RZ, R11 ;  /* 0x000000fffffb7224 */ /* 0x000fc600078e000b */
[----:B------:R-:W-:Y:S01]  /*27410*/  STL [R1+0x1a24], R121 ;  /* 0x001a247901007387 */ /* 0x000fe20000100800 */
[----:B-1----:R-:W-:Y:S02]  /*27420*/  IMAD.MOV.U32 R132, RZ, RZ, R8 ;  /* 0x000000ffff847224 */ /* 0x002fe400078e0008 */
[----:B----4-:R-:W-:Y:S01]  /*27430*/  IMAD.MOV.U32 R133, RZ, RZ, R9 ;  /* 0x000000ffff857224 */ /* 0x010fe200078e0009 */
[----:B------:R-:W-:Y:S04]  /*27440*/  STL [R1+0x1a20], R120 ;  /* 0x001a207801007387 */ /* 0x000fe80000100800 */
[----:B------:R-:W4:Y:S04]  /*27450*/  LDL.LU.64 R10, [R1+0x1aa8] ;  /* 0x001aa800010a7983 */ /* 0x000f280000300a00 */
[----:B------:R-:W4:Y:S04]  /*27460*/  LDL.LU.64 R8, [R1+0x1aa0] ;  /* 0x001aa00001087983 */ /* 0x000f280000300a00 */
[----:B------:R-:W-:Y:S04]  /*27470*/  STL [R1+0x1a3c], R251 ;  /* 0x001a3cfb01007387 */ /* 0x000fe80000100800 */
[----:B------:R1:W-:Y:S04]  /*27480*/  STL [R1+0x1a38], R250 ;  /* 0x001a38fa01007387 */ /* 0x0003e80000100800 */
[----:B------:R-:W-:Y:S04]  /*27490*/  STL [R1+0x1a34], R133 ;  /* 0x001a348501007387 */ /* 0x000fe80000100800 */
[----:B------:R-:W-:Y:S01]  /*274a0*/  STL [R1+0x1a30], R132 ;  /* 0x001a308401007387 */ /* 0x000fe20000100800 */
[----:B-1----:R-:W-:Y:S03]  /*274b0*/  HMMA.1688.F32.TF32 R248, R24, R248, R12 ;  /* 0x000000f818f8723c */ /* 0x002fe6000008100c */
[----:B------:R-:W3:Y:S04]  /*274c0*/  LDL.LU.64 R14, [R1+0x1a98] ;  /* 0x001a9800010e7983 */ /* 0x000ee80000300a00 */
[----:B------:R-:W3:Y:S01]  /*274d0*/  LDL.LU.64 R12, [R1+0x1a90] ;  /* 0x001a9000010c7983 */ /* 0x000ee20000300a00 */
[----:B------:R-:W-:-:S02]  /*274e0*/  IMAD.MOV.U32 R64, RZ, RZ, R244 ;  /* 0x000000ffff407224 */ /* 0x000fc400078e00f4 */
[----:B------:R-:W-:Y:S01]  /*274f0*/  IMAD.MOV.U32 R65, RZ, RZ, R242 ;  /* 0x000000ffff417224 */ /* 0x000fe200078e00f2 */
[----:B------:R-:W-:Y:S01]  /*27500*/  LDS R244, [R243+UR13+0x21880] ;  /* 0x0218800df3f47984 */ /* 0x000fe20008000800 */
[----:B------:R-:W-:Y:S02]  /*27510*/  IMAD.MOV.U32 R67, RZ, RZ, R240 ;  /* 0x000000ffff437224 */ /* 0x000fe400078e00f0 */
[----:B------:R-:W-:Y:S01]  /*27520*/  IMAD.MOV.U32 R66, RZ, RZ, R241 ;  /* 0x000000ffff427224 */ /* 0x000fe200078e00f1 */
[----:B------:R-:W-:Y:S04]  /*27530*/  LDS R240, [R243+UR13+0x21800] ;  /* 0x0218000df3f07984 */ /* 0x000fe80008000800 */
[----:B------:R-:W-:Y:S04]  /*27540*/  LDS R242, [R243+UR13+0x21c00] ;  /* 0x021c000df3f27984 */ /* 0x000fe80008000800 */
[----:B------:R-:W-:Y:S04]  /*27550*/  LDS R241, [R247+UR13+0x21800] ;  /* 0x0218000df7f17984 */ /* 0x000fe80008000800 */
[----:B------:R-:W4:Y:S04]  /*27560*/  LDS R243, [R247+UR13+0x21c00] ;  /* 0x021c000df7f37984 */ /* 0x000f280008000800 */
[----:B------:R-:W3:Y:S01]  /*27570*/  LDS R239, [R239+UR13+0x21c80] ;  /* 0x021c800defef7984 */ /* 0x000ee20008000800 */
[----:B------:R-:W-:-:S02]  /*27580*/  IMAD.MOV.U32 R120, RZ, RZ, R251 ;  /* 0x000000ffff787224 */ /* 0x000fc400078e00fb */
[----:B------:R-:W-:Y:S01]  /*27590*/  IMAD.MOV.U32 R121, RZ, RZ, R250 ;  /* 0x000000ffff797224 */ /* 0x000fe200078e00fa */
[----:B------:R-:W1:Y:S01]  /*275a0*/  LDS R247, [R247+UR13+0x21c80] ;  /* 0x021c800df7f77984 */ /* 0x000e620008000800 */
[----:B------:R-:W-:Y:S02]  /*275b0*/  IMAD.MOV.U32 R117, RZ, RZ, R249 ;  /* 0x000000ffff757224 */ /* 0x000fe400078e00f9 */
[----:B------:R-:W-:Y:S01]  /*275c0*/  IMAD.MOV.U32 R116, RZ, RZ, R248 ;  /* 0x000000ffff747224 */ /* 0x000fe200078e00f8 */
[----:B------:R-:W-:Y:S04]  /*275d0*/  STL [R1+0x1a4c], R120 ;  /* 0x001a4c7801007387 */ /* 0x000fe80000100800 */
[----:B------:R-:W-:Y:S04]  /*275e0*/  STL [R1+0x1a48], R121 ;  /* 0x001a487901007387 */ /* 0x000fe80000100800 */
[----:B------:R-:W-:Y:S04]  /*275f0*/  STL [R1+0x1a44], R117 ;  /* 0x001a447501007387 */ /* 0x000fe80000100800 */
[----:B------:R-:W-:Y:S04]  /*27600*/  STL [R1+0x1a40], R116 ;  /* 0x001a407401007387 */ /* 0x000fe80000100800 */
[----:B------:R-:W3:Y:S01]  /*27610*/  LDL.LU R248, [R1+0x100] ;  /* 0x0001000001f87983 */ /* 0x000ee20000300800 */
[----:B--2---:R-:W-:-:S15]  /*27620*/  HMMA.1688.F32.TF32 R64, R232, R6, R64 ;  /* 0x00000006e840723c */ /* 0x004fde0000081040 */
[----:B------:R-:W-:-:S04]  /*27630*/  NOP ;  /* 0x0000000000007918 */ /* 0x000fc80000000000 */
[----:B------:R-:W-:Y:S04]  /*27640*/  STL.64 [R1+0x780], R64 ;  /* 0x0007804001007387 */ /* 0x000fe80000100a00 */
[----:B------:R4:W-:Y:S04]  /*27650*/  STL.64 [R1+0x788], R66 ;  /* 0x0007884201007387 */ /* 0x0009e80000100a00 */
[----:B------:R-:W2:Y:S04]  /*27660*/  LDL.LU R249, [R1+0x104] ;  /* 0x0001040001f97983 */ /* 0x000ea80000300800 */
[----:B------:R-:W2:Y:S04]  /*27670*/  LDL.LU R250, [R1+0x108] ;  /* 0x0001080001fa7983 */ /* 0x000ea80000300800 */
[----:B------:R-:W2:Y:S01]  /*27680*/  LDL.LU R251, [R1+0x10c] ;  /* 0x00010c0001fb7983 */ /* 0x000ea20000300800 */
[----:B----4-:R-:W-:Y:S03]  /*27690*/  HMMA.1688.F32.TF32 R64, R240, R6, R8 ;  /* 0x00000006f040723c */ /* 0x010fe60000081008 */
[----:B------:R-:W4:-:S15]  /*276a0*/  LDL.LU R8, [R1+0x70] ;  /* 0x0000700001087983 */ /* 0x000f1e0000300800 */
[----:B------:R-:W-:Y:S01]  /*276b0*/  NOP ;  /* 0x0000000000007918 */ /* 0x000fe20000000000 */
[----:B------:R-:W-:Y:S04]  /*276c0*/  STL.64 [R1+0x770], R64 ;  /* 0x0007704001007387 */ /* 0x000fe80000100a00 */
[----:B------:R3:W-:Y:S04]  /*276d0*/  STL.64 [R1+0x778], R66 ;  /* 0x0007784201007387 */ /* 0x0007e80000100a00 */
[----:B------:R-:W4:Y:S04]  /*276e0*/  LDL.LU R9, [R1+0x74] ;  /* 0x0000740001097983 */ /* 0x000f280000300800 */
[----:B------:R-:W4:Y:S01]  /*276f0*/  LDL.LU R10, [R1+0x78] ;  /* 0x00007800010a7983 */ /* 0x000f220000300800 */
[----:B---3--:R-:W-:Y:S03]  /*27700*/  HMMA.1688.F32.TF32 R64, R236, R6, R12 ;  /* 0x00000006ec40723c */ /* 0x008fe6000008100c */
[----:B------:R-:W4:Y:S04]  /*27710*/  LDL.LU R11, [R1+0x7c] ;  /* 0x00007c00010b7983 */ /* 0x000f280000300800 */
[----:B------:R-:W3:-:S12]  /*27720*/  LDL.LU R12, [R1+0x1a0] ;  /* 0x0001a000010c7983 */ /* 0x000ed80000300800 */
[----:B------:R-:W-:Y:S04]  /*27730*/  STL.64 [R1+0x750], R64 ;  /* 0x0007504001007387 */ /* 0x000fe80000100a00 */
[----:B------:R1:W-:Y:S04]  /*27740*/  STL.64 [R1+0x758], R66 ;  /* 0x0007584201007387 */ /* 0x0003e80000100a00 */
[----:B------:R-:W3:Y:S04]  /*27750*/  LDL.LU R13, [R1+0x1a4] ;  /* 0x0001a400010d7983 */ /* 0x000ee80000300800 */
[----:B------:R-:W3:Y:S01]  /*27760*/  LDL.LU R14, [R1+0x1a8] ;  /* 0x0001a800010e7983 */ /* 0x000ee20000300800 */
[----:B-1----:R-:W-:-:S03]  /*27770*/  IMAD.MOV.U32 R66, RZ, RZ, R5 ;  /* 0x000000ffff427224 */ /* 0x002fc600078e0005 */
[----:B------:R-:W3:Y:S01]  /*27780*/  LDL.LU R15, [R1+0x1ac] ;  /* 0x0001ac00010f7983 */ /* 0x000ee20000300800 */
[----:B------:R-:W-:Y:S02]  /*27790*/  IMAD.MOV.U32 R67, RZ, RZ, R4 ;  /* 0x000000ffff437224 */ /* 0x000fe400078e0004 */
[----:B------:R-:W-:Y:S01]  /*277a0*/  HMMA.1688.F32.TF32 R4, R244, R6, R16 ;  /* 0x00000006f404723c */ /* 0x000fe20000081010 */
[----:B------:R-:W2:-:S15]  /*277b0*/  LDL.LU R16, [R1+0x240] ;  /* 0x0002400001107983 */ /* 0x000e9e0000300800 */
[----:B------:R-:W-:-:S03]  /*277c0*/  NOP ;  /* 0x0000000000007918 */ /* 0x000fc60000000000 */
[----:B------:R-:W-:Y:S04]  /*277d0*/  STL.64 [R1+0x740], R4 ;  /* 0x0007400401007387 */ /* 0x000fe80000100a00 */
[----:B------:R-:W-:Y:S04]  /*277e0*/  STL.64 [R1+0x748], R6 ;  /* 0x0007480601007387 */ /* 0x000fe80000100a00 */
[----:B------:R-:W2:Y:S04]  /*277f0*/  LDL.LU R17, [R1+0x244] ;  /* 0x0002440001117983 */ /* 0x000ea80000300800 */
[----:B------:R-:W2:Y:S04]  /*27800*/  LDL.LU R18, [R1+0x248] ;  /* 0x0002480001127983 */ /* 0x000ea80000300800 */
[----:B------:R-:W2:Y:S04]  /*27810*/  LDL.LU R19, [R1+0x24c] ;  /* 0x00024c0001137983 */ /* 0x000ea80000300800 */
[----:B------:R-:W1:Y:S01]  /*27820*/  LDSM.16.M88.4 R4, [R3+UR14+0x6000] ;  /* 0x0060000e0304783b */ /* 0x000e620008000200 */
[----:B------:R-:W-:-:S02]  /*27830*/  IMAD.MOV.U32 R64, RZ, RZ, R48 ;  /* 0x000000ffff407224 */ /* 0x000fc400078e0030 */
[----:B------:R-:W-:Y:S01]  /*27840*/  IMAD.MOV.U32 R65, RZ, RZ, R49 ;  /* 0x000000ffff417224 */ /* 0x000fe200078e0031 */
[-C--:B------:R-:W-:Y:S08]  /*27850*/  HMMA.1688.F32.TF32 R136, R32, R112.reuse, R136 ;  /* 0x000000702088723c */ /* 0x080ff00000081088 */
[-C--:B------:R-:W-:Y:S08]  /*27860*/  HMMA.1688.F32.TF32 R140, R28, R112.reuse, R140 ;  /* 0x000000701c8c723c */ /* 0x080ff0000008108c */
[-C--:B------:R-:W-:Y:S08]  /*27870*/  HMMA.1688.F32.TF32 R144, R20, R112.reuse, R144 ;  /* 0x000000701490723c */ /* 0x080ff00000081090 */
[----:B------:R-:W-:Y:S08]  /*27880*/  HMMA.1688.F32.TF32 R148, R24, R112, R148 ;  /* 0x000000701894723c */ /* 0x000ff00000081094 */
[-C--:B------:R-:W-:Y:S01]  /*27890*/  HMMA.1688.F32.TF32 R184, R32, R124.reuse, R184 ;  /* 0x0000007c20b8723c */ /* 0x080fe200000810b8 */
[----:B-1----:R-:W-:Y:S07]  /*278a0*/  STL [R1+0x1a54], R6 ;  /* 0x001a540601007387 */ /* 0x002fee0000100800 */
[-C--:B------:R-:W-:Y:S01]  /*278b0*/  HMMA.1688.F32.TF32 R188, R28, R124.reuse, R188 ;  /* 0x0000007c1cbc723c */ /* 0x080fe200000810bc */
[----:B------:R-:W-:Y:S07]  /*278c0*/  STL [R1+0x1a50], R7 ;  /* 0x001a500701007387 */ /* 0x000fee0000100800 */
[-C--:B------:R-:W-:Y:S08]  /*278d0*/  HMMA.1688.F32.TF32 R192, R20, R124.reuse, R192 ;  /* 0x0000007c14c0723c */ /* 0x080ff000000810c0 */
[----:B------:R-:W-:Y:S08]  /*278e0*/  HMMA.1688.F32.TF32 R196, R24, R124, R196 ;  /* 0x0000007c18c4723c */ /* 0x000ff000000810c4 */
[-C--:B------:R-:W-:Y:S08]  /*278f0*/  HMMA.1688.F32.TF32 R200, R32, R128.reuse, R200 ;  /* 0x0000008020c8723c */ /* 0x080ff000000810c8 */
[-C--:B------:R-:W-:Y:S08]  /*27900*/  HMMA.1688.F32.TF32 R204, R28, R128.reuse, R204 ;  /* 0x000000801ccc723c */ /* 0x080ff000000810cc */
[----:B------:R-:W-:Y:S08]  /*27910*/  HMMA.1688.F32.TF32 R208, R20, R128, R208 ;  /* 0x0000008014d0723c */ /* 0x000ff000000810d0 */
[-C--:B----4-:R-:W-:Y:S08]  /*27920*/  HMMA.1688.F32.TF32 R8, R24, R4.reuse, R8 ;  /* 0x000000041808723c */ /* 0x090ff00000081008 */
[----:B---3--:R-:W-:Y:S11]  /*27930*/  HMMA.1688.F32.TF32 R12, R28, R4, R12 ;  /* 0x000000041c0c723c */ /* 0x008ff6000008100c */
[----:B------:R-:W-:-:S02]  /*27940*/  IMAD.MOV.U32 R120, RZ, RZ, R8 ;  /* 0x000000ffff787224 */ /* 0x000fc400078e0008 */
[----:B------:R-:W-:-:S06]  /*27950*/  IMAD.MOV.U32 R121, RZ, RZ, R9 ;  /* 0x000000ffff797224 */ /* 0x000fcc00078e0009 */
[----:B------:R-:W-:Y:S02]  /*27960*/  IMAD.MOV.U32 R133, RZ, RZ, R12 ;  /* 0x000000ffff857224 */ /* 0x000fe400078e000c */
[----:B------:R-:W-:Y:S02]  /*27970*/  IMAD.MOV.U32 R132, RZ, RZ, R13 ;  /* 0x000000ffff847224 */ /* 0x000fe400078e000d */
[----:B------:R-:W-:Y:S02]  /*27980*/  IMAD.MOV.U32 R113, RZ, RZ, R14 ;  /* 0x000000ffff717224 */ /* 0x000fe400078e000e */
[----:B------:R-:W-:Y:S02]  /*27990*/  IMAD.MOV.U32 R112, RZ, RZ, R15 ;  /* 0x000000ffff707224 */ /* 0x000fe400078e000f */
[-C--:B--2---:R-:W-:Y:S08]  /*279a0*/  HMMA.1688.F32.TF32 R12, R20, R4.reuse, R248 ;  /* 0x00000004140c723c */ /* 0x084ff000000810f8 */
[----:B------:R-:W-:Y:S01]  /*279b0*/  HMMA.1688.F32.TF32 R16, R32, R4, R16 ;  /* 0x000000042010723c */ /* 0x000fe20000081010 */
[----:B------:R-:W-:-:S02]  /*279c0*/  IMAD.MOV.U32 R5, RZ, RZ, R10 ;  /* 0x000000ffff057224 */ /* 0x000fc400078e000a */
[----:B------:R-:W-:-:S05]  /*279d0*/  IMAD.MOV.U32 R4, RZ, RZ, R11 ;  /* 0x000000ffff047224 */ /* 0x000fca00078e000b */
[----:B------:R-:W-:Y:S03]  /*279e0*/  HMMA.1688.F32.TF32 R8, R232, R50, R64 ;  /* 0x00000032e808723c */ /* 0x000fe60000081040 */
[----:B------:R-:W-:-:S08]  /*279f0*/  IMAD.MOV.U32 R117, RZ, RZ, R12 ;  /* 0x000000ffff757224 */ /* 0x000fd000078e000c */
[----:B------:R-:W-:Y:S01]  /*27a00*/  IMAD.MOV.U32 R124, RZ, RZ, R19 ;  /* 0x000000ffff7c7224 */ /* 0x000fe200078e0013 */
[----:B------:R-:W-:Y:S01]  /*27a10*/  MOV R128, R17 ;  /* 0x0000001100807202 */ /* 0x000fe20000000f00 */
[----:B------:R-:W-:Y:S02]  /*27a20*/  IMAD.MOV.U32 R125, RZ, RZ, R18 ;  /* 0x000000ffff7d7224 */ /* 0x000fe400078e0012 */
[----:B------:R-:W-:Y:S01]  /*27a30*/  IMAD.MOV.U32 R129, RZ, RZ, R16 ;  /* 0x000000ffff817224 */ /* 0x000fe200078e0010 */
[----:B------:R-:W-:Y:S01]  /*27a40*/  STL [R1+0x1a64], R124 ;  /* 0x001a647c01007387 */ /* 0x000fe20000100800 */
[----:B------:R-:W-:Y:S03]  /*27a50*/  HMMA.1688.F32.TF32 R16, R240, R50, R52 ;  /* 0x00000032f010723c */ /* 0x000fe60000081034 */
[----:B------:R-:W-:Y:S01]  /*27a60*/  STL [R1+0x1a60], R125 ;  /* 0x001a607d01007387 */ /* 0x000fe20000100800 */
[----:B------:R-:W-:-:S03]  /*27a70*/  IMAD.MOV.U32 R116, RZ, RZ, R13 ;  /* 0x000000ffff747224 */ /* 0x000fc600078e000d */
[----:B------:R-:W-:Y:S01]  /*27a80*/  STL [R1+0x1a5c], R128 ;  /* 0x001a5c8001007387 */ /* 0x000fe20000100800 */
[----:B------:R-:W-:-:S03]  /*27a90*/  IMAD.MOV.U32 R251, RZ, RZ, R14 ;  /* 0x000000fffffb7224 */ /* 0x000fc600078e000e */
[----:B------:R-:W-:Y:S01]  /*27aa0*/  STL [R1+0x1a58], R129 ;  /* 0x001a588101007387 */ /* 0x000fe20000100800 */
[----:B------:R-:W-:-:S03]  /*27ab0*/  IMAD.MOV.U32 R250, RZ, RZ, R15 ;  /* 0x000000fffffa7224 */ /* 0x000fc600078e000f */
[----:B------:R-:W-:Y:S01]  /*27ac0*/  STL [R1+0x1a6c], R132 ;  /* 0x001a6c8401007387 */ /* 0x000fe20000100800 */
[-C--:B------:R-:W-:Y:S03]  /*27ad0*/  HMMA.1688.F32.TF32 R12, R236, R50.reuse, R56 ;  /* 0x00000032ec0c723c */ /* 0x080fe60000081038 */
[----:B------:R-:W-:Y:S04]  /*27ae0*/  STL [R1+0x1a68], R133 ;  /* 0x001a688501007387 */ /* 0x000fe80000100800 */
[----:B------:R-:W-:Y:S04]  /*27af0*/  STL.64 [R1+0x720], R8 ;  /* 0x0007200801007387 */ /* 0x000fe80000100a00 */
[----:B------:R1:W-:Y:S02]  /*27b00*/  STL.64 [R1+0x728], R10 ;  /* 0x0007280a01007387 */ /* 0x0003e40000100a00 */
[----:B-1----:R-:W-:Y:S02]  /*27b10*/  HMMA.1688.F32.TF32 R8, R244, R50, R60 ;  /* 0x00000032f408723c */ /* 0x002fe4000008103c */
[----:B------:R-:W-:Y:S04]  /*27b20*/  STL.64 [R1+0x710], R16 ;  /* 0x0007101001007387 */ /* 0x000fe80000100a00 */
[----:B------:R-:W-:Y:S04]  /*27b30*/  STL.64 [R1+0x718], R18 ;  /* 0x0007181201007387 */ /* 0x000fe80000100a00 */
[----:B------:R-:W2:Y:S04]  /*27b40*/  LDL.LU R60, [R1+0x230] ;  /* 0x00023000013c7983 */ /* 0x000ea80000300800 */
[----:B------:R1:W-:Y:S04]  /*27b50*/  STL.64 [R1+0x700], R12 ;  /* 0x0007000c01007387 */ /* 0x0003e80000100a00 */
[----:B------:R3:W-:Y:S04]  /*27b60*/  STL.64 [R1+0x708], R14 ;  /* 0x0007080e01007387 */ /* 0x0007e80000100a00 */
[----:B------:R-:W-:Y:S04]  /*27b70*/  STL.64 [R1+0x6f0], R8 ;  /* 0x0006f00801007387 */ /* 0x000fe80000100a00 */
[----:B------:R-:W-:Y:S04]  /*27b80*/  STL.64 [R1+0x6f8], R10 ;  /* 0x0006f80a01007387 */ /* 0x000fe80000100a00 */
[----:B------:R-:W2:Y:S04]  /*27b90*/  LDL.LU R61, [R1+0x234] ;  /* 0x00023400013d7983 */ /* 0x000ea80000300800 */
[----:B------:R-:W2:Y:S04]  /*27ba0*/  LDL.LU R62, [R1+0x238] ;  /* 0x00023800013e7983 */ /* 0x000ea80000300800 */
[----:B------:R-:W2:Y:S04]  /*27bb0*/  LDL.LU R63, [R1+0x23c] ;  /* 0x00023c00013f7983 */ /* 0x000ea80000300800 */
[----:B------:R-:W4:Y:S04]  /*27bc0*/  LDL.LU R56, [R1+0x190] ;  /* 0x0001900001387983 */ /* 0x000f280000300800 */
[----:B------:R-:W4:Y:S04]  /*27bd0*/  LDL.LU R57, [R1+0x194] ;  /* 0x0001940001397983 */ /* 0x000f280000300800 */
[----:B------:R-:W4:Y:S04]  /*27be0*/  LDL.LU R58, [R1+0x198] ;  /* 0x00019800013a7983 */ /* 0x000f280000300800 */
[----:B------:R-:W4:Y:S04]  /*27bf0*/  LDL.LU R59, [R1+0x19c] ;  /* 0x00019c00013b7983 */ /* 0x000f280000300800 */
[----:B-1----:R-:W4:Y:S04]  /*27c00*/  LDL.LU R12, [R1+0x60] ;  /* 0x00006000010c7983 */ /* 0x002f280000300800 */
[----:B------:R-:W4:Y:S04]  /*27c10*/  LDL.LU R13, [R1+0x64] ;  /* 0x00006400010d7983 */ /* 0x000f280000300800 */
[----:B---3--:R-:W3:Y:S04]  /*27c20*/  LDL.LU R14, [R1+0x68] ;  /* 0x00006800010e7983 */ /* 0x008ee80000300800 */
[----:B------:R-:W3:Y:S04]  /*27c30*/  LDL.LU R15, [R1+0x6c] ;  /* 0x00006c00010f7983 */ /* 0x000ee80000300800 */
[----:B------:R-:W3:Y:S04]  /*27c40*/  LDL.LU R64, [R1+0xf0] ;  /* 0x0000f00001407983 */ /* 0x000ee80000300800 */
[----:B------:R-:W3:Y:S04]  /*27c50*/  LDL.LU R65, [R1+0xf4] ;  /* 0x0000f40001417983 */ /* 0x000ee80000300800 */
[----:B------:R-:W3:Y:S04]  /*27c60*/  LDL.LU R66, [R1+0xf8] ;  /* 0x0000f80001427983 */ /* 0x000ee80000300800 */
[----:B------:R-:W3:Y:S04]  /*27c70*/  LDL.LU R67, [R1+0xfc] ;  /* 0x0000fc0001437983 */ /* 0x000ee80000300800 */
[----:B------:R-:W2:Y:S04]  /*27c80*/  LDSM.16.M88.4 R8, [R3+UR14+0x6800] ;  /* 0x0068000e0308783b */ /* 0x000ea80008000200 */
        /* <DEDUP_REMOVED lines=8> */
[-C--:B--2---:R-:W-:Y:S03]  /*27d10*/  HMMA.1688.F32.TF32 R48, R32, R8.reuse, R60 ;  /* 0x000000082030723c */ /* 0x084fe6000008103c */
[----:B------:R-:W2:Y:S04]  /*27d20*/  LDL.LU R60, [R1+0x170] ;  /* 0x00017000013c7983 */ /* 0x000ea80000300800 */
[----:B------:R-:W2:Y:S04]  /*27d30*/  LDL.LU R61, [R1+0x174] ;  /* 0x00017400013d7983 */ /* 0x000ea80000300800 */
[----:B------:R-:W2:Y:S04]  /*27d40*/  LDL.LU R62, [R1+0x178] ;  /* 0x00017800013e7983 */ /* 0x000ea80000300800 */
[----:B------:R-:W2:Y:S01]  /*27d50*/  LDL.LU R63, [R1+0x17c] ;  /* 0x00017c00013f7983 */ /* 0x000ea20000300800 */
[----:B----4-:R-:W-:Y:S03]  /*27d60*/  HMMA.1688.F32.TF32 R56, R28, R8, R56 ;  /* 0x000000081c38723c */ /* 0x010fe60000081038 */
[----:B------:R-:W-:-:S02]  /*27d70*/  IMAD.MOV.U32 R128, RZ, RZ, R48 ;  /* 0x000000ffff807224 */ /* 0x000fc400078e0030 */
[----:B------:R-:W-:Y:S01]  /*27d80*/  IMAD.MOV.U32 R129, RZ, RZ, R49 ;  /* 0x000000ffff817224 */ /* 0x000fe200078e0031 */
[----:B------:R-:W4:Y:S01]  /*27d90*/  LDL.LU R48, [R1+0x210] ;  /* 0x0002100001307983 */ /* 0x000f220000300800 */
[----:B------:R-:W-:Y:S02]  /*27da0*/  IMAD.MOV.U32 R6, RZ, RZ, R50 ;  /* 0x000000ffff067224 */ /* 0x000fe400078e0032 */
[----:B------:R-:W-:Y:S01]  /*27db0*/  IMAD.MOV.U32 R7, RZ, RZ, R51 ;  /* 0x000000ffff077224 */ /* 0x000fe200078e0033 */
[----:B------:R-:W4:Y:S04]  /*27dc0*/  LDL.LU R49, [R1+0x214] ;  /* 0x0002140001317983 */ /* 0x000f280000300800 */
[----:B------:R-:W4:Y:S04]  /*27dd0*/  LDL.LU R50, [R1+0x218] ;  /* 0x0002180001327983 */ /* 0x000f280000300800 */
[----:B------:R-:W4:Y:S01]  /*27de0*/  LDL.LU R51, [R1+0x21c] ;  /* 0x00021c0001337983 */ /* 0x000f220000300800 */
[----:B---3--:R-:W-:Y:S01]  /*27df0*/  HMMA.1688.F32.TF32 R64, R20, R8, R64 ;  /* 0x000000081440723c */ /* 0x008fe20000081040 */
[----:B------:R-:W-:-:S02]  /*27e00*/  IMAD.MOV.U32 R132, RZ, RZ, R56 ;  /* 0x000000ffff847224 */ /* 0x000fc400078e0038 */
[----:B------:R-:W-:Y:S01]  /*27e10*/  IMAD.MOV.U32 R133, RZ, RZ, R57 ;  /* 0x000000ffff857224 */ /* 0x000fe200078e0039 */
[----:B------:R-:W3:Y:S01]  /*27e20*/  LDL.LU R56, [R1+0xd0] ;  /* 0x0000d00001387983 */ /* 0x000ee20000300800 */
[----:B------:R-:W-:Y:S02]  /*27e30*/  IMAD.MOV.U32 R124, RZ, RZ, R58 ;  /* 0x000000ffff7c7224 */ /* 0x000fe400078e003a */
[----:B------:R-:W-:Y:S01]  /*27e40*/  IMAD.MOV.U32 R125, RZ, RZ, R59 ;  /* 0x000000ffff7d7224 */ /* 0x000fe200078e003b */
[----:B------:R-:W3:Y:S04]  /*27e50*/  LDL.LU R57, [R1+0xd4] ;  /* 0x0000d40001397983 */ /* 0x000ee80000300800 */
[----:B------:R-:W3:Y:S04]  /*27e60*/  LDL.LU R58, [R1+0xd8] ;  /* 0x0000d800013a7983 */ /* 0x000ee80000300800 */
[----:B------:R-:W3:Y:S04]  /*27e70*/  LDL.LU R59, [R1+0xdc] ;  /* 0x0000dc00013b7983 */ /* 0x000ee80000300800 */
[----:B------:R-:W-:Y:S04]  /*27e80*/  STL.64 [R1+0xf0], R64 ;  /* 0x0000f04001007387 */ /* 0x000fe80000100a00 */
[----:B------:R1:W-:Y:S04]  /*27e90*/  STL.64 [R1+0xf8], R66 ;  /* 0x0000f84201007387 */ /* 0x0003e80000100a00 */
[----:B-1----:R-:W2:Y:S04]  /*27ea0*/  LDL.LU.64 R66, [R1+0x1a88] ;  /* 0x001a880001427983 */ /* 0x002ea80000300a00 */
[----:B------:R-:W2:Y:S01]  /*27eb0*/  LDL.LU.64 R64, [R1+0x1a80] ;  /* 0x001a800001407983 */ /* 0x000ea20000300a00 */
[----:B------:R-:W-:-:S15]  /*27ec0*/  HMMA.1688.F32.TF32 R12, R24, R8, R12 ;  /* 0x00000008180c723c */ /* 0x000fde000008100c */
[----:B------:R-:W-:-:S04]  /*27ed0*/  NOP ;  /* 0x0000000000007918 */ /* 0x000fc80000000000 */
[----:B------:R-:W-:Y:S04]  /*27ee0*/  STL.64 [R1+0x60], R12 ;  /* 0x0000600c01007387 */ /* 0x000fe80000100a00 */
[----:B------:R2:W-:Y:S02]  /*27ef0*/  STL.64 [R1+0x68], R14 ;  /* 0x0000680e01007387 */ /* 0x0005e40000100a00 */
[----:B--2---:R-:W-:Y:S02]  /*27f00*/  HMMA.1688.F32.TF32 R12, R232, R46, R64 ;  /* 0x0000002ee80c723c */ /* 0x004fe40000081040 */
[----:B------:R-:W2:-:S15]  /*27f10*/  LDL.LU R64, [R1+0x180] ;  /* 0x0001800001407983 */ /* 0x000e9e0000300800 */
[----:B------:R-:W-:Y:S02]  /*27f20*/  NOP ;  /* 0x0000000000007918 */ /* 0x000fe40000000000 */
[----:B------:R-:W-:Y:S04]  /*27f30*/  STL.64 [R1+0x6c0], R12 ;  /* 0x0006c00c01007387 */ /* 0x000fe80000100a00 */
[----:B------:R1:W-:Y:S04]  /*27f40*/  STL.64 [R1+0x6c8], R14 ;  /* 0x0006c80e01007387 */ /* 0x0003e80000100a00 */
[----:B------:R-:W2:Y:S04]  /*27f50*/  LDL.LU R65, [R1+0x184] ;  /* 0x0001840001417983 */ /* 0x000ea80000300800 */
[----:B------:R-:W2:Y:S01]  /*27f60*/  LDL.LU R66, [R1+0x188] ;  /* 0x0001880001427983 */ /* 0x000ea20000300800 */
[----:B-1----:R-:W-:Y:S03]  /*27f70*/  HMMA.1688.F32.TF32 R12, R240, R46, R68 ;  /* 0x0000002ef00c723c */ /* 0x002fe60000081044 */
[----:B------:R-:W2:Y:S04]  /*27f80*/  LDL.LU R67, [R1+0x18c] ;  /* 0x00018c0001437983 */ /* 0x000ea80000300800 */
[----:B------:R-:W3:-:S12]  /*27f90*/  LDL.LU R68, [R1+0x220] ;  /* 0x0002200001447983 */ /* 0x000ed80000300800 */
[----:B------:R-:W-:Y:S04]  /*27fa0*/  STL.64 [R1+0x6b0], R12 ;  /* 0x0006b00c01007387 */ /* 0x000fe80000100a00 */
[----:B------:R-:W-:Y:S04]  /*27fb0*/  STL.64 [R1+0x6b8], R14 ;  /* 0x0006b80e01007387 */ /* 0x000fe80000100a00 */
[----:B------:R-:W3:Y:S04]  /*27fc0*/  LDL.LU R69, [R1+0x224] ;  /* 0x0002240001457983 */ /* 0x000ee80000300800 */
[----:B------:R-:W3:Y:S04]  /*27fd0*/  LDL.LU R70, [R1+0x228] ;  /* 0x0002280001467983 */ /* 0x000ee80000300800 */
[----:B------:R-:W3:Y:S04]  /*27fe0*/  LDL.LU R71, [R1+0x22c] ;  /* 0x00022c0001477983 */ /* 0x000ee80000300800 */
[----:B------:R-:W1:Y:S01]  /*27ff0*/  LDSM.16.M88.4 R12, [R3+UR14+0x7000] ;  /* 0x0070000e030c783b */ /* 0x000e620008000200 */
[----:B------:R-:W-:Y:S08]  /*28000*/  HMMA.1688.F32.TF32 R76, R24, R44, R76 ;  /* 0x0000002c184c723c */ /* 0x000ff0000008104c */
[----:B------:R-:W-:-:S12]  /*28010*/  HMMA.1688.F32.TF32 R72, R236, R46, R72 ;  /* 0x0000002eec48723c */ /* 0x000fd80000081048 */
[----:B------:R-:W-:Y:S07]  /*28020*/  HMMA.1688.F32.TF32 R44, R244, R46, R76 ;  /* 0x0000002ef42c723c */ /* 0x000fee000008104c */
[----:B------:R-:W-:Y:S04]  /*28030*/  STL.64 [R1+0x6a0], R72 ;  /* 0x0006a04801007387 */ /* 0x000fe80000100a00 */
[----:B------:R-:W-:Y:S04]  /*28040*/  STL.64 [R1+0x6a8], R74 ;  /* 0x0006a84a01007387 */ /* 0x000fe80000100a00 */
[----:B-1----:R-:W-:Y:S04]  /*28050*/  STL [R1+0x19dc], R14 ;  /* 0x0019dc0e01007387 */ /* 0x002fe80000100800 */
[----:B------:R-:W-:Y:S04]  /*28060*/  STL.64 [R1+0x680], R44 ;  /* 0x0006802c01007387 */ /* 0x000fe80000100a00 */
[----:B------:R1:W-:Y:S04]  /*28070*/  STL.64 [R1+0x688], R46 ;  /* 0x0006882e01007387 */ /* 0x0003e80000100a00 */
[----:B------:R2:W-:Y:S01]  /*28080*/  STL [R1+0x19d8], R15 ;  /* 0x0019d80f01007387 */ /* 0x0005e20000100800 */
[-C--:B-1----:R-:W-:Y:S08]  /*28090*/  HMMA.1688.F32.TF32 R44, R20, R12.reuse, R52 ;  /* 0x0000000c142c723c */ /* 0x082ff00000081034 */
[-C--:B--2---:R-:W-:Y:S08]  /*280a0*/  HMMA.1688.F32.TF32 R64, R28, R12.reuse, R64 ;  /* 0x0000000c1c40723c */ /* 0x084ff00000081040 */
[-C--:B---3--:R-:W-:Y:S08]  /*280b0*/  HMMA.1688.F32.TF32 R68, R32, R12.reuse, R68 ;  /* 0x0000000c2044723c */ /* 0x088ff00000081044 */
[----:B------:R-:W-:Y:S11]  /*280c0*/  HMMA.1688.F32.TF32 R12, R24, R12, R16 ;  /* 0x0000000c180c723c */ /* 0x000ff60000081010 */
[----:B------:R-:W-:Y:S04]  /*280d0*/  STL.64 [R1+0x220], R68 ;  /* 0x0002204401007387 */ /* 0x000fe80000100a00 */
[----:B------:R-:W-:Y:S04]  /*280e0*/  STL.64 [R1+0x228], R70 ;  /* 0x0002284601007387 */ /* 0x000fe80000100a00 */
[----:B------:R-:W-:Y:S04]  /*280f0*/  STL.64 [R1+0x180], R64 ;  /* 0x0001804001007387 */ /* 0x000fe80000100a00 */
[----:B------:R-:W-:Y:S04]  /*28100*/  STL.64 [R1+0x188], R66 ;  /* 0x0001884201007387 */ /* 0x000fe80000100a00 */
[----:B------:R-:W2:Y:S04]  /*28110*/  LDL.LU R52, [R1+0x40] ;  /* 0x0000400001347983 */ /* 0x000ea80000300800 */
[----:B------:R-:W-:Y:S04]  /*28120*/  STL.64 [R1+0xe0], R44 ;  /* 0x0000e02c01007387 */ /* 0x000fe80000100a00 */
[----:B------:R-:W-:Y:S04]  /*28130*/  STL.64 [R1+0xe8], R46 ;  /* 0x0000e82e01007387 */ /* 0x000fe80000100a00 */
[----:B------:R-:W-:Y:S04]  /*28140*/  STL.64 [R1+0x50], R12 ;  /* 0x0000500c01007387 */ /* 0x000fe80000100a00 */
[----:B------:R1:W-:Y:S04]  /*28150*/  STL.64 [R1+0x58], R14 ;  /* 0x0000580e01007387 */ /* 0x0003e80000100a00 */
[----:B------:R-:W2:Y:S04]  /*28160*/  LDL.LU R53, [R1+0x44] ;  /* 0x0000440001357983 */ /* 0x000ea80000300800 */
[----:B------:R-:W2:Y:S04]  /*28170*/  LDL.LU R54, [R1+0x48] ;  /* 0x0000480001367983 */ /* 0x000ea80000300800 */
[----:B------:R-:W2:Y:S01]  /*28180*/  LDL.LU R55, [R1+0x4c] ;  /* 0x00004c0001377983 */ /* 0x000ea20000300800 */
[-C--:B-1----:R-:W-:Y:S08]  /*28190*/  HMMA.1688.F32.TF32 R12, R232, R42.reuse, R80 ;  /* 0x0000002ae80c723c */ /* 0x082ff00000081050 */
[-C--:B------:R-:W-:Y:S08]  /*281a0*/  HMMA.1688.F32.TF32 R16, R240, R42.reuse, R84 ;  /* 0x0000002af010723c */ /* 0x080ff00000081054 */
[----:B------:R-:W-:Y:S08]  /*281b0*/  HMMA.1688.F32.TF32 R44, R236, R42, R88 ;  /* 0x0000002aec2c723c */ /* 0x000ff00000081058 */
[----:B------:R-:W-:Y:S01]  /*281c0*/  HMMA.1688.F32.TF32 R100, R28, R36, R100 ;  /* 0x000000241c64723c */ /* 0x000fe20000081064 */
[----:B------:R-:W-:Y:S04]  /*281d0*/  STL.64 [R1+0x670], R12 ;  /* 0x0006700c01007387 */ /* 0x000fe80000100a00 */
[----:B------:R1:W-:Y:S04]  /*281e0*/  STL.64 [R1+0x678], R14 ;  /* 0x0006780e01007387 */ /* 0x0003e80000100a00 */
[----:B------:R-:W-:Y:S04]  /*281f0*/  STL.64 [R1+0x650], R16 ;  /* 0x0006501001007387 */ /* 0x000fe80000100a00 */
[----:B------:R-:W-:Y:S04]  /*28200*/  STL.64 [R1+0x658], R18 ;  /* 0x0006581201007387 */ /* 0x000fe80000100a00 */
[----:B------:R-:W3:Y:S01]  /*28210*/  LDSM.16.M88.4 R16, [R3+UR14+0x7800] ;  /* 0x0078000e0310783b */ /* 0x000ee20008000200 */
[----:B-1----:R-:W-:Y:S03]  /*28220*/  HMMA.1688.F32.TF32 R12, R244, R42, R92 ;  /* 0x0000002af40c723c */ /* 0x002fe6000008105c */
[----:B------:R-:W-:Y:S04]  /*28230*/  STL.64 [R1+0x640], R44 ;  /* 0x0006402c01007387 */ /* 0x000fe80000100a00 */
[----:B------:R-:W-:Y:S01]  /*28240*/  STL.64 [R1+0x648], R46 ;  /* 0x0006482e01007387 */ /* 0x000fe20000100a00 */
[----:B------:R-:W-:-:S02]  /*28250*/  IMAD.MOV.U32 R82, RZ, RZ, R2 ;  /* 0x000000ffff527224 */ /* 0x000fc400078e0002 */
[----:B------:R-:W-:Y:S01]  /*28260*/  IMAD.MOV.U32 R83, RZ, RZ, R0 ;  /* 0x000000ffff537224 */ /* 0x000fe200078e0000 */
[----:B------:R-:W-:Y:S04]  /*28270*/  LDSM.16.M88.4 R84, [R3+UR14+0xb000] ;  /* 0x00b0000e0354783b */ /* 0x000fe80008000200 */
[----:B---3--:R-:W-:Y:S01]  /*28280*/  STL [R1+0x19e4], R18 ;  /* 0x0019e41201007387 */ /* 0x008fe20000100800 */
[-C--:B----4-:R-:W-:Y:S03]  /*28290*/  HMMA.1688.F32.TF32 R40, R32, R16.reuse, R48 ;  /* 0x000000102028723c */ /* 0x090fe60000081030 */
[----:B------:R-:W-:Y:S04]  /*282a0*/  STL.64 [R1+0x620], R12 ;  /* 0x0006200c01007387 */ /* 0x000fe80000100a00 */
[----:B------:R1:W-:Y:S02]  /*282b0*/  STL.64 [R1+0x628], R14 ;  /* 0x0006280e01007387 */ /* 0x0003e40000100a00 */
[-C--:B-1----:R-:W-:Y:S02]  /*282c0*/  HMMA.1688.F32.TF32 R12, R28, R16.reuse, R60 ;  /* 0x000000101c0c723c */ /* 0x082fe4000008103c */
[----:B------:R-:W-:Y:S04]  /*282d0*/  STL [R1+0x19e0], R19 ;  /* 0x0019e01301007387 */ /* 0x000fe80000100800 */
[----:B------:R-:W3:Y:S04]  /*282e0*/  LDL.LU R48, [R1+0x200] ;  /* 0x0002000001307983 */ /* 0x000ee80000300800 */
[----:B------:R-:W-:Y:S04]  /*282f0*/  STL.64 [R1+0x210], R40 ;  /* 0x0002102801007387 */ /* 0x000fe80000100a00 */
[----:B------:R1:W-:Y:S05]  /*28300*/  STL.64 [R1+0x218], R42 ;  /* 0x0002182a01007387 */ /* 0x0003ea0000100a00 */
[----:B------:R-:W-:Y:S04]  /*28310*/  STL.64 [R1+0x170], R12 ;  /* 0x0001700c01007387 */ /* 0x000fe80000100a00 */
[----:B------:R4:W-:Y:S04]  /*28320*/  STL.64 [R1+0x178], R14 ;  /* 0x0001780e01007387 */ /* 0x0009e80000100a00 */
[----:B------:R-:W3:Y:S04]  /*28330*/  LDL.LU R49, [R1+0x204] ;  /* 0x0002040001317983 */ /* 0x000ee80000300800 */
[----:B------:R-:W3:Y:S04]  /*28340*/  LDL.LU R50, [R1+0x208] ;  /* 0x0002080001327983 */ /* 0x000ee80000300800 */
[----:B------:R-:W3:Y:S04]  /*28350*/  LDL.LU R51, [R1+0x20c] ;  /* 0x00020c0001337983 */ /* 0x000ee80000300800 */
[----:B------:R-:W3:Y:S04]  /*28360*/  LDL.LU R60, [R1+0x160] ;  /* 0x00016000013c7983 */ /* 0x000ee80000300800 */
[----:B------:R-:W3:Y:S04]  /*28370*/  LDL.LU R61, [R1+0x164] ;  /* 0x00016400013d7983 */ /* 0x000ee80000300800 */
[----:B------:R-:W3:Y:S04]  /*28380*/  LDL.LU R62, [R1+0x168] ;  /* 0x00016800013e7983 */ /* 0x000ee80000300800 */
[----:B------:R-:W3:Y:S01]  /*28390*/  LDL.LU R63, [R1+0x16c] ;  /* 0x00016c00013f7983 */ /* 0x000ee20000300800 */
[----:B-1----:R-:W-:Y:S03]  /*283a0*/  HMMA.1688.F32.TF32 R40, R20, R16, R56 ;  /* 0x000000101428723c */ /* 0x002fe60000081038 */
[----:B------:R-:W3:Y:S04]  /*283b0*/  LDL.LU R56, [R1+0xc0] ;  /* 0x0000c00001387983 */ /* 0x000ee80000300800 */
[----:B------:R-:W3:Y:S04]  /*283c0*/  LDL.LU R57, [R1+0xc4] ;  /* 0x0000c40001397983 */ /* 0x000ee80000300800 */
[----:B------:R-:W3:Y:S04]  /*283d0*/  LDL.LU R58, [R1+0xc8] ;  /* 0x0000c800013a7983 */ /* 0x000ee80000300800 */
[----:B------:R-:W3:Y:S04]  /*283e0*/  LDL.LU R59, [R1+0xcc] ;  /* 0x0000cc00013b7983 */ /* 0x000ee80000300800 */
[----:B------:R-:W-:-:S02]  /*283f0*/  IMAD.MOV.U32 R18, RZ, RZ, R40 ;  /* 0x000000ffff127224 */ /* 0x000fc400078e0028 */
[----:B------:R-:W-:Y:S02]  /*28400*/  IMAD.MOV.U32 R19, RZ, RZ, R41 ;  /* 0x000000ffff137224 */ /* 0x000fe400078e0029 */
[----:B----4-:R-:W-:Y:S02]  /*28410*/  IMAD.MOV.U32 R14, RZ, RZ, R42 ;  /* 0x000000ffff0e7224 */ /* 0x010fe400078e002a */
[----:B------:R-:W-:-:S05]  /*28420*/  IMAD.MOV.U32 R15, RZ, RZ, R43 ;  /* 0x000000ffff0f7224 */ /* 0x000fca00078e002b */
[----:B------:R-:W-:Y:S04]  /*28430*/  STL [R1+0x19f4], R15 ;  /* 0x0019f40f01007387 */ /* 0x000fe80000100800 */
[----:B------:R1:W-:Y:S02]  /*28440*/  STL [R1+0x19f0], R14 ;  /* 0x0019f00e01007387 */ /* 0x0003e40000100800 */
[----:B-1----:R-:W-:Y:S02]  /*28450*/  HMMA.1688.F32.TF32 R12, R232, R38, R96 ;  /* 0x00000026e80c723c */ /* 0x002fe40000081060 */
[----:B------:R-:W-:Y:S04]  /*28460*/  STL [R1+0x19ec], R19 ;  /* 0x0019ec1301007387 */ /* 0x000fe80000100800 */
[----:B------:R-:W-:Y:S02]  /*28470*/  STL [R1+0x19e8], R18 ;  /* 0x0019e81201007387 */ /* 0x000fe40000100800 */
[----:B--2---:R-:W-:-:S15]  /*28480*/  HMMA.1688.F32.TF32 R40, R24, R16, R52 ;  /* 0x000000101828723c */ /* 0x004fde0000081034 */
[----:B------:R-:W-:-:S04]  /*28490*/  NOP ;  /* 0x0000000000007918 */ /* 0x000fc80000000000 */
[----:B------:R-:W-:Y:S02]  /*284a0*/  IMAD.MOV.U32 R16, RZ, RZ, R43 ;  /* 0x000000ffff107224 */ /* 0x000fe400078e002b */
[----:B------:R-:W-:Y:S01]  /*284b0*/  IMAD.MOV.U32 R17, RZ, RZ, R42 ;  /* 0x000000ffff117224 */ /* 0x000fe200078e002a */
[----:B------:R1:W-:Y:S04]  /*284c0*/  STL.64 [R1+0x40], R40 ;  /* 0x0000402801007387 */ /* 0x0003e80000100a00 */
[----:B------:R-:W-:Y:S04]  /*284d0*/  STL [R1+0x19fc], R16 ;  /* 0x0019fc1001007387 */ /* 0x000fe80000100800 */
[----:B------:R2:W-:Y:S01]  /*284e0*/  STL [R1+0x19f8], R17 ;  /* 0x0019f81101007387 */ /* 0x0005e20000100800 */
[-C--:B-1----:R-:W-:Y:S03]  /*284f0*/  HMMA.1688.F32.TF32 R40, R240, R38.reuse, R100 ;  /* 0x00000026f028723c */ /* 0x082fe60000081064 */
[----:B------:R-:W-:Y:S04]  /*28500*/  STL.64 [R1+0x5c0], R12 ;  /* 0x0005c00c01007387 */ /* 0x000fe80000100a00 */
[----:B------:R1:W-:Y:S01]  /*28510*/  STL.64 [R1+0x5c8], R14 ;  /* 0x0005c80e01007387 */ /* 0x0003e20000100a00 */
[-C--:B--2---:R-:W-:Y:S08]  /*28520*/  HMMA.1688.F32.TF32 R16, R236, R38.reuse, R104 ;  /* 0x00000026ec10723c */ /* 0x084ff00000081068 */
[----:B-1----:R-:W-:Y:S01]  /*28530*/  HMMA.1688.F32.TF32 R12, R244, R38, R108 ;  /* 0x00000026f40c723c */ /* 0x002fe2000008106c */
[----:B------:R-:W1:Y:S04]  /*28540*/  LDSM.16.M88.4 R36, [R3+UR14+0x8000] ;  /* 0x0080000e0324783b */ /* 0x000e680008000200 */
[----:B------:R-:W-:Y:S04]  /*28550*/  STL.64 [R1+0x5b0], R40 ;  /* 0x0005b02801007387 */ /* 0x000fe80000100a00 */
[----:B------:R3:W-:Y:S04]  /*28560*/  STL.64 [R1+0x5b8], R42 ;  /* 0x0005b82a01007387 */ /* 0x0007e80000100a00 */
[----:B------:R-:W2:Y:S04]  /*28570*/  LDL.LU R52, [R1+0x30] ;  /* 0x0000300001347983 */ /* 0x000ea80000300800 */
[----:B------:R-:W-:Y:S04]  /*28580*/  STL.64 [R1+0x5a0], R16 ;  /* 0x0005a01001007387 */ /* 0x000fe80000100a00 */
[----:B------:R-:W-:Y:S04]  /*28590*/  STL.64 [R1+0x5a8], R18 ;  /* 0x0005a81201007387 */ /* 0x000fe80000100a00 */
[----:B------:R-:W-:Y:S04]  /*285a0*/  STL.64 [R1+0x580], R12 ;  /* 0x0005800c01007387 */ /* 0x000fe80000100a00 */
[----:B------:R4:W-:Y:S04]  /*285b0*/  STL.64 [R1+0x588], R14 ;  /* 0x0005880e01007387 */ /* 0x0009e80000100a00 */
[----:B------:R-:W2:Y:S04]  /*285c0*/  LDL.LU R53, [R1+0x34] ;  /* 0x0000340001357983 */ /* 0x000ea80000300800 */
[----:B------:R-:W2:Y:S04]  /*285d0*/  LDL.LU R54, [R1+0x38] ;  /* 0x0000380001367983 */ /* 0x000ea80000300800 */
[----:B------:R-:W2:Y:S04]  /*285e0*/  LDL.LU R55, [R1+0x3c] ;  /* 0x00003c0001377983 */ /* 0x000ea80000300800 */
[----:B-1----:R1:W-:Y:S01]  /*285f0*/  STL [R1+0x1a04], R38 ;  /* 0x001a042601007387 */ /* 0x0023e20000100800 */
[----:B---3--:R-:W-:-:S15]  /*28600*/  HMMA.1688.F32.TF32 R40, R32, R36, R48 ;  /* 0x000000242028723c */ /* 0x008fde0000081030 */
[----:B------:R-:W-:-:S04]  /*28610*/  NOP ;  /* 0x0000000000007918 */ /* 0x000fc80000000000 */
[----:B----4-:R-:W-:Y:S02]  /*28620*/  IMAD.MOV.U32 R15, RZ, RZ, R40 ;  /* 0x000000ffff0f7224 */ /* 0x010fe400078e0028 */
[----:B------:R-:W-:Y:S02]  /*28630*/  IMAD.MOV.U32 R14, RZ, RZ, R41 ;  /* 0x000000ffff0e7224 */ /* 0x000fe400078e0029 */
[----:B------:R-:W-:Y:S02]  /*28640*/  IMAD.MOV.U32 R19, RZ, RZ, R42 ;  /* 0x000000ffff137224 */ /* 0x000fe400078e002a */
[----:B------:R-:W-:Y:S02]  /*28650*/  IMAD.MOV.U32 R18, RZ, RZ, R43 ;  /* 0x000000ffff127224 */ /* 0x000fe400078e002b */
[----:B------:R-:W-:Y:S01]  /*28660*/  HMMA.1688.F32.TF32 R40, R28, R36, R60 ;  /* 0x000000241c28723c */ /* 0x000fe2000008103c */
[----:B------:R3:W-:Y:S04]  /*28670*/  STL [R1+0x1a00], R39 ;  /* 0x001a002701007387 */ /* 0x0007e80000100800 */
[----:B------:R4:W-:Y:S04]  /*28680*/  STL [R1+0x1a0c], R14 ;  /* 0x001a0c0e01007387 */ /* 0x0009e80000100800 */
[----:B------:R1:W-:Y:S10]  /*28690*/  STL [R1+0x1a08], R15 ;  /* 0x001a080f01007387 */ /* 0x0003f40000100800 */
[----:B------:R-:W-:-:S02]  /*286a0*/  IMAD.MOV.U32 R13, RZ, RZ, R40 ;  /* 0x000000ffff0d7224 */ /* 0x000fc400078e0028 */
[----:B------:R-:W-:Y:S02]  /*286b0*/  IMAD.MOV.U32 R12, RZ, RZ, R41 ;  /* 0x000000ffff0c7224 */ /* 0x000fe400078e0029 */
[----:B------:R-:W-:Y:S02]  /*286c0*/  IMAD.MOV.U32 R9, RZ, RZ, R42 ;  /* 0x000000ffff097224 */ /* 0x000fe400078e002a */
[----:B------:R-:W-:Y:S02]  /*286d0*/  IMAD.MOV.U32 R8, RZ, RZ, R43 ;  /* 0x000000ffff087224 */ /* 0x000fe400078e002b */
[----:B------:R-:W-:Y:S01]  /*286e0*/  HMMA.1688.F32.TF32 R40, R20, R36, R56 ;  /* 0x000000241428723c */ /* 0x000fe20000081038 */
        /* <DEDUP_REMOVED lines=16> */
[----:B-1----:R-:W-:-:S02]  /*287f0*/  IMAD.MOV.U32 R38, RZ, RZ, R40 ;  /* 0x000000ffff267224 */ /* 0x002fc400078e0028 */
[----:B---3--:R-:W-:Y:S02]  /*28800*/  IMAD.MOV.U32 R39, RZ, RZ, R41 ;  /* 0x000000ffff277224 */ /* 0x008fe400078e0029 */
[----:B------:R-:W-:Y:S02]  /*28810*/  IMAD.MOV.U32 R16, RZ, RZ, R42 ;  /* 0x000000ffff107224 */ /* 0x000fe400078e002a */
[----:B------:R-:W-:Y:S01]  /*28820*/  IMAD.MOV.U32 R17, RZ, RZ, R43 ;  /* 0x000000ffff117224 */ /* 0x000fe200078e002b */
[----:B------:R-:W-:Y:S08]  /*28830*/  HMMA.1688.F32.TF32 R44, R232, R114, R136 ;  /* 0x00000072e82c723c */ /* 0x000ff00000081088 */
[----:B--2---:R-:W-:Y:S01]  /*28840*/  HMMA.1688.F32.TF32 R40, R24, R36, R52 ;  /* 0x000000241828723c */ /* 0x004fe20000081034 */
[----:B------:R-:W2:-:S15]  /*28850*/  LDL.LU R52, [R1+0x1e0] ;  /* 0x0001e00001347983 */ /* 0x000e9e0000300800 */
[----:B------:R-:W-:-:S03]  /*28860*/  NOP ;  /* 0x0000000000007918 */ /* 0x000fc60000000000 */
[----:B----4-:R-:W-:Y:S02]  /*28870*/  IMAD.MOV.U32 R14, RZ, RZ, R40 ;  /* 0x000000ffff0e7224 */ /* 0x010fe400078e0028 */
[----:B------:R-:W-:Y:S02]  /*28880*/  IMAD.MOV.U32 R15, RZ, RZ, R41 ;  /* 0x000000ffff0f7224 */ /* 0x000fe400078e0029 */
[----:B------:R-:W-:Y:S02]  /*28890*/  IMAD.MOV.U32 R37, RZ, RZ, R42 ;  /* 0x000000ffff257224 */ /* 0x000fe400078e002a */
[----:B------:R-:W-:Y:S02]  /*288a0*/  IMAD.MOV.U32 R36, RZ, RZ, R43 ;  /* 0x000000ffff247224 */ /* 0x000fe400078e002b */
[----:B------:R-:W-:Y:S01]  /*288b0*/  HMMA.1688.F32.TF32 R40, R240, R114, R140 ;  /* 0x00000072f028723c */ /* 0x000fe2000008108c */
[----:B------:R-:W-:Y:S04]  /*288c0*/  STL.64 [R1+0x5f0], R44 ;  /* 0x0005f02c01007387 */ /* 0x000fe80000100a00 */
[----:B------:R1:W-:-:S14]  /*288d0*/  STL.64 [R1+0x5f8], R46 ;  /* 0x0005f82e01007387 */ /* 0x0003dc0000100a00 */
[----:B------:R-:W-:Y:S04]  /*288e0*/  STL.64 [R1+0x5e0], R40 ;  /* 0x0005e02801007387 */ /* 0x000fe80000100a00 */
[----:B------:R3:W-:Y:S04]  /*288f0*/  STL.64 [R1+0x5e8], R42 ;  /* 0x0005e82a01007387 */ /* 0x0007e80000100a00 */
[----:B------:R-:W2:Y:S04]  /*28900*/  LDL.LU R53, [R1+0x1e4] ;  /* 0x0001e40001357983 */ /* 0x000ea80000300800 */
[----:B------:R-:W2:Y:S04]  /*28910*/  LDL.LU R54, [R1+0x1e8] ;  /* 0x0001e80001367983 */ /* 0x000ea80000300800 */
[----:B------:R-:W2:Y:S01]  /*28920*/  LDL.LU R55, [R1+0x1ec] ;  /* 0x0001ec0001377983 */ /* 0x000ea20000300800 */
[-C--:B-1----:R-:W-:Y:S03]  /*28930*/  HMMA.1688.F32.TF32 R44, R236, R114.reuse, R144 ;  /* 0x00000072ec2c723c */ /* 0x082fe60000081090 */
[----:B------:R-:W4:Y:S05]  /*28940*/  LDL.LU R60, [R1+0x350] ;  /* 0x00035000013c7983 */ /* 0x000f2a0000300800 */
[----:B---3--:R-:W-:Y:S11]  /*28950*/  HMMA.1688.F32.TF32 R40, R244, R114, R148 ;  /* 0x00000072f428723c */ /* 0x008ff60000081094 */
[----:B------:R-:W-:Y:S04]  /*28960*/  STL.64 [R1+0x5d0], R44 ;  /* 0x0005d02c01007387 */ /* 0x000fe80000100a00 */
[----:B------:R-:W-:Y:S04]  /*28970*/  STL.64 [R1+0x5d8], R46 ;  /* 0x0005d82e01007387 */ /* 0x000fe80000100a00 */
[----:B------:R-:W-:Y:S04]  /*28980*/  STL.64 [R1+0x590], R40 ;  /* 0x0005902801007387 */ /* 0x000fe80000100a00 */
[----:B------:R-:W-:Y:S04]  /*28990*/  STL.64 [R1+0x598], R42 ;  /* 0x0005982a01007387 */ /* 0x000fe80000100a00 */
        /* <DEDUP_REMOVED lines=11> */
[----:B------:R-:W1:Y:S02]  /*28a50*/  LDSM.16.M88.4 R40, [R3+UR14+0x8800] ;  /* 0x0088000e0328783b */ /* 0x000e640008000200 */
[-C--:B-1----:R-:W-:Y:S02]  /*28a60*/  HMMA.1688.F32.TF32 R44, R32, R40.reuse, R76 ;  /* 0x00000028202c723c */ /* 0x082fe4000008104c */
[----:B------:R-:W-:Y:S04]  /*28a70*/  STL [R1+0x19c4], R42 ;  /* 0x0019c42a01007387 */ /* 0x000fe80000100800 */
[----:B------:R-:W-:Y:S02]  /*28a80*/  STL [R1+0x19c0], R43 ;  /* 0x0019c02b01007387 */ /* 0x000fe40000100800 */
[-C--:B------:R-:W-:Y:S08]  /*28a90*/  HMMA.1688.F32.TF32 R68, R28, R40.reuse, R68 ;  /* 0x000000281c44723c */ /* 0x080ff00000081044 */
[-C--:B------:R-:W-:Y:S03]  /*28aa0*/  HMMA.1688.F32.TF32 R64, R20, R40.reuse, R64 ;  /* 0x000000281440723c */ /* 0x080fe60000081040 */
[----:B------:R-:W-:Y:S04]  /*28ab0*/  STL.64 [R1+0x1f0], R44 ;  /* 0x0001f02c01007387 */ /* 0x000fe80000100a00 */
[----:B------:R1:W-:Y:S02]  /*28ac0*/  STL.64 [R1+0x1f8], R46 ;  /* 0x0001f82e01007387 */ /* 0x0003e40000100a00 */
[----:B-1----:R-:W-:Y:S02]  /*28ad0*/  HMMA.1688.F32.TF32 R44, R24, R40, R56 ;  /* 0x00000028182c723c */ /* 0x002fe40000081038 */
[----:B------:R-:W-:Y:S04]  /*28ae0*/  STL.64 [R1+0x150], R68 ;  /* 0x0001504401007387 */ /* 0x000fe80000100a00 */
[----:B------:R-:W-:Y:S02]  /*28af0*/  STL.64 [R1+0x158], R70 ;  /* 0x0001584601007387 */ /* 0x000fe40000100a00 */
[-C--:B------:R-:W-:Y:S02]  /*28b00*/  HMMA.1688.F32.TF32 R40, R232, R118.reuse, R152 ;  /* 0x00000076e828723c */ /* 0x080fe40000081098 */
[----:B------:R-:W-:Y:S04]  /*28b10*/  STL.64 [R1+0xb0], R64 ;  /* 0x0000b04001007387 */ /* 0x000fe80000100a00 */
[----:B------:R-:W-:Y:S02]  /*28b20*/  STL.64 [R1+0xb8], R66 ;  /* 0x0000b84201007387 */ /* 0x000fe40000100a00 */
[-C--:B------:R-:W-:Y:S03]  /*28b30*/  HMMA.1688.F32.TF32 R56, R240, R118.reuse, R156 ;  /* 0x00000076f038723c */ /* 0x080fe6000008109c */
[----:B------:R-:W-:Y:S04]  /*28b40*/  STL.64 [R1+0x20], R44 ;  /* 0x0000202c01007387 */ /* 0x000fe80000100a00 */
[----:B------:R1:W-:Y:S02]  /*28b50*/  STL.64 [R1+0x28], R46 ;  /* 0x0000282e01007387 */ /* 0x0003e40000100a00 */
[-C--:B-1----:R-:W-:Y:S02]  /*28b60*/  HMMA.1688.F32.TF32 R44, R236, R118.reuse, R160 ;  /* 0x00000076ec2c723c */ /* 0x082fe400000810a0 */
[----:B------:R-:W-:Y:S04]  /*28b70*/  STL.64 [R1+0x550], R40 ;  /* 0x0005502801007387 */ /* 0x000fe80000100a00 */
[----:B------:R1:W-:Y:S04]  /*28b80*/  STL.64 [R1+0x558], R42 ;  /* 0x0005582a01007387 */ /* 0x0003e80000100a00 */
[----:B------:R-:W-:Y:S04]  /*28b90*/  STL.64 [R1+0x540], R56 ;  /* 0x0005403801007387 */ /* 0x000fe80000100a00 */
[----:B------:R-:W-:Y:S04]  /*28ba0*/  STL.64 [R1+0x548], R58 ;  /* 0x0005483a01007387 */ /* 0x000fe80000100a00 */
[----:B------:R-:W4:Y:S04]  /*28bb0*/  LDL.LU R68, [R1+0x1d0] ;  /* 0x0001d00001447983 */ /* 0x000f280000300800 */
[----:B------:R-:W-:Y:S04]  /*28bc0*/  STL.64 [R1+0x520], R44 ;  /* 0x0005202c01007387 */ /* 0x000fe80000100a00 */
[----:B------:R-:W-:Y:S04]  /*28bd0*/  STL.64 [R1+0x528], R46 ;  /* 0x0005282e01007387 */ /* 0x000fe80000100a00 */
[----:B------:R-:W2:Y:S01]  /*28be0*/  LDSM.16.M88.4 R44, [R3+UR14+0x9000] ;  /* 0x0090000e032c783b */ /* 0x000ea20008000200 */
[----:B-1----:R-:W-:-:S15]  /*28bf0*/  HMMA.1688.F32.TF32 R40, R244, R118, R164 ;  /* 0x00000076f428723c */ /* 0x002fde00000810a4 */
[----:B------:R-:W-:-:S04]  /*28c00*/  NOP ;  /* 0x0000000000007918 */ /* 0x000fc80000000000 */
[----:B------:R-:W-:Y:S04]  /*28c10*/  STL.64 [R1+0x510], R40 ;  /* 0x0005102801007387 */ /* 0x000fe80000100a00 */
[----:B------:R2:W-:Y:S04]  /*28c20*/  STL.64 [R1+0x518], R42 ;  /* 0x0005182a01007387 */ /* 0x0005e80000100a00 */
[----:B------:R-:W4:Y:S04]  /*28c30*/  LDL.LU R69, [R1+0x1d4] ;  /* 0x0001d40001457983 */ /* 0x000f280000300800 */
[----:B------:R-:W4:Y:S04]  /*28c40*/  LDL.LU R70, [R1+0x1d8] ;  /* 0x0001d80001467983 */ /* 0x000f280000300800 */
[----:B------:R-:W4:Y:S04]  /*28c50*/  LDL.LU R71, [R1+0x1dc] ;  /* 0x0001dc0001477983 */ /* 0x000f280000300800 */
[----:B------:R-:W4:Y:S01]  /*28c60*/  LDL.LU R64, [R1+0x130] ;  /* 0x0001300001407983 */ /* 0x000f220000300800 */
[----:B--2---:R-:W-:-:S15]  /*28c70*/  HMMA.1688.F32.TF32 R40, R32, R44, R52 ;  /* 0x0000002c2028723c */ /* 0x004fde0000081034 */
[----:B------:R-:W-:-:S04]  /*28c80*/  NOP ;  /* 0x0000000000007918 */ /* 0x000fc80000000000 */
[----:B------:R-:W-:Y:S04]  /*28c90*/  STL.64 [R1+0x1e0], R40 ;  /* 0x0001e02801007387 */ /* 0x000fe80000100a00 */
[----:B------:R1:W-:Y:S04]  /*28ca0*/  STL.64 [R1+0x1e8], R42 ;  /* 0x0001e82a01007387 */ /* 0x0003e80000100a00 */
        /* <DEDUP_REMOVED lines=11> */
[-C--:B---3--:R-:W-:Y:S08]  /*28d60*/  HMMA.1688.F32.TF32 R72, R28, R44.reuse, R72 ;  /* 0x0000002c1c48723c */ /* 0x088ff00000081048 */
[-C--:B----4-:R-:W-:Y:S08]  /*28d70*/  HMMA.1688.F32.TF32 R48, R20, R44.reuse, R48 ;  /* 0x0000002c1430723c */ /* 0x090ff00000081030 */
[----:B-1----:R-:W-:Y:S03]  /*28d80*/  HMMA.1688.F32.TF32 R40, R24, R44, R60 ;  /* 0x0000002c1828723c */ /* 0x002fe6000008103c */
[----:B------:R-:W-:Y:S04]  /*28d90*/  STL.64 [R1+0x140], R72 ;  /* 0x0001404801007387 */ /* 0x000fe80000100a00 */
[----:B------:R-:W-:Y:S04]  /*28da0*/  STL.64 [R1+0x148], R74 ;  /* 0x0001484a01007387 */ /* 0x000fe80000100a00 */
[----:B------:R-:W-:Y:S04]  /*28db0*/  STL.64 [R1+0xa0], R48 ;  /* 0x0000a03001007387 */ /* 0x000fe80000100a00 */
[----:B------:R-:W-:Y:S04]  /*28dc0*/  STL.64 [R1+0xa8], R50 ;  /* 0x0000a83201007387 */ /* 0x000fe80000100a00 */
[----:B------:R-:W-:Y:S01]  /*28dd0*/  IMAD.MOV.U32 R45, RZ, RZ, R42 ;  /* 0x000000ffff2d7224 */ /* 0x000fe200078e002a */
[----:B------:R1:W-:Y:S01]  /*28de0*/  STL.64 [R1+0x10], R40 ;  /* 0x0000102801007387 */ /* 0x0003e20000100a00 */
[----:B------:R-:W-:-:S02]  /*28df0*/  IMAD.MOV.U32 R44, RZ, RZ, R43 ;  /* 0x000000ffff2c7224 */ /* 0x000fc400078e002b */
[-C--:B-1----:R-:W-:Y:S03]  /*28e00*/  HMMA.1688.F32.TF32 R40, R232, R122.reuse, R168 ;  /* 0x0000007ae828723c */ /* 0x082fe600000810a8 */
[----:B------:R-:W-:Y:S04]  /*28e10*/  STL [R1+0x19cc], R44 ;  /* 0x0019cc2c01007387 */ /* 0x000fe80000100800 */
[----:B------:R-:W-:Y:S01]  /*28e20*/  STL [R1+0x19c8], R45 ;  /* 0x0019c82d01007387 */ /* 0x000fe20000100800 */
[-C--:B------:R-:W-:Y:S03]  /*28e30*/  HMMA.1688.F32.TF32 R48, R240, R122.reuse, R172 ;  /* 0x0000007af030723c */ /* 0x080fe600000810ac */
[----:B------:R1:W-:Y:S08]  /*28e40*/  STL.64 [R1+0x1988], R46 ;  /* 0x0019882e01007387 */ /* 0x0003f00000100a00 */
[----:B------:R-:W-:Y:S01]  /*28e50*/  STL.64 [R1+0x4f0], R40 ;  /* 0x0004f02801007387 */ /* 0x000fe20000100a00 */
[-C--:B-1----:R-:W-:Y:S03]  /*28e60*/  HMMA.1688.F32.TF32 R44, R236, R122.reuse, R176 ;  /* 0x0000007aec2c723c */ /* 0x082fe600000810b0 */
[----:B------:R1:W-:Y:S05]  /*28e70*/  STL.64 [R1+0x4f8], R42 ;  /* 0x0004f82a01007387 */ /* 0x0003ea0000100a00 */
[----:B-1----:R-:W-:Y:S01]  /*28e80*/  HMMA.1688.F32.TF32 R40, R244, R122, R180 ;  /* 0x0000007af428723c */ /* 0x002fe200000810b4 */
[----:B------:R-:W-:Y:S04]  /*28e90*/  STL.64 [R1+0x4e0], R48 ;  /* 0x0004e03001007387 */ /* 0x000fe80000100a00 */
[----:B------:R-:W-:Y:S04]  /*28ea0*/  STL.64 [R1+0x4e8], R50 ;  /* 0x0004e83201007387 */ /* 0x000fe80000100a00 */
[----:B------:R-:W3:Y:S04]  /*28eb0*/  LDL.LU R60, [R1+0x1c0] ;  /* 0x0001c000013c7983 */ /* 0x000ee80000300800 */
[----:B------:R-:W-:Y:S04]  /*28ec0*/  STL.64 [R1+0x4d0], R44 ;  /* 0x0004d02c01007387 */ /* 0x000fe80000100a00 */
[----:B------:R-:W-:Y:S04]  /*28ed0*/  STL.64 [R1+0x4d8], R46 ;  /* 0x0004d82e01007387 */ /* 0x000fe80000100a00 */
[----:B------:R-:W-:Y:S04]  /*28ee0*/  STL.64 [R1+0x4b0], R40 ;  /* 0x0004b02801007387 */ /* 0x000fe80000100a00 */
[----:B------:R-:W-:Y:S04]  /*28ef0*/  STL.64 [R1+0x4b8], R42 ;  /* 0x0004b82a01007387 */ /* 0x000fe80000100a00 */
[----:B------:R-:W3:Y:S04]  /*28f00*/  LDL.LU R61, [R1+0x1c4] ;  /* 0x0001c400013d7983 */ /* 0x000ee80000300800 */
[----:B------:R-:W3:Y:S04]  /*28f10*/  LDL.LU R62, [R1+0x1c8] ;  /* 0x0001c800013e7983 */ /* 0x000ee80000300800 */
[----:B------:R-:W3:Y:S04]  /*28f20*/  LDL.LU R63, [R1+0x1cc] ;  /* 0x0001cc00013f7983 */ /* 0x000ee80000300800 */
[----:B------:R-:W1:Y:S02]  /*28f30*/  LDSM.16.M88.4 R48, [R3+UR14+0x9800] ;  /* 0x0098000e0330783b */ /* 0x000e640008000200 */
[----:B-1----:R-:W-:-:S15]  /*28f40*/  HMMA.1688.F32.TF32 R40, R32, R48, R68 ;  /* 0x000000302028723c */ /* 0x002fde0000081044 */
[----:B------:R-:W-:-:S04]  /*28f50*/  NOP ;  /* 0x0000000000007918 */ /* 0x000fc80000000000 */
[----:B------:R-:W-:Y:S02]  /*28f60*/  IMAD.MOV.U32 R248, RZ, RZ, R41 ;  /* 0x000000fffff87224 */ /* 0x000fe400078e0029 */
[----:B------:R-:W-:-:S03]  /*28f70*/  IMAD.MOV.U32 R249, RZ, RZ, R40 ;  /* 0x000000fffff97224 */ /* 0x000fc600078e0028 */
[----:B------:R-:W-:Y:S04]  /*28f80*/  STL [R1+0x19d4], R248 ;  /* 0x0019d4f801007387 */ /* 0x000fe80000100800 */
[----:B------:R-:W-:Y:S01]  /*28f90*/  STL [R1+0x19d0], R249 ;  /* 0x0019d0f901007387 */ /* 0x000fe20000100800 */
[-C--:B--2---:R-:W-:Y:S08]  /*28fa0*/  HMMA.1688.F32.TF32 R64, R28, R48.reuse, R64 ;  /* 0x000000301c40723c */ /* 0x084ff00000081040 */
[-C--:B------:R-:W-:Y:S08]  /*28fb0*/  HMMA.1688.F32.TF32 R56, R20, R48.reuse, R56 ;  /* 0x000000301438723c */ /* 0x080ff00000081038 */
[----:B------:R-:W-:Y:S03]  /*28fc0*/  HMMA.1688.F32.TF32 R52, R24, R48, R52 ;  /* 0x000000301834723c */ /* 0x000fe60000081034 */
[----:B------:R-:W-:Y:S08]  /*28fd0*/  STL.64 [R1+0x130], R64 ;  /* 0x0001304001007387 */ /* 0x000ff00000100a00 */
[----:B------:R-:W-:Y:S01]  /*28fe0*/  IMAD.MOV.U32 R44, RZ, RZ, R58 ;  /* 0x000000ffff2c7224 */ /* 0x000fe200078e003a */
[----:B------:R1:W-:Y:S01]  /*28ff0*/  STL.64 [R1+0x90], R56 ;  /* 0x0000903801007387 */ /* 0x0003e20000100a00 */
[----:B------:R-:W-:-:S02]  /*29000*/  IMAD.MOV.U32 R45, RZ, RZ, R59 ;  /* 0x000000ffff2d7224 */ /* 0x000fc400078e003b */
[----:B-1----:R-:W-:Y:S04]  /*29010*/  HMMA.1688.F32.TF32 R56, R232, R126, R184 ;  /* 0x0000007ee838723c */ /* 0x002fe800000810b8 */
[----:B------:R-:W-:Y:S02]  /*29020*/  IMAD.MOV.U32 R248, RZ, RZ, R52 ;  /* 0x000000fffff87224 */ /* 0x000fe400078e0034 */
[----:B------:R-:W-:Y:S02]  /*29030*/  IMAD.MOV.U32 R249, RZ, RZ, R53 ;  /* 0x000000fffff97224 */ /* 0x000fe400078e0035 */
[----:B------:R-:W-:Y:S02]  /*29040*/  IMAD.MOV.U32 R49, RZ, RZ, R54 ;  /* 0x000000ffff317224 */ /* 0x000fe400078e0036 */
[----:B------:R-:W-:-:S02]  /*29050*/  IMAD.MOV.U32 R48, RZ, RZ, R55 ;  /* 0x000000ffff307224 */ /* 0x000fc400078e0037 */
[-C--:B------:R-:W-:Y:S01]  /*29060*/  HMMA.1688.F32.TF32 R52, R240, R126.reuse, R188 ;  /* 0x0000007ef034723c */ /* 0x080fe200000810bc */
[----:B------:R-:W-:Y:S04]  /*29070*/  STL.64 [R1+0x1958], R50 ;  /* 0x0019583201007387 */ /* 0x000fe80000100a00 */
[----:B------:R-:W2:Y:S04]  /*29080*/  LDL.LU R64, [R1+0x120] ;  /* 0x0001200001407983 */ /* 0x000ea80000300800 */
[----:B------:R1:W-:Y:S04]  /*29090*/  STL.64 [R1+0x480], R56 ;  /* 0x0004803801007387 */ /* 0x0003e80000100a00 */
[----:B------:R4:W-:Y:S06]  /*290a0*/  STL.64 [R1+0x488], R58 ;  /* 0x0004883a01007387 */ /* 0x0009ec0000100a00 */
[----:B------:R-:W-:Y:S04]  /*290b0*/  STL.64 [R1+0x470], R52 ;  /* 0x0004703401007387 */ /* 0x000fe80000100a00 */
[----:B------:R-:W-:Y:S04]  /*290c0*/  STL.64 [R1+0x478], R54 ;  /* 0x0004783601007387 */ /* 0x000fe80000100a00 */
[----:B------:R-:W3:Y:S01]  /*290d0*/  LDSM.16.M88.4 R52, [R3+UR14+0xa000] ;  /* 0x00a0000e0334783b */ /* 0x000ee20008000200 */
[-C--:B------:R-:W-:Y:S08]  /*290e0*/  HMMA.1688.F32.TF32 R72, R236, R126.reuse, R192 ;  /* 0x0000007eec48723c */ /* 0x080ff000000810c0 */
[----:B------:R-:W-:Y:S01]  /*290f0*/  HMMA.1688.F32.TF32 R68, R244, R126, R196 ;  /* 0x0000007ef444723c */ /* 0x000fe200000810c4 */
[----:B------:R-:W-:Y:S01]  /*29100*/  IMAD.MOV.U32 R47, RZ, RZ, R42 ;  /* 0x000000ffff2f7224 */ /* 0x000fe200078e002a */
[----:B------:R-:W-:Y:S01]  /*29110*/  MOV R46, R43 ;  /* 0x0000002b002e7202 */ /* 0x000fe20000000f00 */
[----:B------:R-:W-:Y:S01]  /*29120*/  IMAD.MOV.U32 R42, RZ, RZ, R66 ;  /* 0x000000ffff2a7224 */ /* 0x000fe200078e0042 */
[----:B------:R-:W2:Y:S01]  /*29130*/  LDL.LU R65, [R1+0x124] ;  /* 0x0001240001417983 */ /* 0x000ea20000300800 */
[----:B------:R-:W-:-:S03]  /*29140*/  IMAD.MOV.U32 R43, RZ, RZ, R67 ;  /* 0x000000ffff2b7224 */ /* 0x000fc600078e0043 */
[----:B------:R-:W2:Y:S04]  /*29150*/  LDL.LU R66, [R1+0x128] ;  /* 0x0001280001427983 */ /* 0x000ea80000300800 */
[----:B------:R-:W2:Y:S04]  /*29160*/  LDL.LU R67, [R1+0x12c] ;  /* 0x00012c0001437983 */ /* 0x000ea80000300800 */
[----:B-1----:R-:W2:Y:S04]  /*29170*/  LDL.LU R56, [R1+0x300] ;  /* 0x0003000001387983 */ /* 0x002ea80000300800 */
[----:B------:R-:W2:Y:S04]  /*29180*/  LDL.LU R57, [R1+0x304] ;  /* 0x0003040001397983 */ /* 0x000ea80000300800 */
[----:B----4-:R-:W4:Y:S04]  /*29190*/  LDL.LU R58, [R1+0x308] ;  /* 0x00030800013a7983 */ /* 0x010f280000300800 */
[----:B------:R-:W4:Y:S04]  /*291a0*/  LDL.LU R59, [R1+0x30c] ;  /* 0x00030c00013b7983 */ /* 0x000f280000300800 */
[----:B------:R-:W-:Y:S04]  /*291b0*/  STL.64 [R1+0x460], R72 ;  /* 0x0004604801007387 */ /* 0x000fe80000100a00 */
[----:B------:R-:W-:Y:S04]  /*291c0*/  STL.64 [R1+0x468], R74 ;  /* 0x0004684a01007387 */ /* 0x000fe80000100a00 */
[----:B------:R-:W-:Y:S01]  /*291d0*/  STL.64 [R1+0x440], R68 ;  /* 0x0004404401007387 */ /* 0x000fe20000100a00 */
[----:B---3--:R-:W-:Y:S03]  /*291e0*/  HMMA.1688.F32.TF32 R60, R32, R52, R60 ;  /* 0x00000034203c723c */ /* 0x008fe6000008103c */
[----:B------:R-:W-:-:S15]  /*291f0*/  STL.64 [R1+0x448], R70 ;  /* 0x0004484601007387 */ /* 0x000fde0000100a00 */
[----:B------:R-:W-:Y:S01]  /*29200*/  NOP ;  /* 0x0000000000007918 */ /* 0x000fe20000000000 */
[----:B------:R1:W-:Y:S01]  /*29210*/  STL.64 [R1+0x1c0], R60 ;  /* 0x0001c03c01007387 */ /* 0x0003e20000100a00 */
[----:B------:R-:W-:Y:S02]  /*29220*/  IMAD.MOV.U32 R41, RZ, RZ, R62 ;  /* 0x000000ffff297224 */ /* 0x000fe400078e003e */
[----:B------:R-:W-:Y:S01]  /*29230*/  IMAD.MOV.U32 R40, RZ, RZ, R63 ;  /* 0x000000ffff287224 */ /* 0x000fe200078e003f */
[----:B-1----:R-:W3:Y:S04]  /*29240*/  LDL.LU R60, [R1+0x260] ;  /* 0x00026000013c7983 */ /* 0x002ee80000300800 */
        /* <DEDUP_REMOVED lines=10> */
[----:B------:R-:W4:Y:S01]  /*292f0*/  LDL.LU R71, [R1+0x36c] ;  /* 0x00036c0001477983 */ /* 0x000f220000300800 */
[----:B--2---:R-:W-:Y:S01]  /*29300*/  HMMA.1688.F32.TF32 R64, R28, R52, R64 ;  /* 0x000000341c40723c */ /* 0x004fe20000081040 */
[----:B---3--:R-:W-:-:S02]  /*29310*/  IMAD.MOV.U32 R72, RZ, RZ, R2 ;  /* 0x000000ffff487224 */ /* 0x008fc400078e0002 */
[----:B------:R-:W2:Y:S04]  /*29320*/  LDL.LU R2, [R1+0x1a70] ;  /* 0x001a700001027983 */ /* 0x000ea80000300800 */
[----:B------:R-:W3:Y:S04]  /*29330*/  LDL.LU R73, [R1+0x2c4] ;  /* 0x0002c40001497983 */ /* 0x000ee80000300800 */
[----:B------:R-:W3:Y:S04]  /*29340*/  LDL.LU R74, [R1+0x2c8] ;  /* 0x0002c800014a7983 */ /* 0x000ee80000300800 */
[----:B------:R-:W3:Y:S04]  /*29350*/  LDL.LU R75, [R1+0x2cc] ;  /* 0x0002cc00014b7983 */ /* 0x000ee80000300800 */
[----:B------:R-:W3:Y:S04]  /*29360*/  LDL.LU R76, [R1+0x320] ;  /* 0x00032000014c7983 */ /* 0x000ee80000300800 */
[----:B------:R-:W3:Y:S04]  /*29370*/  LDL.LU R77, [R1+0x324] ;  /* 0x00032400014d7983 */ /* 0x000ee80000300800 */
[----:B------:R-:W-:Y:S04]  /*29380*/  STL [R1+0x120], R64 ;  /* 0x0001204001007387 */ /* 0x000fe80000100800 */
[----:B------:R-:W3:Y:S04]  /*29390*/  LDL.LU R88, [R1+0x410] ;  /* 0x0004100001587983 */ /* 0x000ee80000300800 */
[----:B------:R-:W3:Y:S04]  /*293a0*/  LDL.LU R89, [R1+0x414] ;  /* 0x0004140001597983 */ /* 0x000ee80000300800 */
[----:B------:R-:W3:Y:S04]  /*293b0*/  LDL.LU R90, [R1+0x418] ;  /* 0x00041800015a7983 */ /* 0x000ee80000300800 */
[----:B------:R-:W3:Y:S01]  /*293c0*/  LDL.LU R91, [R1+0x41c] ;  /* 0x00041c00015b7983 */ /* 0x000ee20000300800 */
[-C--:B----4-:R-:W-:Y:S08]  /*293d0*/  HMMA.1688.F32.TF32 R56, R20, R52.reuse, R56 ;  /* 0x000000341438723c */ /* 0x090ff00000081038 */
[----:B------:R-:W-:Y:S01]  /*293e0*/  HMMA.1688.F32.TF32 R60, R24, R52, R60 ;  /* 0x00000034183c723c */ /* 0x000fe2000008103c */
[----:B------:R-:W-:Y:S01]  /*293f0*/  IMAD.MOV.U32 R79, RZ, RZ, R0 ;  /* 0x000000ffff4f7224 */ /* 0x000fe200078e0000 */
[----:B------:R-:W4:Y:S01]  /*29400*/  LDL.LU R92, [R1+0x2e0] ;  /* 0x0002e000015c7983 */ /* 0x000f220000300800 */
[----:B------:R-:W-:-:S02]  /*29410*/  IMAD.MOV.U32 R252, RZ, RZ, R65 ;  /* 0x000000fffffc7224 */ /* 0x000fc400078e0041 */
[----:B------:R-:W-:Y:S01]  /*29420*/  IMAD.MOV.U32 R0, RZ, RZ, R67 ;  /* 0x000000ffff007224 */ /* 0x000fe200078e0043 */
[----:B------:R-:W4:Y:S04]  /*29430*/  LDL.LU R93, [R1+0x2e4] ;  /* 0x0002e400015d7983 */ /* 0x000f280000300800 */
[----:B------:R-:W4:Y:S04]  /*29440*/  LDL.LU R94, [R1+0x2e8] ;  /* 0x0002e800015e7983 */ /* 0x000f280000300800 */
[----:B------:R-:W4:Y:S04]  /*29450*/  LDL.LU R95, [R1+0x2ec] ;  /* 0x0002ec00015f7983 */ /* 0x000f280000300800 */
[----:B------:R-:W-:Y:S04]  /*29460*/  STL.64 [R1+0x18e0], R58 ;  /* 0x0018e03a01007387 */ /* 0x000fe80000100a00 */
[----:B------:R-:W-:Y:S04]  /*29470*/  STL.64 [R1+0x18d8], R56 ;  /* 0x0018d83801007387 */ /* 0x000fe80000100a00 */
[----:B------:R-:W-:Y:S04]  /*29480*/  STL.64 [R1+0x18f8], R62 ;  /* 0x0018f83e01007387 */ /* 0x000fe80000100a00 */
[----:B------:R-:W-:Y:S04]  /*29490*/  STL.64 [R1+0x18f0], R60 ;  /* 0x0018f03c01007387 */ /* 0x000fe80000100a00 */
[----:B------:R1:W-:Y:S02]  /*294a0*/  STL.64 [R1+0x18e8], R54 ;  /* 0x0018e83601007387 */ /* 0x0003e40000100a00 */
[-C--:B-1----:R-:W-:Y:S08]  /*294b0*/  HMMA.1688.F32.TF32 R52, R232, R130.reuse, R200 ;  /* 0x00000082e834723c */ /* 0x082ff000000810c8 */
[-C--:B------:R-:W-:Y:S08]  /*294c0*/  HMMA.1688.F32.TF32 R60, R240, R130.reuse, R204 ;  /* 0x00000082f03c723c */ /* 0x080ff000000810cc */
[-C--:B------:R-:W-:Y:S03]  /*294d0*/  HMMA.1688.F32.TF32 R56, R236, R130.reuse, R208 ;  /* 0x00000082ec38723c */ /* 0x080fe600000810d0 */
[----:B------:R-:W-:Y:S04]  /*294e0*/  STL.64 [R1+0x420], R52 ;  /* 0x0004203401007387 */ /* 0x000fe80000100a00 */
[----:B------:R1:W-:Y:S02]  /*294f0*/  STL.64 [R1+0x428], R54 ;  /* 0x0004283601007387 */ /* 0x0003e40000100a00 */
[----:B-1----:R-:W-:Y:S02]  /*29500*/  HMMA.1688.F32.TF32 R52, R244, R130, R212 ;  /* 0x00000082f434723c */ /* 0x002fe400000810d4 */
[----:B------:R-:W-:Y:S04]  /*29510*/  STL.64 [R1+0x400], R60 ;  /* 0x0004003c01007387 */ /* 0x000fe80000100a00 */
[----:B------:R-:W-:Y:S04]  /*29520*/  STL.64 [R1+0x408], R62 ;  /* 0x0004083e01007387 */ /* 0x000fe80000100a00 */
[----:B------:R-:W-:Y:S04]  /*29530*/  STL.64 [R1+0x3c0], R56 ;  /* 0x0003c03801007387 */ /* 0x000fe80000100a00 */
[----:B------:R-:W-:Y:S05]  /*29540*/  STL.64 [R1+0x3c8], R58 ;  /* 0x0003c83a01007387 */ /* 0x000fea0000100a00 */
[----:B------:R-:W-:Y:S04]  /*29550*/  STL.64 [R1+0x3b0], R52 ;  /* 0x0003b03401007387 */ /* 0x000fe80000100a00 */
[----:B------:R1:W-:Y:S02]  /*29560*/  STL.64 [R1+0x3b8], R54 ;  /* 0x0003b83601007387 */ /* 0x0003e40000100a00 */
[-C--:B-1----:R-:W-:Y:S08]  /*29570*/  HMMA.1688.F32.TF32 R52, R232, R134.reuse, R216 ;  /* 0x00000086e834723c */ /* 0x082ff000000810d8 */
[-C--:B------:R-:W-:Y:S08]  /*29580*/  HMMA.1688.F32.TF32 R60, R240, R134.reuse, R220 ;  /* 0x00000086f03c723c */ /* 0x080ff000000810dc */
[----:B------:R-:W-:Y:S01]  /*29590*/  HMMA.1688.F32.TF32 R56, R236, R134, R224 ;  /* 0x00000086ec38723c */ /* 0x000fe200000810e0 */
[----:B------:R-:W-:-:S02]  /*295a0*/  IMAD.MOV.U32 R140, RZ, RZ, R132 ;  /* 0x000000ffff8c7224 */ /* 0x000fc400078e0084 */
[----:B------:R-:W-:Y:S02]  /*295b0*/  IMAD.MOV.U32 R141, RZ, RZ, R133 ;  /* 0x000000ffff8d7224 */ /* 0x000fe400078e0085 */
[----:B--2---:R-:W-:Y:S02]  /*295c0*/  IMAD.MOV.U32 R78, RZ, RZ, R2 ;  /* 0x000000ffff4e7224 */ /* 0x004fe400078e0002 */
[----:B------:R-:W-:Y:S02]  /*295d0*/  IMAD.MOV.U32 R2, RZ, RZ, R66 ;  /* 0x000000ffff027224 */ /* 0x000fe400078e0042 */
[----:B------:R-:W1:Y:S02]  /*295e0*/  LDSM.16.M88.4 R64, [R3+UR14+0xa800] ;  /* 0x00a8000e0340783b */ /* 0x000e640008000200 */
[-C--:B-1----:R-:W-:Y:S08]  /*295f0*/  HMMA.1688.F32.TF32 R68, R32, R64.reuse, R68 ;  /* 0x000000402044723c */ /* 0x082ff00000081044 */
[-C--:B---3--:R-:W-:Y:S08]  /*29600*/  HMMA.1688.F32.TF32 R72, R28, R64.reuse, R72 ;  /* 0x000000401c48723c */ /* 0x088ff00000081048 */
[-C--:B------:R-:W-:Y:S08]  /*29610*/  HMMA.1688.F32.TF32 R76, R20, R64.reuse, R76 ;  /* 0x00000040144c723c */ /* 0x080ff0000008104c */
[----:B------:R-:W-:Y:S01]  /*29620*/  HMMA.1688.F32.TF32 R80, R24, R64, R80 ;  /* 0x000000401850723c */ /* 0x000fe20000081050 */
        /* <DEDUP_REMOVED lines=9> */
[----:B------:R-:W-:Y:S01]  /*296c0*/  STL.64 [R1+0x3a0], R52 ;  /* 0x0003a03401007387 */ /* 0x000fe20000100a00 */
[----:B------:R-:W-:Y:S03]  /*296d0*/  HMMA.1688.F32.TF32 R88, R32, R84, R88 ;  /* 0x000000542058723c */ /* 0x000fe60000081058 */
[----:B------:R1:W-:Y:S05]  /*296e0*/  STL.64 [R1+0x3a8], R54 ;  /* 0x0003a83601007387 */ /* 0x0003ea0000100a00 */
[----:B-1----:R-:W-:Y:S01]  /*296f0*/  HMMA.1688.F32.TF32 R52, R244, R134, R228 ;  /* 0x00000086f434723c */ /* 0x002fe200000810e4 */
[----:B------:R-:W-:Y:S04]  /*29700*/  STL.64 [R1+0x390], R60 ;  /* 0x0003903c01007387 */ /* 0x000fe80000100a00 */
[----:B------:R-:W-:Y:S04]  /*29710*/  STL.64 [R1+0x398], R62 ;  /* 0x0003983e01007387 */ /* 0x000fe80000100a00 */
[----:B------:R-:W-:Y:S04]  /*29720*/  STL.64 [R1+0x380], R56 ;  /* 0x0003803801007387 */ /* 0x000fe80000100a00 */
[----:B------:R-:W-:Y:S06]  /*29730*/  STL.64 [R1+0x388], R58 ;  /* 0x0003883a01007387 */ /* 0x000fec0000100a00 */
[----:B------:R-:W-:Y:S04]  /*29740*/  STL.64 [R1+0x370], R52 ;  /* 0x0003703401007387 */ /* 0x000fe80000100a00 */
[----:B------:R1:W-:Y:S04]  /*29750*/  STL.64 [R1+0x378], R54 ;  /* 0x0003783601007387 */ /* 0x0003e80000100a00 */
[----:B------:R-:W-:Y:S04]  /*29760*/  STL.64 [R1+0x1950], R90 ;  /* 0x0019505a01007387 */ /* 0x000fe80000100a00 */
[----:B------:R-:W-:Y:S04]  /*29770*/  STL.64 [R1+0x1948], R88 ;  /* 0x0019485801007387 */ /* 0x000fe80000100a00 */
[----:B------:R-:W2:Y:S04]  /*29780*/  LDL.LU R132, [R1+0x1a6c] ;  /* 0x001a6c0001847983 */ /* 0x000ea80000300800 */
[----:B------:R-:W3:Y:S01]  /*29790*/  LDL.LU R133, [R1+0x1a68] ;  /* 0x001a680001857983 */ /* 0x000ee20000300800 */
[----:B------:R-:W-:-:S02]  /*297a0*/  IMAD.MOV.U32 R142, RZ, RZ, R124 ;  /* 0x000000ffff8e7224 */ /* 0x000fc400078e007c */
[----:B------:R-:W-:Y:S01]  /*297b0*/  IMAD.MOV.U32 R143, RZ, RZ, R125 ;  /* 0x000000ffff8f7224 */ /* 0x000fe200078e007d */
[----:B------:R-:W4:Y:S01]  /*297c0*/  LDL.LU R124, [R1+0x1a64] ;  /* 0x001a6400017c7983 */ /* 0x000f220000300800 */
[----:B------:R-:W-:Y:S02]  /*297d0*/  IMAD.MOV.U32 R144, RZ, RZ, R128 ;  /* 0x000000ffff907224 */ /* 0x000fe400078e0080 */
[----:B------:R-:W-:Y:S01]  /*297e0*/  IMAD.MOV.U32 R145, RZ, RZ, R129 ;  /* 0x000000ffff917224 */ /* 0x000fe200078e0081 */
        /* <DEDUP_REMOVED lines=8> */
[----:B------:R-:W4:Y:S04]  /*29870*/  LDL.LU R149, [R1+0x454] ;  /* 0x0004540001957983 */ /* 0x000f280000300800 */
[----:B------:R-:W4:Y:S04]  /*29880*/  LDL.LU R150, [R1+0x458] ;  /* 0x0004580001967983 */ /* 0x000f280000300800 */
        /* <DEDUP_REMOVED lines=17> */
[----:B--2---:R-:W-:-:S02]  /*299a0*/  IMAD.MOV.U32 R169, RZ, RZ, R132 ;  /* 0x000000ffffa97224 */ /* 0x004fc400078e0084 */
[----:B---3--:R-:W-:Y:S02]  /*299b0*/  IMAD.MOV.U32 R168, RZ, RZ, R133 ;  /* 0x000000ffffa87224 */ /* 0x008fe400078e0085 */
[----:B------:R-:W2:Y:S04]  /*299c0*/  LDL.LU R133, [R1+0x1a34] ;  /* 0x001a340001857983 */ /* 0x000ea80000300800 */
        /* <DEDUP_REMOVED lines=9> */
[----:B------:R-:W3:Y:S04]  /*29a60*/  LDL.LU R114, [R1+0x2f8] ;  /* 0x0002f80001727983 */ /* 0x000ee80000300800 */
[----:B------:R-:W3:Y:S01]  /*29a70*/  LDL.LU R115, [R1+0x2fc] ;  /* 0x0002fc0001737983 */ /* 0x000ee20000300800 */
[----:B----4-:R-:W-:-:S02]  /*29a80*/  IMAD.MOV.U32 R107, RZ, RZ, R120 ;  /* 0x000000ffff6b7224 */ /* 0x010fc400078e0078 */
[----:B------:R-:W-:Y:S02]  /*29a90*/  IMAD.MOV.U32 R106, RZ, RZ, R121 ;  /* 0x000000ffff6a7224 */ /* 0x000fe400078e0079 */
[----:B------:R-:W-:Y:S02]  /*29aa0*/  IMAD.MOV.U32 R105, RZ, RZ, R117 ;  /* 0x000000ffff697224 */ /* 0x000fe400078e0075 */
[----:B------:R-:W-:Y:S02]  /*29ab0*/  IMAD.MOV.U32 R104, RZ, RZ, R116 ;  /* 0x000000ffff687224 */ /* 0x000fe400078e0074 */
[----:B------:R-:W4:Y:S04]  /*29ac0*/  LDL.LU R116, [R1+0x1a2c] ;  /* 0x001a2c0001747983 */ /* 0x000f280000300800 */
[----:B------:R-:W4:Y:S04]  /*29ad0*/  LDL.LU R117, [R1+0x1a28] ;  /* 0x001a280001757983 */ /* 0x000f280000300800 */
[----:B------:R-:W4:Y:S01]  /*29ae0*/  LDL.LU R121, [R1+0x1a24] ;  /* 0x001a240001797983 */ /* 0x000f220000300800 */
[----:B------:R-:W-:-:S03]  /*29af0*/  IMAD.MOV.U32 R182, RZ, RZ, R250 ;  /* 0x000000ffffb67224 */ /* 0x000fc600078e00fa */
[----:B------:R-:W4:Y:S01]  /*29b00*/  LDL.LU R120, [R1+0x1a20] ;  /* 0x001a200001787983 */ /* 0x000f220000300800 */
[----:B------:R-:W-:Y:S02]  /*29b10*/  IMAD.MOV.U32 R183, RZ, RZ, R251 ;  /* 0x000000ffffb77224 */ /* 0x000fe400078e00fb */
[----:B--2---:R-:W-:Y:S02]  /*29b20*/  IMAD.MOV.U32 R181, RZ, RZ, R133 ;  /* 0x000000ffffb57224 */ /* 0x004fe400078e0085 */
[----:B---3--:R-:W-:Y:S02]  /*29b30*/  IMAD.MOV.U32 R180, RZ, RZ, R132 ;  /* 0x000000ffffb47224 */ /* 0x008fe400078e0084 */
[----:B------:R-:W2:Y:S04]  /*29b40*/  LDL.LU R132, [R1+0x1a1c] ;  /* 0x001a1c0001847983 */ /* 0x000ea80000300800 */
[----:B------:R-:W3:Y:S04]  /*29b50*/  LDL.LU R133, [R1+0x1a18] ;  /* 0x001a180001857983 */ /* 0x000ee80000300800 */
[----:B------:R-:W1:Y:S04]  /*29b60*/  LDL.LU R250, [R1+0x1a14] ;  /* 0x001a140001fa7983 */ /* 0x000e680000300800 */
[----:B------:R-:W1:Y:S04]  /*29b70*/  LDL.LU R251, [R1+0x1a10] ;  /* 0x001a100001fb7983 */ /* 0x000e680000300800 */
        /* <DEDUP_REMOVED lines=8> */
[----:B------:R-:W1:Y:S04]  /*29c00*/  LDL.LU R184, [R1+0x250] ;  /* 0x0002500001b87983 */ /* 0x000e680000300800 */
[----:B------:R-:W1:Y:S04]  /*29c10*/  LDL.LU R185, [R1+0x254] ;  /* 0x0002540001b97983 */ /* 0x000e680000300800 */
[----:B------:R-:W3:Y:S04]  /*29c20*/  LDL.LU R108, [R1+0x4a0] ;  /* 0x0004a000016c7983 */ /* 0x000ee80000300800 */
[----:B------:R-:W3:Y:S04]  /*29c30*/  LDL.LU R109, [R1+0x4a4] ;  /* 0x0004a400016d7983 */ /* 0x000ee80000300800 */
[----:B------:R-:W3:Y:S04]  /*29c40*/  LDL.LU R110, [R1+0x4a8] ;  /* 0x0004a800016e7983 */ /* 0x000ee80000300800 */
[----:B------:R-:W3:Y:S01]  /*29c50*/  LDL.LU R111, [R1+0x4ac] ;  /* 0x0004ac00016f7983 */ /* 0x000ee20000300800 */
[----:B------:R-:W-:Y:S01]  /*29c60*/  HMMA.1688.F32.TF32 R92, R28, R84, R92 ;  /* 0x000000541c5c723c */ /* 0x000fe2000008105c */
[----:B----4-:R-:W-:Y:S01]  /*29c70*/  MOV R123, R116 ;  /* 0x00000074007b7202 */ /* 0x010fe20000000f00 */
[----:B------:R-:W-:Y:S01]  /*29c80*/  IMAD.MOV.U32 R122, RZ, RZ, R117 ;  /* 0x000000ffff7a7224 */ /* 0x000fe200078e0075 */
        /* <DEDUP_REMOVED lines=12> */
[----:B------:R-:W-:Y:S04]  /*29d50*/  STL.64 [R1+0x1968], R94 ;  /* 0x0019685e01007387 */ /* 0x000fe80000100a00 */
[----:B------:R-:W-:Y:S01]  /*29d60*/  STL.64 [R1+0x1960], R92 ;  /* 0x0019605c01007387 */ /* 0x000fe20000100a00 */
        /* <DEDUP_REMOVED lines=8> */
[----:B--2---:R-:W-:Y:S02]  /*29df0*/  IMAD.MOV.U32 R187, RZ, RZ, R132 ;  /* 0x000000ffffbb7224 */ /* 0x004fe400078e0084 */
[----:B---3--:R-:W-:Y:S01]  /*29e00*/  IMAD.MOV.U32 R186, RZ, RZ, R133 ;  /* 0x000000ffffba7224 */ /* 0x008fe200078e0085 */
[-C--:B------:R-:W-:Y:S08]  /*29e10*/  HMMA.1688.F32.TF32 R100, R24, R84.reuse, R100 ;  /* 0x000000541864723c */ /* 0x080ff00000081064 */
[----:B------:R-:W-:Y:S08]  /*29e20*/  HMMA.1688.F32.TF32 R96, R20, R84, R96 ;  /* 0x000000541460723c */ /* 0x000ff00000081060 */
[-C--:B-1----:R-:W-:Y:S11]  /*29e30*/  HMMA.1688.F32.TF32 R52, R232, R250.reuse, R184 ;  /* 0x000000fae834723c */ /* 0x082ff600000810b8 */
[----:B------:R-:W-:Y:S04]  /*29e40*/  STL.64 [R1+0x1978], R98 ;  /* 0x0019786201007387 */ /* 0x000fe80000100a00 */
[----:B------:R-:W-:Y:S04]  /*29e50*/  STL.64 [R1+0x1970], R96 ;  /* 0x0019706001007387 */ /* 0x000fe80000100a00 */
[----:B------:R-:W-:Y:S04]  /*29e60*/  STL.64 [R1+0x1998], R102 ;  /* 0x0019986601007387 */ /* 0x000fe80000100a00 */
[----:B------:R-:W-:Y:S04]  /*29e70*/  STL.64 [R1+0x1990], R100 ;  /* 0x0019906401007387 */ /* 0x000fe80000100a00 */
[----:B------:R-:W-:Y:S04]  /*29e80*/  STL.64 [R1+0x1980], R86 ;  /* 0x0019805601007387 */ /* 0x000fe80000100a00 */
[----:B------:R-:W-:Y:S04]  /*29e90*/  STL.64 [R1+0x250], R52 ;  /* 0x0002503401007387 */ /* 0x000fe80000100a00 */
[----:B------:R1:W-:Y:S02]  /*29ea0*/  STL.64 [R1+0x258], R54 ;  /* 0x0002583601007387 */ /* 0x0003e40000100a00 */
[-C--:B-1----:R-:W-:Y:S02]  /*29eb0*/  HMMA.1688.F32.TF32 R52, R244, R250.reuse, R104 ;  /* 0x000000faf434723c */ /* 0x082fe40000081068 */
[----:B------:R-:W1:Y:S06]  /*29ec0*/  LDSM.16.M88.4 R104, [R3+UR14+0xb800] ;  /* 0x00b8000e0368783b */ /* 0x000e6c0008000200 */
[-C--:B------:R-:W-:Y:S08]  /*29ed0*/  HMMA.1688.F32.TF32 R60, R240, R250.reuse, R120 ;  /* 0x000000faf03c723c */ /* 0x080ff00000081078 */
[----:B------:R-:W-:Y:S11]  /*29ee0*/  HMMA.1688.F32.TF32 R56, R236, R250, R180 ;  /* 0x000000faec38723c */ /* 0x000ff600000810b4 */
[----:B------:R-:W-:Y:S04]  /*29ef0*/  STL.64 [R1+0x1b0], R60 ;  /* 0x0001b03c01007387 */ /* 0x000fe80000100a00 */
[----:B------:R-:W-:Y:S04]  /*29f00*/  STL.64 [R1+0x1b8], R62 ;  /* 0x0001b83e01007387 */ /* 0x000fe80000100a00 */
[----:B------:R-:W-:Y:S04]  /*29f10*/  STL.64 [R1+0x110], R56 ;  /* 0x0001103801007387 */ /* 0x000fe80000100a00 */
[----:B------:R-:W-:Y:S01]  /*29f20*/  STL.64 [R1+0x118], R58 ;  /* 0x0001183a01007387 */ /* 0x000fe20000100a00 */
[-C--:B-1----:R-:W-:Y:S03]  /*29f30*/  HMMA.1688.F32.TF32 R108, R32, R104.reuse, R108 ;  /* 0x00000068206c723c */ /* 0x082fe6000008106c */
[----:B------:R-:W-:Y:S04]  /*29f40*/  STL.64 [R1+0x80], R52 ;  /* 0x0000803401007387 */ /* 0x000fe80000100a00 */
[----:B------:R1:W-:Y:S01]  /*29f50*/  STL.64 [R1+0x88], R54 ;  /* 0x0000883601007387 */ /* 0x0003e20000100a00 */
[----:B------:R-:W-:Y:S08]  /*29f60*/  HMMA.1688.F32.TF32 R112, R28, R104, R112 ;  /* 0x000000681c70723c */ /* 0x000ff00000081070 */
[-C--:B-1----:R-:W-:Y:S03]  /*29f70*/  HMMA.1688.F32.TF32 R52, R232, R6.reuse, R172 ;  /* 0x00000006e834723c */ /* 0x082fe600000810ac */
[----:B------:R-:W-:Y:S04]  /*29f80*/  STL.64 [R1+0x19a8], R110 ;  /* 0x0019a86e01007387 */ /* 0x000fe80000100a00 */
[----:B------:R-:W-:Y:S01]  /*29f90*/  STL.64 [R1+0x19a0], R108 ;  /* 0x0019a06c01007387 */ /* 0x000fe20000100a00 */
[-C--:B------:R-:W-:Y:S03]  /*29fa0*/  HMMA.1688.F32.TF32 R60, R240, R6.reuse, R168 ;  /* 0x00000006f03c723c */ /* 0x080fe600000810a8 */
[----:B------:R-:W-:Y:S04]  /*29fb0*/  STL.64 [R1+0x19b8], R114 ;  /* 0x0019b87201007387 */ /* 0x000fe80000100a00 */
[----:B------:R-:W-:Y:S01]  /*29fc0*/  STL.64 [R1+0x19b0], R112 ;  /* 0x0019b07001007387 */ /* 0x000fe20000100a00 */
[-C--:B------:R-:W-:Y:S03]  /*29fd0*/  HMMA.1688.F32.TF32 R56, R236, R6.reuse, R164 ;  /* 0x00000006ec38723c */ /* 0x080fe600000810a4 */
[----:B------:R-:W-:Y:S04]  /*29fe0*/  STL.64 [R1+0x240], R52 ;  /* 0x0002403401007387 */ /* 0x000fe80000100a00 */
[----:B------:R1:W-:Y:S02]  /*29ff0*/  STL.64 [R1+0x248], R54 ;  /* 0x0002483601007387 */ /* 0x0003e40000100a00 */
[----:B-1----:R-:W-:Y:S02]  /*2a000*/  HMMA.1688.F32.TF32 R52, R244, R6, R160 ;  /* 0x00000006f434723c */ /* 0x002fe400000810a0 */
[----:B------:R-:W-:Y:S04]  /*2a010*/  STL.64 [R1+0x1a0], R60 ;  /* 0x0001a03c01007387 */ /* 0x000fe80000100a00 */
[----:B------:R-:W-:Y:S04]  /*2a020*/  STL.64 [R1+0x1a8], R62 ;  /* 0x0001a83e01007387 */ /* 0x000fe80000100a00 */
[----:B------:R-:W-:Y:S04]  /*2a030*/  STL.64 [R1+0x100], R56 ;  /* 0x0001003801007387 */ /* 0x000fe80000100a00 */
[----:B------:R1:W-:Y:S01]  /*2a040*/  STL.64 [R1+0x108], R58 ;  /* 0x0001083a01007387 */ /* 0x0003e20000100a00 */
[----:B------:R-:W-:-:S02]  /*2a050*/  IMAD.MOV.U32 R196, RZ, RZ, R38 ;  /* 0x000000ffffc47224 */ /* 0x000fc400078e0026 */
[----:B------:R-:W-:Y:S01]  /*2a060*/  IMAD.MOV.U32 R197, RZ, RZ, R39 ;  /* 0x000000ffffc57224 */ /* 0x000fe200078e0027 */
[----:B------:R-:W4:Y:S04]  /*2a070*/  LDSM.16.M88.4 R4, [R3+UR14+0xc000] ;  /* 0x00c0000e0304783b */ /* 0x000f280008000200 */
[----:B------:R-:W-:Y:S01]  /*2a080*/  STL.64 [R1+0x70], R52 ;  /* 0x0000703401007387 */ /* 0x000fe20000100a00 */
[-C--:B-1----:R-:W-:Y:S03]  /*2a090*/  HMMA.1688.F32.TF32 R56, R232, R10.reuse, R144 ;  /* 0x0000000ae838723c */ /* 0x082fe60000081090 */
[----:B------:R1:W-:Y:S05]  /*2a0a0*/  STL.64 [R1+0x78], R54 ;  /* 0x0000783601007387 */ /* 0x0003ea0000100a00 */
[----:B-1----:R-:W-:Y:S11]  /*2a0b0*/  HMMA.1688.F32.TF32 R52, R240, R10, R140 ;  /* 0x0000000af034723c */ /* 0x002ff6000008108c */
[----:B------:R-:W-:Y:S04]  /*2a0c0*/  STL.64 [R1+0x230], R56 ;  /* 0x0002303801007387 */ /* 0x000fe80000100a00 */
[----:B------:R-:W-:Y:S04]  /*2a0d0*/  STL.64 [R1+0x238], R58 ;  /* 0x0002383a01007387 */ /* 0x000fe80000100a00 */
[----:B------:R-:W2:Y:S04]  /*2a0e0*/  LDL.LU R14, [R1+0x1a0c] ;  /* 0x001a0c00010e7983 */ /* 0x000ea80000300800 */
[----:B------:R1:W-:Y:S04]  /*2a0f0*/  STL.64 [R1+0x190], R52 ;  /* 0x0001903401007387 */ /* 0x0003e80000100a00 */
[----:B------:R3:W-:Y:S04]  /*2a100*/  STL.64 [R1+0x198], R54 ;  /* 0x0001983601007387 */ /* 0x0007e80000100a00 */
[----:B------:R-:W3:Y:S01]  /*2a110*/  LDL.LU R15, [R1+0x1a08] ;  /* 0x001a0800010f7983 */ /* 0x000ee20000300800 */
[----:B------:R-:W-:-:S03]  /*2a120*/  IMAD.MOV.U32 R198, RZ, RZ, R16 ;  /* 0x000000ffffc67224 */ /* 0x000fc600078e0010 */
[----:B------:R-:W3:Y:S01]  /*2a130*/  LDL.LU R38, [R1+0x1a04] ;  /* 0x001a040001267983 */ /* 0x000ee20000300800 */
[----:B------:R-:W-:-:S03]  /*2a140*/  IMAD.MOV.U32 R199, RZ, RZ, R17 ;  /* 0x000000ffffc77224 */ /* 0x000fc600078e0011 */
[----:B------:R-:W3:Y:S01]  /*2a150*/  LDL.LU R39, [R1+0x1a00] ;  /* 0x001a000001277983 */ /* 0x000ee20000300800 */
[----:B------:R-:W-:-:S03]  /*2a160*/  IMAD.MOV.U32 R62, RZ, RZ, R19 ;  /* 0x000000ffff3e7224 */ /* 0x000fc600078e0013 */
[----:B------:R-:W3:Y:S01]  /*2a170*/  LDL.LU R16, [R1+0x19fc] ;  /* 0x0019fc0001107983 */ /* 0x000ee20000300800 */
[----:B------:R-:W-:-:S03]  /*2a180*/  IMAD.MOV.U32 R63, RZ, RZ, R18 ;  /* 0x000000ffff3f7224 */ /* 0x000fc600078e0012 */
[----:B------:R-:W3:Y:S01]  /*2a190*/  LDL.LU R17, [R1+0x19f8] ;  /* 0x0019f80001117983 */ /* 0x000ee20000300800 */
[-C--:B----4-:R-:W-:Y:S01]  /*2a1a0*/  HMMA.1688.F32.TF32 R124, R32, R4.reuse, R156 ;  /* 0x00000004207c723c */ /* 0x090fe2000008109c */
[----:B--2---:R-:W-:Y:S02]  /*2a1b0*/  IMAD.MOV.U32 R61, RZ, RZ, R14 ;  /* 0x000000ffff3d7224 */ /* 0x004fe400078e000e */
[----:B---3--:R-:W-:Y:S02]  /*2a1c0*/  IMAD.MOV.U32 R60, RZ, RZ, R15 ;  /* 0x000000ffff3c7224 */ /* 0x008fe400078e000f */
[----:B------:R-:W2:Y:S04]  /*2a1d0*/  LDL.LU R15, [R1+0x19f4] ;  /* 0x0019f400010f7983 */ /* 0x000ea80000300800 */
        /* <DEDUP_REMOVED lines=15> */
[----:B-1----:R-:W3:Y:S04]  /*2a2d0*/  LDL.LU R52, [R1+0x40] ;  /* 0x0000400001347983 */ /* 0x002ee80000300800 */
        /* <DEDUP_REMOVED lines=29> */
[-C--:B------:R-:W-:Y:S03]  /*2a4b0*/  HMMA.1688.F32.TF32 R132, R20, R4.reuse, R148 ;  /* 0x000000041484723c */ /* 0x080fe60000081094 */
        /* <DEDUP_REMOVED lines=34> */
[----:B--2---:R-:W-:-:S03]  /*2a6e0*/  IMAD.MOV.U32 R200, RZ, RZ, R18 ;  /* 0x000000ffffc87224 */ /* 0x004fc600078e0012 */
[----:B------:R-:W2:Y:S01]  /*2a6f0*/  LDL.LU R165, [R1+0x604] ;  /* 0x0006040001a57983 */ /* 0x000ea20000300800 */
[----:B----4-:R-:W-:-:S03]  /*2a700*/  IMAD.MOV.U32 R201, RZ, RZ, R19 ;  /* 0x000000ffffc97224 */ /* 0x010fc600078e0013 */
[----:B------:R-:W2:Y:S01]  /*2a710*/  LDL.LU R166, [R1+0x608] ;  /* 0x0006080001a67983 */ /* 0x000ea20000300800 */
[----:B---3--:R-:W-:-:S03]  /*2a720*/  IMAD.MOV.U32 R202, RZ, RZ, R14 ;  /* 0x000000ffffca7224 */ /* 0x008fc600078e000e */
[----:B------:R-:W2:Y:S01]  /*2a730*/  LDL.LU R167, [R1+0x60c] ;  /* 0x00060c0001a77983 */ /* 0x000ea20000300800 */
[----:B------:R-:W-:-:S03]  /*2a740*/  IMAD.MOV.U32 R203, RZ, RZ, R15 ;  /* 0x000000ffffcb7224 */ /* 0x000fc600078e000f */
[----:B------:R-:W3:Y:S04]  /*2a750*/  LDL.LU R18, [R1+0x19e4] ;  /* 0x0019e40001127983 */ /* 0x000ee80000300800 */
[----:B------:R-:W3:Y:S04]  /*2a760*/  LDL.LU R19, [R1+0x19e0] ;  /* 0x0019e00001137983 */ /* 0x000ee80000300800 */
[----:B------:R-:W4:Y:S04]  /*2a770*/  LDL.LU R14, [R1+0x19dc] ;  /* 0x0019dc00010e7983 */ /* 0x000f280000300800 */
[----:B------:R-:W4:Y:S01]  /*2a780*/  LDL.LU R15, [R1+0x19d8] ;  /* 0x0019d800010f7983 */ /* 0x000f220000300800 */
[----:B------:R-:W-:Y:S03]  /*2a790*/  HMMA.1688.F32.TF32 R120, R24, R104, R176 ;  /* 0x000000681878723c */ /* 0x000fe600000810b0 */
        /* <DEDUP_REMOVED lines=8> */
[----:B------:R-:W-:-:S02]  /*2a820*/  IMAD.MOV.U32 R54, RZ, RZ, R17 ;  /* 0x000000ffff367224 */ /* 0x000fc400078e0011 */
[----:B------:R-:W-:Y:S02]  /*2a830*/  IMAD.MOV.U32 R55, RZ, RZ, R16 ;  /* 0x000000ffff377224 */ /* 0x000fe400078e0010 */
[----:B------:R-:W-:Y:S02]  /*2a840*/  IMAD.MOV.U32 R56, RZ, RZ, R13 ;  /* 0x000000ffff387224 */ /* 0x000fe400078e000d */
[----:B------:R-:W-:Y:S02]  /*2a850*/  IMAD.MOV.U32 R57, RZ, RZ, R12 ;  /* 0x000000ffff397224 */ /* 0x000fe400078e000c */
[----:B------:R-:W-:Y:S02]  /*2a860*/  IMAD.MOV.U32 R58, RZ, RZ, R9 ;  /* 0x000000ffff3a7224 */ /* 0x000fe400078e0009 */
[----:B------:R-:W-:Y:S02]  /*2a870*/  IMAD.MOV.U32 R59, RZ, RZ, R8 ;  /* 0x000000ffff3b7224 */ /* 0x000fe400078e0008 */
[----:B------:R-:W-:-:S02]  /*2a880*/  IMAD.MOV.U32 R194, RZ, RZ, R37 ;  /* 0x000000ffffc27224 */ /* 0x000fc400078e0025 */
[----:B------:R-:W-:Y:S01]  /*2a890*/  IMAD.MOV.U32 R195, RZ, RZ, R36 ;  /* 0x000000ffffc37224 */ /* 0x000fe200078e0024 */
[-C--:B------:R-:W-:Y:S08]  /*2a8a0*/  HMMA.1688.F32.TF32 R84, R236, R10.reuse, R64 ;  /* 0x0000000aec54723c */ /* 0x080ff00000081040 */
[----:B------:R-:W-:Y:S11]  /*2a8b0*/  HMMA.1688.F32.TF32 R64, R244, R10, R80 ;  /* 0x0000000af440723c */ /* 0x000ff60000081050 */
[----:B------:R-:W-:Y:S04]  /*2a8c0*/  STL.64 [R1+0xf0], R84 ;  /* 0x0000f05401007387 */ /* 0x000fe80000100a00 */
[----:B------:R-:W-:Y:S04]  /*2a8d0*/  STL.64 [R1+0xf8], R86 ;  /* 0x0000f85601007387 */ /* 0x000fe80000100a00 */
[----:B------:R-:W-:Y:S04]  /*2a8e0*/  STL.64 [R1+0x60], R64 ;  /* 0x0000604001007387 */ /* 0x000fe80000100a00 */
[----:B------:R4:W-:Y:S01]  /*2a8f0*/  STL.64 [R1+0x68], R66 ;  /* 0x0000684201007387 */ /* 0x0009e20000100a00 */
[----:B------:R-:W-:-:S02]  /*2a900*/  IMAD.MOV.U32 R91, RZ, RZ, R46 ;  /* 0x000000ffff5b7224 */ /* 0x000fc400078e002e */
[----:B------:R-:W-:Y:S01]  /*2a910*/  IMAD.MOV.U32 R90, RZ, RZ, R47 ;  /* 0x000000ffff5a7224 */ /* 0x000fe200078e002f */
[----:B------:R-:W1:Y:S01]  /*2a920*/  LDSM.16.M88.4 R8, [R3+UR14+0xc800] ;  /* 0x00c8000e0308783b */ /* 0x000e620008000200 */
[-C--:B----4-:R-:W-:Y:S08]  /*2a930*/  HMMA.1688.F32.TF32 R64, R232, R14.reuse, R76 ;  /* 0x0000000ee840723c */ /* 0x090ff0000008104c */
[-C--:B------:R-:W-:Y:S08]  /*2a940*/  HMMA.1688.F32.TF32 R72, R240, R14.reuse, R72 ;  /* 0x0000000ef048723c */ /* 0x080ff00000081048 */
[-C--:B------:R-:W-:Y:S03]  /*2a950*/  HMMA.1688.F32.TF32 R68, R236, R14.reuse, R68 ;  /* 0x0000000eec44723c */ /* 0x080fe60000081044 */
[----:B------:R-:W-:Y:S04]  /*2a960*/  STL.64 [R1+0x220], R64 ;  /* 0x0002204001007387 */ /* 0x000fe80000100a00 */
[----:B------:R4:W-:Y:S02]  /*2a970*/  STL.64 [R1+0x228], R66 ;  /* 0x0002284201007387 */ /* 0x0009e40000100a00 */
[----:B----4-:R-:W-:Y:S02]  /*2a980*/  HMMA.1688.F32.TF32 R64, R244, R14, R212 ;  /* 0x0000000ef440723c */ /* 0x010fe400000810d4 */
[----:B------:R-:W-:Y:S04]  /*2a990*/  STL.64 [R1+0x180], R72 ;  /* 0x0001804801007387 */ /* 0x000fe80000100a00 */
[----:B------:R3:W-:Y:S04]  /*2a9a0*/  STL.64 [R1+0x188], R74 ;  /* 0x0001884a01007387 */ /* 0x0007e80000100a00 */
[----:B------:R-:W-:Y:S04]  /*2a9b0*/  STL.64 [R1+0xe0], R68 ;  /* 0x0000e04401007387 */ /* 0x000fe80000100a00 */
[----:B------:R4:W-:Y:S01]  /*2a9c0*/  STL.64 [R1+0xe8], R70 ;  /* 0x0000e84601007387 */ /* 0x0009e20000100a00 */
[-C--:B---3--:R-:W-:Y:S08]  /*2a9d0*/  HMMA.1688.F32.TF32 R72, R232, R18.reuse, R208 ;  /* 0x00000012e848723c */ /* 0x088ff000000810d0 */
[-C--:B------:R-:W-:Y:S01]  /*2a9e0*/  HMMA.1688.F32.TF32 R52, R244, R18.reuse, R52 ;  /* 0x00000012f434723c */ /* 0x080fe20000081034 */
[----:B------:R-:W-:Y:S04]  /*2a9f0*/  STL.64 [R1+0x50], R64 ;  /* 0x0000504001007387 */ /* 0x000fe80000100a00 */
[----:B------:R3:W-:Y:S03]  /*2aa00*/  STL.64 [R1+0x58], R66 ;  /* 0x0000584201007387 */ /* 0x0007e60000100a00 */
[-C--:B----4-:R-:W-:Y:S01]  /*2aa10*/  HMMA.1688.F32.TF32 R68, R240, R18.reuse, R204 ;  /* 0x00000012f044723c */ /* 0x090fe200000810cc */
[----:B------:R-:W-:Y:S01]  /*2aa20*/  IMAD.MOV.U32 R76, RZ, RZ, R248 ;  /* 0x000000ffff4c7224 */ /* 0x000fe200078e00f8 */
[----:B------:R-:W4:Y:S06]  /*2aa30*/  LDSM.16.M88.4 R12, [R3+UR14+0xd000] ;  /* 0x00d0000e030c783b */ /* 0x000f2c0008000200 */
[----:B---3--:R-:W-:Y:S01]  /*2aa40*/  HMMA.1688.F32.TF32 R64, R236, R18, R200 ;  /* 0x00000012ec40723c */ /* 0x008fe200000810c8 */
[----:B------:R-:W-:Y:S04]  /*2aa50*/  STL.64 [R1+0x210], R72 ;  /* 0x0002104801007387 */ /* 0x000fe80000100a00 */
[----:B------:R-:W-:Y:S01]  /*2aa60*/  STL.64 [R1+0x218], R74 ;  /* 0x0002184a01007387 */ /* 0x000fe20000100a00 */
[----:B------:R-:W-:-:S02]  /*2aa70*/  IMAD.MOV.U32 R77, RZ, RZ, R249 ;  /* 0x000000ffff4d7224 */ /* 0x000fc400078e00f9 */
[----:B------:R-:W-:Y:S01]  /*2aa80*/  IMAD.MOV.U32 R79, RZ, RZ, R48 ;  /* 0x000000ffff4f7224 */ /* 0x000fe200078e0030 */
[----:B------:R-:W3:Y:S04]  /*2aa90*/  LDSM.16.M88.4 R16, [R3+UR14+0xd800] ;  /* 0x00d8000e0310783b */ /* 0x000ee80008000200 */
[----:B------:R-:W-:Y:S04]  /*2aaa0*/  STL.64 [R1+0x170], R68 ;  /* 0x0001704401007387 */ /* 0x000fe80000100a00 */
        /* <DEDUP_REMOVED lines=14> */
[----:B------:R-:W-:Y:S01]  /*2ab90*/  STL.64 [R1+0xc8], R58 ;  /* 0x0000c83a01007387 */ /* 0x000fe20000100a00 */
[----:B------:R-:W-:-:S02]  /*2aba0*/  IMAD.MOV.U32 R66, RZ, RZ, R44 ;  /* 0x000000ffff427224 */ /* 0x000fc400078e002c */
[----:B------:R-:W-:Y:S01]  /*2abb0*/  IMAD.MOV.U32 R67, RZ, RZ, R45 ;  /* 0x000000ffff437224 */ /* 0x000fe200078e002d */
[----:B------:R-:W2:Y:S04]  /*2abc0*/  LDSM.16.M88.4 R36, [R3+UR14+0xe000] ;  /* 0x00e0000e0324783b */ /* 0x000ea80008000200 */
[----:B------:R1:W-:Y:S04]  /*2abd0*/  STL.64 [R1+0x30], R52 ;  /* 0x0000303401007387 */ /* 0x0003e80000100a00 */
[----:B------:R3:W-:Y:S04]  /*2abe0*/  STL.64 [R1+0x38], R54 ;  /* 0x0000383601007387 */ /* 0x0007e80000100a00 */
[----:B-1----:R-:W2:Y:S04]  /*2abf0*/  LDL.LU R52, [R1+0x610] ;  /* 0x0006100001347983 */ /* 0x002ea80000300800 */
[----:B------:R-:W2:Y:S04]  /*2ac00*/  LDL.LU R53, [R1+0x614] ;  /* 0x0006140001357983 */ /* 0x000ea80000300800 */
[----:B---3--:R-:W3:Y:S04]  /*2ac10*/  LDL.LU R54, [R1+0x618] ;  /* 0x0006180001367983 */ /* 0x008ee80000300800 */
        /* <DEDUP_REMOVED lines=11> */
[----:B------:R-:W4:Y:S04]  /*2acd0*/  LDL.LU R64, [R1+0x90] ;  /* 0x0000900001407983 */ /* 0x000f280000300800 */
[----:B------:R-:W4:Y:S04]  /*2ace0*/  LDL.LU R65, [R1+0x94] ;  /* 0x0000940001417983 */ /* 0x000f280000300800 */
[----:B------:R-:W4:Y:S04]  /*2acf0*/  LDL.LU R44, [R1+0x19cc] ;  /* 0x0019cc00012c7983 */ /* 0x000f280000300800 */
[----:B------:R-:W4:Y:S01]  /*2ad00*/  LDL.LU R45, [R1+0x19c8] ;  /* 0x0019c800012d7983 */ /* 0x000f220000300800 */
[----:B------:R-:W-:-:S02]  /*2ad10*/  IMAD.MOV.U32 R78, RZ, RZ, R49 ;  /* 0x000000ffff4e7224 */ /* 0x000fc400078e0031 */
[----:B------:R-:W-:Y:S02]  /*2ad20*/  IMAD.MOV.U32 R82, RZ, RZ, R42 ;  /* 0x000000ffff527224 */ /* 0x000fe400078e002a */
[----:B------:R-:W-:Y:S02]  /*2ad30*/  IMAD.MOV.U32 R83, RZ, RZ, R43 ;  /* 0x000000ffff537224 */ /* 0x000fe400078e002b */
[----:B--2---:R-:W-:Y:S02]  /*2ad40*/  IMAD.MOV.U32 R89, RZ, RZ, R248 ;  /* 0x000000ffff597224 */ /* 0x004fe400078e00f8 */
[----:B------:R-:W2:Y:S01]  /*2ad50*/  LDL.LU R248, [R1+0x570] ;  /* 0x0005700001f87983 */ /* 0x000ea20000300800 */
[----:B---3--:R-:W-:-:S03]  /*2ad60*/  IMAD.MOV.U32 R88, RZ, RZ, R249 ;  /* 0x000000ffff587224 */ /* 0x008fc600078e00f9 */
        /* <DEDUP_REMOVED lines=53> */
[----:B----4-:R-:W-:-:S03]  /*2b0c0*/  IMAD.MOV.U32 R51, RZ, RZ, R44 ;  /* 0x000000ffff337224 */ /* 0x010fc600078e002c */
[----:B------:R-:W4:Y:S01]  /*2b0d0*/  LDL.LU R200, [R1+0x430] ;  /* 0x0004300001c87983 */ /* 0x000f220000300800 */
[----:B------:R-:W-:-:S03]  /*2b0e0*/  IMAD.MOV.U32 R50, RZ, RZ, R45 ;  /* 0x000000ffff327224 */ /* 0x000fc600078e002d */
        /* <DEDUP_REMOVED lines=28> */
[----:B------:R-:W3:Y:S01]  /*2b2b0*/  LDL.LU R57, [R1+0x1c4] ;  /* 0x0001c40001397983 */ /* 0x000ee20000300800 */
[----:B------:R-:W-:-:S02]  /*2b2c0*/  IMAD.MOV.U32 R58, RZ, RZ, R41 ;  /* 0x000000ffff3a7224 */ /* 0x000fc400078e0029 */
[----:B------:R-:W-:Y:S01]  /*2b2d0*/  IMAD.MOV.U32 R59, RZ, RZ, R40 ;  /* 0x000000ffff3b7224 */ /* 0x000fe200078e0028 */
[-C--:B--2---:R-:W-:Y:S08]  /*2b2e0*/  HMMA.1688.F32.TF32 R112, R232, R42.reuse, R112 ;  /* 0x0000002ae870723c */ /* 0x084ff00000081070 */
[-C--:B------:R-:W-:Y:S08]  /*2b2f0*/  HMMA.1688.F32.TF32 R108, R240, R42.reuse, R108 ;  /* 0x0000002af06c723c */ /* 0x080ff0000008106c */
[-C--:B------:R-:W-:Y:S03]  /*2b300*/  HMMA.1688.F32.TF32 R100, R236, R42.reuse, R100 ;  /* 0x0000002aec64723c */ /* 0x080fe60000081064 */
[----:B------:R-:W-:Y:S04]  /*2b310*/  STL.64 [R1+0x1f0], R112 ;  /* 0x0001f07001007387 */ /* 0x000fe80000100a00 */
[----:B------:R1:W-:Y:S01]  /*2b320*/  STL.64 [R1+0x1f8], R114 ;  /* 0x0001f87201007387 */ /* 0x0003e20000100a00 */
[----:B------:R-:W-:Y:S03]  /*2b330*/  HMMA.1688.F32.TF32 R40, R244, R42, R44 ;  /* 0x0000002af428723c */ /* 0x000fe6000008102c */
[----:B-1----:R-:W2:Y:S04]  /*2b340*/  LDL.LU.64 R114, [R1+0x19b8] ;  /* 0x0019b80001727983 */ /* 0x002ea80000300a00 */
[----:B------:R-:W2:Y:S04]  /*2b350*/  LDL.LU.64 R112, [R1+0x19b0] ;  /* 0x0019b00001707983 */ /* 0x000ea80000300a00 */
[----:B------:R-:W-:Y:S04]  /*2b360*/  STL.64 [R1+0x150], R108 ;  /* 0x0001506c01007387 */ /* 0x000fe80000100a00 */
[----:B------:R1:W-:Y:S04]  /*2b370*/  STL.64 [R1+0x158], R110 ;  /* 0x0001586e01007387 */ /* 0x0003e80000100a00 */
[----:B-1----:R-:W2:Y:S04]  /*2b380*/  LDL.LU.64 R110, [R1+0x19a8] ;  /* 0x0019a800016e7983 */ /* 0x002ea80000300a00 */
[----:B------:R-:W2:Y:S04]  /*2b390*/  LDL.LU.64 R108, [R1+0x19a0] ;  /* 0x0019a000016c7983 */ /* 0x000ea80000300a00 */
[----:B------:R-:W-:Y:S04]  /*2b3a0*/  STL.64 [R1+0xb0], R100 ;  /* 0x0000b06401007387 */ /* 0x000fe80000100a00 */
[----:B------:R1:W-:Y:S04]  /*2b3b0*/  STL.64 [R1+0xb8], R102 ;  /* 0x0000b86601007387 */ /* 0x0003e80000100a00 */
[----:B-1----:R-:W2:Y:S04]  /*2b3c0*/  LDL.LU.64 R102, [R1+0x1998] ;  /* 0x0019980001667983 */ /* 0x002ea80000300a00 */
[----:B------:R-:W2:Y:S04]  /*2b3d0*/  LDL.LU.64 R100, [R1+0x1990] ;  /* 0x0019900001647983 */ /* 0x000ea80000300a00 */
[----:B------:R-:W2:Y:S04]  /*2b3e0*/  LDL.LU.64 R46, [R1+0x1988] ;  /* 0x00198800012e7983 */ /* 0x000ea80000300a00 */
[----:B------:R-:W-:Y:S04]  /*2b3f0*/  STL.64 [R1+0x20], R40 ;  /* 0x0000202801007387 */ /* 0x000fe80000100a00 */
[----:B------:R-:W-:Y:S04]  /*2b400*/  STL.64 [R1+0x28], R42 ;  /* 0x0000282a01007387 */ /* 0x000fe80000100a00 */
[----:B------:R-:W1:Y:S01]  /*2b410*/  LDSM.16.M88.4 R40, [R3+UR14+0xe800] ;  /* 0x00e8000e0328783b */ /* 0x000e620008000200 */
[-C--:B--2---:R-:W-:Y:S08]  /*2b420*/  HMMA.1688.F32.TF32 R84, R232, R46.reuse, R84 ;  /* 0x0000002ee854723c */ /* 0x084ff00000081054 */
[-C--:B------:R-:W-:Y:S08]  /*2b430*/  HMMA.1688.F32.TF32 R96, R240, R46.reuse, R96 ;  /* 0x0000002ef060723c */ /* 0x080ff00000081060 */
[-C--:B------:R-:W-:Y:S03]  /*2b440*/  HMMA.1688.F32.TF32 R92, R236, R46.reuse, R92 ;  /* 0x0000002eec5c723c */ /* 0x080fe6000008105c */
[----:B------:R-:W-:Y:S04]  /*2b450*/  STL.64 [R1+0x1e0], R84 ;  /* 0x0001e05401007387 */ /* 0x000fe80000100a00 */
[----:B------:R2:W-:Y:S01]  /*2b460*/  STL.64 [R1+0x1e8], R86 ;  /* 0x0001e85601007387 */ /* 0x0005e20000100a00 */
[----:B------:R-:W-:Y:S03]  /*2b470*/  HMMA.1688.F32.TF32 R44, R244, R46, R48 ;  /* 0x0000002ef42c723c */ /* 0x000fe60000081030 */
[----:B--2---:R-:W2:Y:S04]  /*2b480*/  LDL.LU.64 R86, [R1+0x1980] ;  /* 0x0019800001567983 */ /* 0x004ea80000300a00 */
        /* <DEDUP_REMOVED lines=12> */
[C---:B------:R-:W-:Y:S08]  /*2b550*/  HMMA.1688.F32.TF32 R140, R32.reuse, R8, R140 ;  /* 0x00000008208c723c */ /* 0x040ff0000008108c */
[C---:B------:R-:W-:Y:S08]  /*2b560*/  HMMA.1688.F32.TF32 R156, R32.reuse, R12, R156 ;  /* 0x0000000c209c723c */ /* 0x040ff0000008109c */
[C---:B------:R-:W-:Y:S08]  /*2b570*/  HMMA.1688.F32.TF32 R172, R32.reuse, R16, R172 ;  /* 0x0000001020ac723c */ /* 0x040ff000000810ac */
[C---:B------:R-:W-:Y:S08]  /*2b580*/  HMMA.1688.F32.TF32 R188, R32.reuse, R36, R188 ;  /* 0x0000002420bc723c */ /* 0x040ff000000810bc */
[C---:B------:R-:W-:Y:S08]  /*2b590*/  HMMA.1688.F32.TF32 R204, R32.reuse, R40, R204 ;  /* 0x0000002820cc723c */ /* 0x040ff000000810cc */
[----:B-1----:R-:W-:Y:S08]  /*2b5a0*/  HMMA.1688.F32.TF32 R220, R32, R44, R220 ;  /* 0x0000002c20dc723c */ /* 0x002ff000000810dc */
[C---:B------:R-:W-:Y:S08]  /*2b5b0*/  HMMA.1688.F32.TF32 R116, R20.reuse, R104, R116 ;  /* 0x000000681474723c */ /* 0x040ff00000081074 */
[C---:B------:R-:W-:Y:S08]  /*2b5c0*/  HMMA.1688.F32.TF32 R148, R20.reuse, R8, R148 ;  /* 0x000000081494723c */ /* 0x040ff00000081094 */
[C---:B------:R-:W-:Y:S08]  /*2b5d0*/  HMMA.1688.F32.TF32 R164, R20.reuse, R12, R164 ;  /* 0x0000000c14a4723c */ /* 0x040ff000000810a4 */
[C---:B------:R-:W-:Y:S08]  /*2b5e0*/  HMMA.1688.F32.TF32 R180, R20.reuse, R16, R180 ;  /* 0x0000001014b4723c */ /* 0x040ff000000810b4 */
[C---:B------:R-:W-:Y:S08]  /*2b5f0*/  HMMA.1688.F32.TF32 R196, R20.reuse, R36, R196 ;  /* 0x0000002414c4723c */ /* 0x040ff000000810c4 */
[C---:B------:R-:W-:Y:S08]  /*2b600*/  HMMA.1688.F32.TF32 R212, R20.reuse, R40, R212 ;  /* 0x0000002814d4723c */ /* 0x040ff000000810d4 */
[----:B---3--:R-:W-:Y:S08]  /*2b610*/  HMMA.1688.F32.TF32 R228, R20, R44, R228 ;  /* 0x0000002c14e4723c */ /* 0x008ff000000810e4 */
[C---:B------:R-:W-:Y:S08]  /*2b620*/  HMMA.1688.F32.TF32 R144, R28.reuse, R8, R144 ;  /* 0x000000081c90723c */ /* 0x040ff00000081090 */
[C---:B------:R-:W-:Y:S08]  /*2b630*/  HMMA.1688.F32.TF32 R160, R28.reuse, R12, R160 ;  /* 0x0000000c1ca0723c */ /* 0x040ff000000810a0 */
[C---:B------:R-:W-:Y:S08]  /*2b640*/  HMMA.1688.F32.TF32 R176, R28.reuse, R16, R176 ;  /* 0x000000101cb0723c */ /* 0x040ff000000810b0 */
[C---:B------:R-:W-:Y:S08]  /*2b650*/  HMMA.1688.F32.TF32 R192, R28.reuse, R36, R192 ;  /* 0x000000241cc0723c */ /* 0x040ff000000810c0 */
[C---:B------:R-:W-:Y:S08]  /*2b660*/  HMMA.1688.F32.TF32 R208, R28.reuse, R40, R208 ;  /* 0x000000281cd0723c */ /* 0x040ff000000810d0 */
[----:B------:R-:W-:Y:S08]  /*2b670*/  HMMA.1688.F32.TF32 R224, R28, R44, R224 ;  /* 0x0000002c1ce0723c */ /* 0x000ff000000810e0 */
[C---:B------:R-:W-:Y:S08]  /*2b680*/  HMMA.1688.F32.TF32 R136, R24.reuse, R4, R136 ;  /* 0x000000041888723c */ /* 0x040ff00000081088 */
[C---:B------:R-:W-:Y:S08]  /*2b690*/  HMMA.1688.F32.TF32 R152, R24.reuse, R8, R152 ;  /* 0x000000081898723c */ /* 0x040ff00000081098 */
[C---:B------:R-:W-:Y:S08]  /*2b6a0*/  HMMA.1688.F32.TF32 R168, R24.reuse, R12, R168 ;  /* 0x0000000c18a8723c */ /* 0x040ff000000810a8 */
[C---:B------:R-:W-:Y:S08]  /*2b6b0*/  HMMA.1688.F32.TF32 R184, R24.reuse, R16, R184 ;  /* 0x0000001018b8723c */ /* 0x040ff000000810b8 */
[C---:B----4-:R-:W-:Y:S08]  /*2b6c0*/  HMMA.1688.F32.TF32 R200, R24.reuse, R36, R200 ;  /* 0x0000002418c8723c */ /* 0x050ff000000810c8 */
[C---:B------:R-:W-:Y:S08]  /*2b6d0*/  HMMA.1688.F32.TF32 R216, R24.reuse, R40, R216 ;  /* 0x0000002818d8723c */ /* 0x040ff000000810d8 */
        /* <DEDUP_REMOVED lines=16> */
[----:B------:R-:W3:Y:S04]  /*2b7e0*/  LDL.LU.64 R78, [R1+0x1928] ;  /* 0x00192800014e7983 */ /* 0x000ee80000300a00 */
[----:B------:R-:W3:Y:S04]  /*2b7f0*/  LDL.LU.64 R76, [R1+0x1920] ;  /* 0x00192000014c7983 */ /* 0x000ee80000300a00 */
[----:B------:R-:W-:Y:S04]  /*2b800*/  STL.64 [R1+0x340], R48 ;  /* 0x0003403001007387 */ /* 0x000fe80000100a00 */
[----:B------:R-:W-:Y:S04]  /*2b810*/  STL.64 [R1+0x348], R50 ;  /* 0x0003483201007387 */ /* 0x000fe80000100a00 */
[----:B------:R-:W1:Y:S02]  /*2b820*/  LDSM.16.M88.4 R48, [R3+UR14+0xf800] ;  /* 0x00f8000e0330783b */ /* 0x000e640008000200 */
[-C--:B-1----:R-:W-:Y:S02]  /*2b830*/  HMMA.1688.F32.TF32 R32, R32, R48.reuse, R72 ;  /* 0x000000302020723c */ /* 0x082fe40000081048 */
[----:B------:R-:W3:Y:S04]  /*2b840*/  LDL.LU.64 R74, [R1+0x1918] ;  /* 0x00191800014a7983 */ /* 0x000ee80000300a00 */
[----:B------:R-:W3:Y:S02]  /*2b850*/  LDL.LU.64 R72, [R1+0x1910] ;  /* 0x0019100001487983 */ /* 0x000ee40000300a00 */
[-C--:B------:R-:W-:Y:S02]  /*2b860*/  HMMA.1688.F32.TF32 R20, R20, R48.reuse, R68 ;  /* 0x000000301414723c */ /* 0x080fe40000081044 */
[----:B------:R-:W4:Y:S04]  /*2b870*/  LDL.LU.64 R70, [R1+0x1908] ;  /* 0x0019080001467983 */ /* 0x000f280000300a00 */
[----:B------:R-:W4:Y:S02]  /*2b880*/  LDL.LU.64 R68, [R1+0x1900] ;  /* 0x0019000001447983 */ /* 0x000f240000300a00 */
[-C--:B------:R-:W-:Y:S02]  /*2b890*/  HMMA.1688.F32.TF32 R28, R28, R48.reuse, R60 ;  /* 0x000000301c1c723c */ /* 0x080fe4000008103c */
[----:B------:R-:W3:Y:S04]  /*2b8a0*/  LDL.LU.64 R62, [R1+0x18f8] ;  /* 0x0018f800013e7983 */ /* 0x000ee80000300a00 */
[----:B------:R-:W3:Y:S02]  /*2b8b0*/  LDL.LU.64 R60, [R1+0x18f0] ;  /* 0x0018f000013c7983 */ /* 0x000ee40000300a00 */
[----:B------:R-:W-:Y:S02]  /*2b8c0*/  HMMA.1688.F32.TF32 R24, R24, R48, R52 ;  /* 0x000000301818723c */ /* 0x000fe40000081034 */
[----:B------:R-:W3:Y:S06]  /*2b8d0*/  LDL.LU.64 R54, [R1+0x18e8] ;  /* 0x0018e80001367983 */ /* 0x000eec0000300a00 */
[C---:B------:R-:W-:Y:S08]  /*2b8e0*/  HMMA.1688.F32.TF32 R124, R232.reuse, R6, R124 ;  /* 0x00000006e87c723c */ /* 0x040ff0000008107c */
[C---:B--2---:R-:W-:Y:S08]  /*2b8f0*/  HMMA.1688.F32.TF32 R88, R232.reuse, R86, R88 ;  /* 0x00000056e858723c */ /* 0x044ff00000081058 */
[----:B---3--:R-:W-:-:S15]  /*2b900*/  HMMA.1688.F32.TF32 R56, R232, R54, R56 ;  /* 0x00000036e838723c */ /* 0x008fde0000081038 */
        /* <DEDUP_REMOVED lines=9> */
[----:B-1----:R-:W4:Y:S01]  /*2b9a0*/  LDL.LU R68, [R1+0x120] ;  /* 0x0001200001447983 */ /* 0x002f220000300800 */
[----:B------:R-:W-:-:S03]  /*2b9b0*/  IMAD.MOV.U32 R69, RZ, RZ, R252 ;  /* 0x000000ffff457224 */ /* 0x000fc600078e00fc */
[----:B------:R-:W5:Y:S01]  /*2b9c0*/  LDL.LU R252, [R1+0x18d0] ;  /* 0x0018d00001fc7983 */ /* 0x000f620000300800 */
[----:B---3--:R-:W-:Y:S02]  /*2b9d0*/  IMAD.MOV.U32 R70, RZ, RZ, R2 ;  /* 0x000000ffff467224 */ /* 0x008fe400078e0002 */
[----:B------:R-:W-:Y:S01]  /*2b9e0*/  IMAD.MOV.U32 R71, RZ, RZ, R0 ;  /* 0x000000ffff477224 */ /* 0x000fe200078e0000 */
[----:B------:R-:W5:Y:S04]  /*2b9f0*/  LDL.LU R2, [R1+0x18cc] ;  /* 0x0018cc0001027983 */ /* 0x000f680000300800 */
[----:B------:R-:W5:Y:S04]  /*2ba00*/  LDL.LU R0, [R1+0x18c8] ;  /* 0x0018c80001007983 */ /* 0x000f680000300800 */
        /* <DEDUP_REMOVED lines=8> */
[----:B------:R1:W-:Y:S04]  /*2ba90*/  STL.64 [R1+0x568], R126 ;  /* 0x0005687e01007387 */ /* 0x0003e80000100a00 */
[----:B------:R-:W-:Y:S04]  /*2baa0*/  STL.64 [R1+0x660], R108 ;  /* 0x0006606c01007387 */ /* 0x000fe80000100a00 */
[----:B------:R3:W-:Y:S01]  /*2bab0*/  STL.64 [R1+0x668], R110 ;  /* 0x0006686e01007387 */ /* 0x0007e20000100a00 */
[C---:B-1----:R-:W-:Y:S04]  /*2bac0*/  HMMA.1688.F32.TF32 R124, R232.reuse, R18, R172 ;  /* 0x00000012e87c723c */ /* 0x042fe800000810ac */
[----:B------:R-:W-:Y:S04]  /*2bad0*/  STL.64 [R1+0x6e0], R88 ;  /* 0x0006e05801007387 */ /* 0x000fe80000100a00 */
[----:B------:R1:W-:Y:S01]  /*2bae0*/  STL.64 [R1+0x6e8], R90 ;  /* 0x0006e85a01007387 */ /* 0x0003e20000100a00 */
[C---:B---3--:R-:W-:Y:S08]  /*2baf0*/  HMMA.1688.F32.TF32 R108, R232.reuse, R38, R188 ;  /* 0x00000026e86c723c */ /* 0x048ff000000810bc */
[C---:B-1----:R-:W-:Y:S02]  /*2bb00*/  HMMA.1688.F32.TF32 R88, R232.reuse, R42, R204 ;  /* 0x0000002ae858723c */ /* 0x042fe400000810cc */
[----:B------:R-:W-:Y:S04]  /*2bb10*/  STL.64 [R1+0x790], R124 ;  /* 0x0007907c01007387 */ /* 0x000fe80000100a00 */
[----:B------:R1:W-:Y:S05]  /*2bb20*/  STL.64 [R1+0x798], R126 ;  /* 0x0007987e01007387 */ /* 0x0003ea0000100a00 */
[----:B------:R-:W-:Y:S04]  /*2bb30*/  STL.64 [R1+0x7c0], R108 ;  /* 0x0007c06c01007387 */ /* 0x000fe80000100a00 */
[----:B------:R3:W-:Y:S01]  /*2bb40*/  STL.64 [R1+0x7c8], R110 ;  /* 0x0007c86e01007387 */ /* 0x0007e20000100a00 */
[C---:B-1----:R-:W-:Y:S03]  /*2bb50*/  HMMA.1688.F32.TF32 R124, R232.reuse, R46, R220 ;  /* 0x0000002ee87c723c */ /* 0x042fe600000810dc */
[----:B------:R-:W-:Y:S04]  /*2bb60*/  STL.64 [R1+0x7e0], R88 ;  /* 0x0007e05801007387 */ /* 0x000fe80000100a00 */
[----:B------:R2:W-:Y:S01]  /*2bb70*/  STL.64 [R1+0x7e8], R90 ;  /* 0x0007e85a01007387 */ /* 0x0005e20000100a00 */
[----:B---3--:R-:W-:Y:S08]  /*2bb80*/  HMMA.1688.F32.TF32 R108, R232, R50, R32 ;  /* 0x00000032e86c723c */ /* 0x008ff00000081020 */
[C---:B------:R-:W-:Y:S03]  /*2bb90*/  HMMA.1688.F32.TF32 R32, R236.reuse, R66, R76 ;  /* 0x00000042ec20723c */ /* 0x040fe6000008104c */
[----:B------:R-:W-:Y:S04]  /*2bba0*/  STL.64 [R1+0x800], R124 ;  /* 0x0008007c01007387 */ /* 0x000fe80000100a00 */
[----:B------:R-:W-:Y:S04]  /*2bbb0*/  STL.64 [R1+0x808], R126 ;  /* 0x0008087e01007387 */ /* 0x000fe80000100a00 */
[----:B------:R-:W-:Y:S01]  /*2bbc0*/  STL.64 [R1+0x810], R108 ;  /* 0x0008106c01007387 */ /* 0x000fe20000100a00 */
[C---:B------:R-:W-:Y:S03]  /*2bbd0*/  HMMA.1688.F32.TF32 R76, R236.reuse, R106, R116 ;  /* 0x0000006aec4c723c */ /* 0x040fe60000081074 */
[----:B------:R-:W-:Y:S05]  /*2bbe0*/  STL.64 [R1+0x818], R110 ;  /* 0x0008186e01007387 */ /* 0x000fea0000100a00 */
[C---:B--2---:R-:W-:Y:S08]  /*2bbf0*/  HMMA.1688.F32.TF32 R88, R236.reuse, R54, R56 ;  /* 0x00000036ec58723c */ /* 0x044ff00000081038 */
[C---:B------:R-:W-:Y:S11]  /*2bc00*/  HMMA.1688.F32.TF32 R56, R236.reuse, R86, R96 ;  /* 0x00000056ec38723c */ /* 0x040ff60000081060 */
[----:B------:R-:W-:Y:S04]  /*2bc10*/  STL.64 [R1+0x300], R88 ;  /* 0x0003005801007387 */ /* 0x000fe80000100a00 */
[----:B------:R-:W-:Y:S04]  /*2bc20*/  STL.64 [R1+0x308], R90 ;  /* 0x0003085a01007387 */ /* 0x000fe80000100a00 */
        /* <DEDUP_REMOVED lines=22> */
[C---:B--2---:R-:W-:Y:S08]  /*2bd90*/  HMMA.1688.F32.TF32 R32, R236.reuse, R46, R228 ;  /* 0x0000002eec20723c */ /* 0x044ff000000810e4 */
[----:B-1----:R-:W-:Y:S08]  /*2bda0*/  HMMA.1688.F32.TF32 R56, R236, R50, R20 ;  /* 0x00000032ec38723c */ /* 0x002ff00000081014 */
[C---:B----4-:R-:W-:Y:S01]  /*2bdb0*/  HMMA.1688.F32.TF32 R20, R240.reuse, R54, R68 ;  /* 0x00000036f014723c */ /* 0x050fe20000081044 */
[----:B------:R-:W-:Y:S04]  /*2bdc0*/  STL.64 [R1+0x7a0], R76 ;  /* 0x0007a04c01007387 */ /* 0x000fe80000100a00 */
[----:B------:R-:W-:Y:S04]  /*2bdd0*/  STL.64 [R1+0x7a8], R78 ;  /* 0x0007a84e01007387 */ /* 0x000fe80000100a00 */
        /* <DEDUP_REMOVED lines=28> */
[----:B------:R1:W-:Y:S01]  /*2bfa0*/  STL.64 [R1+0x538], R34 ;  /* 0x0005382201007387 */ /* 0x0003e20000100a00 */
[C---:B------:R-:W-:Y:S03]  /*2bfb0*/  HMMA.1688.F32.TF32 R28, R240.reuse, R50, R28 ;  /* 0x00000032f01c723c */ /* 0x040fe6000008101c */
[----:B------:R-:W-:Y:S04]  /*2bfc0*/  STL.64 [R1+0x630], R56 ;  /* 0x0006303801007387 */ /* 0x000fe80000100a00 */
[----:B------:R-:W-:Y:S01]  /*2bfd0*/  STL.64 [R1+0x638], R58 ;  /* 0x0006383a01007387 */ /* 0x000fe20000100a00 */
[----:B-1----:R-:W-:Y:S03]  /*2bfe0*/  HMMA.1688.F32.TF32 R32, R240, R46, R224 ;  /* 0x0000002ef020723c */ /* 0x002fe600000810e0 */
[----:B------:R-:W-:Y:S04]  /*2bff0*/  STL.64 [R1+0x6d0], R20 ;  /* 0x0006d01401007387 */ /* 0x000fe80000100a00 */
[----:B------:R1:W-:Y:S02]  /*2c000*/  STL.64 [R1+0x6d8], R22 ;  /* 0x0006d81601007387 */ /* 0x0003e40000100a00 */
[C---:B-1----:R-:W-:Y:S10]  /*2c010*/  HMMA.1688.F32.TF32 R20, R244.reuse, R54, R60 ;  /* 0x00000036f414723c */ /* 0x042ff4000008103c */
[----:B------:R-:W-:Y:S04]  /*2c020*/  STL.64 [R1+0x760], R32 ;  /* 0x0007602001007387 */ /* 0x000fe80000100a00 */
[----:B------:R1:W-:Y:S04]  /*2c030*/  STL.64 [R1+0x768], R34 ;  /* 0x0007682201007387 */ /* 0x0003e80000100a00 */
[----:B------:R-:W2:Y:S04]  /*2c040*/  LDL.LU R17, [R1+0x1120] ;  /* 0x0011200001117983 */ /* 0x000ea80000300800 */
[----:B------:R-:W-:Y:S01]  /*2c050*/  STL.64 [R1+0x7b0], R28 ;  /* 0x0007b01c01007387 */ /* 0x000fe20000100a00 */
[C---:B-1----:R-:W-:Y:S03]  /*2c060*/  HMMA.1688.F32.TF32 R32, R244.reuse, R66, R80 ;  /* 0x00000042f420723c */ /* 0x042fe60000081050 */
[----:B------:R1:W-:Y:S04]  /*2c070*/  STL.64 [R1+0x7b8], R30 ;  /* 0x0007b81e01007387 */ /* 0x0003e80000100a00 */
[----:B------:R-:W-:Y:S04]  /*2c080*/  STL.64 [R1+0x260], R20 ;  /* 0x0002601401007387 */ /* 0x000fe80000100a00 */
[----:B------:R3:W-:Y:S01]  /*2c090*/  STL.64 [R1+0x268], R22 ;  /* 0x0002681601007387 */ /* 0x0007e20000100a00 */
[C---:B-1----:R-:W-:Y:S08]  /*2c0a0*/  HMMA.1688.F32.TF32 R28, R244.reuse, R86, R100 ;  /* 0x00000056f41c723c */ /* 0x042ff00000081064 */
[C---:B---3--:R-:W-:Y:S01]  /*2c0b0*/  HMMA.1688.F32.TF32 R20, R244.reuse, R106, R120 ;  /* 0x0000006af414723c */ /* 0x048fe20000081078 */
[----:B------:R-:W-:Y:S04]  /*2c0c0*/  STL.64 [R1+0x270], R32 ;  /* 0x0002702001007387 */ /* 0x000fe80000100a00 */
[----:B------:R-:W-:Y:S03]  /*2c0d0*/  STL.64 [R1+0x278], R34 ;  /* 0x0002782201007387 */ /* 0x000fe60000100a00 */
[C---:B------:R-:W-:Y:S03]  /*2c0e0*/  HMMA.1688.F32.TF32 R4, R244.reuse, R6, R136 ;  /* 0x00000006f404723c */ /* 0x040fe60000081088 */
[----:B------:R-:W-:Y:S04]  /*2c0f0*/  STL.64 [R1+0x280], R28 ;  /* 0x0002801c01007387 */ /* 0x000fe80000100a00 */
[----:B------:R-:W-:Y:S04]  /*2c100*/  STL.64 [R1+0x288], R30 ;  /* 0x0002881e01007387 */ /* 0x000fe80000100a00 */
[----:B------:R-:W3:Y:S04]  /*2c110*/  LDL.LU R9, [R1+0x840] ;  /* 0x0008400001097983 */ /* 0x000ee80000300800 */
[----:B------:R-:W-:Y:S04]  /*2c120*/  STL.64 [R1+0x290], R20 ;  /* 0x0002901401007387 */ /* 0x000fe80000100a00 */
[----:B------:R1:W-:Y:S02]  /*2c130*/  STL.64 [R1+0x298], R22 ;  /* 0x0002981601007387 */ /* 0x0003e40000100a00 */
[C---:B-1----:R-:W-:Y:S02]  /*2c140*/  HMMA.1688.F32.TF32 R20, R244.reuse, R10, R152 ;  /* 0x0000000af414723c */ /* 0x042fe40000081098 */
[----:B------:R-:W-:Y:S04]  /*2c150*/  STL.64 [R1+0x2a0], R4 ;  /* 0x0002a00401007387 */ /* 0x000fe80000100a00 */
[----:B------:R1:W-:Y:S04]  /*2c160*/  STL.64 [R1+0x2a8], R6 ;  /* 0x0002a80601007387 */ /* 0x0003e80000100a00 */
[----:B-1----:R-:W4:Y:S09]  /*2c170*/  LDL.LU R6, [R1+0x111c] ;  /* 0x00111c0001067983 */ /* 0x002f320000300800 */
[----:B------:R-:W-:Y:S04]  /*2c180*/  STL.64 [R1+0x2b0], R20 ;  /* 0x0002b01401007387 */ /* 0x000fe80000100a00 */
[----:B------:R1:W-:Y:S04]  /*2c190*/  STL.64 [R1+0x2b8], R22 ;  /* 0x0002b81601007387 */ /* 0x0003e80000100a00 */
[----:B------:R-:W4:Y:S01]  /*2c1a0*/  LDL.LU R10, [R1+0x83c] ;  /* 0x00083c00010a7983 */ /* 0x000f220000300800 */
[C---:B------:R-:W-:Y:S08]  /*2c1b0*/  HMMA.1688.F32.TF32 R12, R244.reuse, R14, R168 ;  /* 0x0000000ef40c723c */ /* 0x040ff000000810a8 */
[C---:B------:R-:W-:Y:S08]  /*2c1c0*/  HMMA.1688.F32.TF32 R28, R244.reuse, R18, R184 ;  /* 0x00000012f41c723c */ /* 0x040ff000000810b8 */
[C---:B-1----:R-:W-:Y:S03]  /*2c1d0*/  HMMA.1688.F32.TF32 R20, R244.reuse, R38, R200 ;  /* 0x00000026f414723c */ /* 0x042fe600000810c8 */
[----:B------:R-:W-:Y:S04]  /*2c1e0*/  STL.64 [R1+0x2d0], R12 ;  /* 0x0002d00c01007387 */ /* 0x000fe80000100a00 */
[----:B------:R1:W-:Y:S04]  /*2c1f0*/  STL.64 [R1+0x2d8], R14 ;  /* 0x0002d80e01007387 */ /* 0x0003e80000100a00 */
[----:B------:R-:W-:Y:S04]  /*2c200*/  STL.64 [R1+0x3d0], R28 ;  /* 0x0003d01c01007387 */ /* 0x000fe80000100a00 */
[----:B------:R1:W-:Y:S02]  /*2c210*/  STL.64 [R1+0x3d8], R30 ;  /* 0x0003d81e01007387 */ /* 0x0003e40000100a00 */
[C---:B-1----:R-:W-:Y:S02]  /*2c220*/  HMMA.1688.F32.TF32 R12, R244.reuse, R42, R216 ;  /* 0x0000002af40c723c */ /* 0x042fe400000810d8 */
[----:B------:R-:W-:Y:S04]  /*2c230*/  STL.64 [R1+0x430], R20 ;  /* 0x0004301401007387 */ /* 0x000fe80000100a00 */
[----:B------:R1:W-:Y:S02]  /*2c240*/  STL.64 [R1+0x438], R22 ;  /* 0x0004381601007387 */ /* 0x0003e40000100a00 */
[C---:B------:R-:W-:Y:S08]  /*2c250*/  HMMA.1688.F32.TF32 R28, R244.reuse, R46, R248 ;  /* 0x0000002ef41c723c */ /* 0x040ff000000810f8 */
[----:B-1----:R-:W-:Y:S03]  /*2c260*/  HMMA.1688.F32.TF32 R20, R244, R50, R24 ;  /* 0x00000032f414723c */ /* 0x002fe60000081018 */
[----:B------:R1:W-:Y:S04]  /*2c270*/  STL.64 [R1+0x4c0], R12 ;  /* 0x0004c00c01007387 */ /* 0x0003e80000100a00 */
[----:B------:R-:W-:Y:S01]  /*2c280*/  STL.64 [R1+0x4c8], R14 ;  /* 0x0004c80e01007387 */ /* 0x000fe20000100a00 */
[----:B------:R-:W1:Y:S03]  /*2c290*/  S2R R52, SR_TID.X ;  /* 0x0000000000347919 */ /* 0x000e660000002100 */
[----:B-1----:R-:W4:Y:S04]  /*2c2a0*/  LDL.LU R13, [R1+0x85c] ;  /* 0x00085c00010d7983 */ /* 0x002f280000300800 */
[----:B------:R-:W-:Y:S04]  /*2c2b0*/  STL.64 [R1+0x570], R28 ;  /* 0x0005701c01007387 */ /* 0x000fe80000100a00 */
[----:B------:R-:W-:Y:S04]  /*2c2c0*/  STL.64 [R1+0x578], R30 ;  /* 0x0005781e01007387 */ /* 0x000fe80000100a00 */
[----:B------:R-:W4:Y:S04]  /*2c2d0*/  LDL.LU R12, [R1+0x860] ;  /* 0x00086000010c7983 */ /* 0x000f280000300800 */
[----:B------:R-:W-:Y:S04]  /*2c2e0*/  STL.64 [R1+0x610], R20 ;  /* 0x0006101401007387 */ /* 0x000fe80000100a00 */
[----:B------:R-:W-:Y:S04]  /*2c2f0*/  STL.64 [R1+0x618], R22 ;  /* 0x0006181601007387 */ /* 0x000fe80000100a00 */
[----:B------:R-:W4:Y:S04]  /*2c300*/  LDL.LU R8, [R1+0x87c] ;  /* 0x00087c0001087983 */ /* 0x000f280000300800 */
[----:B------:R-:W4:Y:S01]  /*2c310*/  LDL.LU R5, [R1+0x880] ;  /* 0x0008800001057983 */ /* 0x000f220000300800 */
[----:B------:R-:W-:-:S04]  /*2c320*/  UIMAD UR18, UR4, -0x20, UR5 ;  /* 0xffffffe0041278a4 */ /* 0x000fc8000f8e0205 */
[----:B------:R-:W-:Y:S02]  /*2c330*/  UISETP.GT.AND UP2, UPT, UR18, URZ, UPT ;  /* 0x000000ff1200728c */ /* 0x000fe4000bf44270 */
[----:B------:R-:W-:Y:S02]  /*2c340*/  UIADD3 UR12, UPT, UPT, UR12, 0x1, URZ ;  /* 0x000000010c0c7890 */ /* 0x000fe4000fffe0ff */
[----:B------:R-:W-:Y:S02]  /*2c350*/  UISETP.GE.AND UP0, UPT, UR4, UR17, UPT ;  /* 0x000000110400728c */ /* 0x000fe4000bf06270 */
[----:B------:R-:W-:Y:S02]  /*2c360*/  USEL UR13, URZ, 0x4, !UP2 ;  /* 0x00000004ff0d7887 */ /* 0x000fe4000d000000 */
[----:B------:R-:W-:Y:S02]  /*2c370*/  UISETP.GT.AND UP1, UPT, UR12, 0x1, UPT ;  /* 0x000000010c00788c */ /* 0x000fe4000bf24270 */
[----:B------:R-:W-:Y:S01]  /*2c380*/  USEL UR13, UR13, URZ, !UP0 ;  /* 0x000000ff0d0d7287 */ /* 0x000fe2000c000000 */
[----:B------:R-:W-:Y:S01]  /*2c390*/  LOP3.LUT R53, R52, 0x3f, RZ, 0xc0, !PT ;  /* 0x0000003f34357812 */ /* 0x000fe200078ec0ff */
[----:B------:R-:W-:-:S04]  /*2c3a0*/  USEL UR12, UR12, URZ, !UP1 ;  /* 0x000000ff0c0c7287 */ /* 0x000fc8000c800000 */
[----:B------:R-:W-:Y:S01]  /*2c3b0*/  ISETP.NE.U32.AND P0, PT, RZ, UR13, PT ;  /* 0x0000000dff007c0c */ /* 0x000fe2000bf05070 */
[----:B------:R-:W-:Y:S01]  /*2c3c0*/  ULEA UR19, UR12, UR6, 0xd ;  /* 0x000000060c137291 */ /* 0x000fe2000f8e68ff */
[----:B------:R-:W-:-:S05]  /*2c3d0*/  IMAD.SHL.U32 R16, R53, 0x4, RZ ;  /* 0x0000000435107824 */ /* 0x000fca00078e00ff */
[----:B------:R-:W-:Y:S01]  /*2c3e0*/  VIADD R4, R16, UR19 ;  /* 0x0000001310047c36 */ /* 0x000fe20008000000 */
[----:B--2---:R-:W-:-:S05]  /*2c3f0*/  IADD3 R17, P2, PT, R17, UR15, RZ ;  /* 0x0000000f11117c10 */ /* 0x004fca000ff5e0ff */
[----:B------:R-:W-:Y:S01]  /*2c400*/  STL [R1+0x1120], R17 ;  /* 0x0011201101007387 */ /* 0x000fe20000100800 */
[----:B---3--:R-:W-:-:S05]  /*2c410*/  IADD3 R9, P3, PT, R9, UR15, RZ ;  /* 0x0000000f09097c10 */ /* 0x008fca000ff7e0ff */
[----:B------:R-:W-:Y:S01]  /*2c420*/  STL [R1+0x840], R9 ;  /* 0x0008400901007387 */ /* 0x000fe20000100800 */
[----:B----4-:R-:W-:-:S05]  /*2c430*/  IADD3.X R6, PT, PT, R6, UR8, RZ, P2, !PT ;  /* 0x0000000806067c10 */ /* 0x010fca00097fe4ff */
[----:B------:R1:W-:Y:S01]  /*2c440*/  STL [R1+0x111c], R6 ;  /* 0x00111c0601007387 */ /* 0x0003e20000100800 */
[----:B------:R-:W-:Y:S01]  /*2c450*/  IMAD.MOV.U32 R7, RZ, RZ, R6 ;  /* 0x000000ffff077224 */ /* 0x000fe200078e0006 */
[----:B------:R-:W-:Y:S01]  /*2c460*/  IADD3.X R10, PT, PT, R10, UR8, RZ, P3, !PT ;  /* 0x000000080a0a7c10 */ /* 0x000fe20009ffe4ff */
[----:B-1----:R-:W-:Y:S01]  /*2c470*/  IMAD.MOV.U32 R6, RZ, RZ, R17 ;  /* 0x000000ffff067224 */ /* 0x002fe200078e0011 */
[----:B------:R-:W-:Y:S06]  /*2c480*/  BAR.SYNC.DEFER_BLOCKING 0x0 ;  /* 0x0000000000007b1d */ /* 0x000fec0000010000 */
[----:B------:R1:W-:Y:S04]  /*2c490*/  STL [R1+0x83c], R10 ;  /* 0x00083c0a01007387 */ /* 0x0003e80000100800 */
[----:B------:R-:W2:Y:S04]  /*2c4a0*/  LDL.LU R14, [R1+0x89c] ;  /* 0x00089c00010e7983 */ /* 0x000ea80000300800 */
[----:B------:R-:W3:Y:S04]  /*2c4b0*/  LDL.LU R11, [R1+0x8a0] ;  /* 0x0008a000010b7983 */ /* 0x000ee80000300800 */
[----:B------:R-:W-:Y:S01]  /*2c4c0*/  @!PT LDS RZ, [RZ] ;  /* 0x00000000fffff984 */ /* 0x000fe20000000800 */
[----:B------:R-:W-:Y:S01]  /*2c4d0*/  @!PT LDS RZ, [RZ] ;  /* 0x00000000fffff984 */ /* 0x000fe20000000800 */
[----:B------:R-:W-:Y:S01]  /*2c4e0*/  @!PT LDS RZ, [RZ] ;  /* 0x00000000fffff984 */ /* 0x000fe20000000800 */
[----:B------:R4:W-:Y:S02]  /*2c4f0*/  LDGSTS.E [R4+0x20000], desc[UR40][R6.64], P0 ;  /* 0x2000000006047fae */ /* 0x0009e400081a1028 */
[----:B----4-:R-:W-:Y:S01]  /*2c500*/  IMAD.MOV.U32 R7, RZ, RZ, R10 ;  /* 0x000000ffff077224 */ /* 0x010fe200078e000a */
[----:B------:R-:W-:Y:S01]  /*2c510*/  MOV R6, R9 ;  /* 0x0000000900067202 */ /* 0x000fe20000000f00 */
[----:B-1----:R-:W4:Y:S04]  /*2c520*/  LDL.LU R10, [R1+0x8bc] ;  /* 0x0008bc00010a7983 */ /* 0x002f280000300800 */
[----:B------:R-:W4:Y:S01]  /*2c530*/  LDL.LU R9, [R1+0x8c0] ;  /* 0x0008c00001097983 */ /* 0x000f220000300800 */
[----:B------:R-:W-:-:S02]  /*2c540*/  UISETP.GT.AND UP3, UPT, UR18, 0x4, UPT ;  /* 0x000000041200788c */ /* 0x000fc4000bf64270 */
[----:B------:R-:W-:Y:S02]  /*2c550*/  UISETP.GT.AND UP1, UPT, UR18, 0x8, UPT ;  /* 0x000000081200788c */ /* 0x000fe4000bf24270 */
[----:B------:R-:W-:Y:S02]  /*2c560*/  USEL UR14, URZ, 0x4, !UP3 ;  /* 0x00000004ff0e7887 */ /* 0x000fe4000d800000 */
[----:B------:R-:W-:Y:S02]  /*2c570*/  USEL UR13, URZ, 0x4, !UP1 ;  /* 0x00000004ff0d7887 */ /* 0x000fe4000c800000 */
[----:B------:R-:W-:Y:S02]  /*2c580*/  USEL UR14, UR14, URZ, !UP0 ;  /* 0x000000ff0e0e7287 */ /* 0x000fe4000c000000 */
[----:B------:R-:W-:-:S04]  /*2c590*/  USEL UR13, UR13, URZ, !UP0 ;  /* 0x000000ff0d0d7287 */ /* 0x000fc8000c000000 */
[----:B------:R-:W-:Y:S02]  /*2c5a0*/  ISETP.NE.U32.AND P1, PT, RZ, UR14, PT ;  /* 0x0000000eff007c0c */ /* 0x000fe4000bf25070 */
[----:B------:R-:W-:-:S11]  /*2c5b0*/  ISETP.NE.U32.AND P0, PT, RZ, UR13, PT ;  /* 0x0000000dff007c0c */ /* 0x000fd6000bf05070 */
[----:B------:R1:W-:Y:S01]  /*2c5c0*/  LDGSTS.E [R4+0x20400], desc[UR40][R6.64], P1 ;  /* 0x2040000006047fae */ /* 0x0003e200089a1028 */
[----:B------:R-:W-:-:S04]  /*2c5d0*/  IADD3 R12, P2, PT, R12, UR15, RZ ;  /* 0x0000000f0c0c7c10 */ /* 0x000fc8000ff5e0ff */
[----:B------:R-:W-:Y:S01]  /*2c5e0*/  IADD3.X R13, PT, PT, R13, UR8, RZ, P2, !PT ;  /* 0x000000080d0d7c10 */ /* 0x000fe200097fe4ff */
[----:B------:R-:W-:Y:S01]  /*2c5f0*/  STL [R1+0x860], R12 ;  /* 0x0008600c01007387 */ /* 0x000fe20000100800 */
[----:B-1----:R-:W-:-:S03]  /*2c600*/  IMAD.MOV.U32 R6, RZ, RZ, R12 ;  /* 0x000000ffff067224 */ /* 0x002fc600078e000c */
[----:B------:R-:W-:Y:S01]  /*2c610*/  IMAD.MOV.U32 R7, RZ, RZ, R13 ;  /* 0x000000ffff077224 */ /* 0x000fe200078e000d */
[----:B------:R-:W-:Y:S01]  /*2c620*/  IADD3 R5, P3, PT, R5, UR15, RZ ;  /* 0x0000000f05057c10 */ /* 0x000fe2000ff7e0ff */
[----:B------:R1:W-:Y:S03]  /*2c630*/  STL [R1+0x85c], R13 ;  /* 0x00085c0d01007387 */ /* 0x0003e60000100800 */
[----:B------:R-:W-:Y:S01]  /*2c640*/  IADD3.X R8, PT, PT, R8, UR8, RZ, P3, !PT ;  /* 0x0000000808087c10 */ /* 0x000fe20009ffe4ff */
[----:B------:R-:W-:Y:S04]  /*2c650*/  STL [R1+0x880], R5 ;  /* 0x0008800501007387 */ /* 0x000fe80000100800 */
[----:B------:R1:W-:Y:S04]  /*2c660*/  STL [R1+0x87c], R8 ;  /* 0x00087c0801007387 */ /* 0x0003e80000100800 */
[----:B------:R1:W-:Y:S04]  /*2c670*/  LDGSTS.E [R4+0x20800], desc[UR40][R6.64], P0 ;  /* 0x2080000006047fae */ /* 0x0003e800081a1028 */
[----:B-1----:R-:W4:Y:S04]  /*2c680*/  LDL.LU R13, [R1+0x8dc] ;  /* 0x0008dc00010d7983 */ /* 0x002f280000300800 */
[----:B------:R-:W4:Y:S01]  /*2c690*/  LDL.LU R12, [R1+0x8e0] ;  /* 0x0008e000010c7983 */ /* 0x000f220000300800 */
[----:B------:R-:W-:-:S02]  /*2c6a0*/  IMAD.MOV.U32 R7, RZ, RZ, R8 ;  /* 0x000000ffff077224 */ /* 0x000fc400078e0008 */
[----:B------:R-:W-:Y:S01]  /*2c6b0*/  IMAD.MOV.U32 R6, RZ, RZ, R5 ;  /* 0x000000ffff067224 */ /* 0x000fe200078e0005 */
[----:B------:R-:W4:Y:S04]  /*2c6c0*/  LDL.LU R8, [R1+0x8fc] ;  /* 0x0008fc0001087983 */ /* 0x000f280000300800 */
[----:B------:R-:W4:Y:S01]  /*2c6d0*/  LDL.LU R5, [R1+0x900] ;  /* 0x0009000001057983 */ /* 0x000f220000300800 */
[----:B------:R-:W-:Y:S02]  /*2c6e0*/  UISETP.GT.AND UP2, UPT, UR18, 0xc, UPT ;  /* 0x0000000c1200788c */ /* 0x000fe4000bf44270 */
[----:B------:R-:W-:Y:S02]  /*2c6f0*/  UISETP.GT.AND UP1, UPT, UR18, 0x10, UPT ;  /* 0x000000101200788c */ /* 0x000fe4000bf24270 */
[----:B------:R-:W-:-:S02]  /*2c700*/  USEL UR14, URZ, 0x4, !UP2 ;  /* 0x00000004ff0e7887 */ /* 0x000fc4000d000000 */
[----:B------:R-:W-:Y:S02]  /*2c710*/  USEL UR13, URZ, 0x4, !UP1 ;  /* 0x00000004ff0d7887 */ /* 0x000fe4000c800000 */
[----:B------:R-:W-:Y:S02]  /*2c720*/  USEL UR14, UR14, URZ, !UP0 ;  /* 0x000000ff0e0e7287 */ /* 0x000fe4000c000000 */
[----:B------:R-:W-:-:S04]  /*2c730*/  USEL UR13, UR13, URZ, !UP0 ;  /* 0x000000ff0d0d7287 */ /* 0x000fc8000c000000 */
[----:B------:R-:W-:Y:S02]  /*2c740*/  ISETP.NE.U32.AND P1, PT, RZ, UR14, PT ;  /* 0x0000000eff007c0c */ /* 0x000fe4000bf25070 */
[----:B------:R-:W-:-:S11]  /*2c750*/  ISETP.NE.U32.AND P0, PT, RZ, UR13, PT ;  /* 0x0000000dff007c0c */ /* 0x000fd6000bf05070 */
[----:B------:R1:W-:Y:S01]  /*2c760*/  LDGSTS.E [R4+0x20c00], desc[UR40][R6.64], P1 ;  /* 0x20c0000006047fae */ /* 0x0003e200089a1028 */
[----:B---3--:R-:W-:-:S04]  /*2c770*/  IADD3 R11, P2, PT, R11, UR15, RZ ;  /* 0x0000000f0b0b7c10 */ /* 0x008fc8000ff5e0ff */
[----:B--2---:R-:W-:Y:S01]  /*2c780*/  IADD3.X R14, PT, PT, R14, UR8, RZ, P2, !PT ;  /* 0x000000080e0e7c10 */ /* 0x004fe200097fe4ff */
[----:B-1----:R-:W-:Y:S01]  /*2c790*/  IMAD.MOV.U32 R6, RZ, RZ, R11 ;  /* 0x000000ffff067224 */ /* 0x002fe200078e000b */
[----:B------:R-:W-:Y:S03]  /*2c7a0*/  STL [R1+0x8a0], R11 ;  /* 0x0008a00b01007387 */ /* 0x000fe60000100800 */
[----:B------:R-:W-:Y:S01]  /*2c7b0*/  IMAD.MOV.U32 R7, RZ, RZ, R14 ;  /* 0x000000ffff077224 */ /* 0x000fe200078e000e */
[----:B------:R1:W-:Y:S04]  /*2c7c0*/  STL [R1+0x89c], R14 ;  /* 0x00089c0e01007387 */ /* 0x0003e80000100800 */
[----:B------:R2:W-:Y:S01]  /*2c7d0*/  LDGSTS.E [R4+0x21000], desc[UR40][R6.64], P0 ;  /* 0x2100000006047fae */ /* 0x0005e200081a1028 */
[----:B----4-:R-:W-:-:S04]  /*2c7e0*/  IADD3 R9, P3, PT, R9, UR15, RZ ;  /* 0x0000000f09097c10 */ /* 0x010fc8000ff7e0ff */
[----:B------:R-:W-:Y:S01]  /*2c7f0*/  IADD3.X R10, PT, PT, R10, UR8, RZ, P3, !PT ;  /* 0x000000080a0a7c10 */ /* 0x000fe20009ffe4ff */
[----:B------:R-:W-:Y:S01]  /*2c800*/  STL [R1+0x8c0], R9 ;  /* 0x0008c00901007387 */ /* 0x000fe20000100800 */
[----:B--2---:R-:W-:-:S03]  /*2c810*/  IMAD.MOV.U32 R6, RZ, RZ, R9 ;  /* 0x000000ffff067224 */ /* 0x004fc600078e0009 */
[----:B------:R2:W-:Y:S01]  /*2c820*/  STL [R1+0x8bc], R10 ;  /* 0x0008bc0a01007387 */ /* 0x0005e20000100800 */
[----:B------:R-:W-:-:S03]  /*2c830*/  IMAD.MOV.U32 R7, RZ, RZ, R10 ;  /* 0x000000ffff077224 */ /* 0x000fc600078e000a */
[----:B-1----:R-:W3:Y:S04]  /*2c840*/  LDL.LU R14, [R1+0x824] ;  /* 0x00082400010e7983 */ /* 0x002ee80000300800 */
[----:B------:R-:W4:Y:S04]  /*2c850*/  LDL.LU R11, [R1+0x828] ;  /* 0x00082800010b7983 */ /* 0x000f280000300800 */
[----:B--2---:R-:W2:Y:S04]  /*2c860*/  LDL.LU R10, [R1+0x844] ;  /* 0x00084400010a7983 */ /* 0x004ea80000300800 */
[----:B------:R-:W2:Y:S01]  /*2c870*/  LDL.LU R9, [R1+0x848] ;  /* 0x0008480001097983 */ /* 0x000ea20000300800 */
        /* <DEDUP_REMOVED lines=12> */
[----:B------:R-:W-:-:S03]  /*2c940*/  IADD3 R5, P3, PT, R5, UR15, RZ ;  /* 0x0000000f05057c10 */ /* 0x000fc6000ff7e0ff */
[----:B------:R1:W-:Y:S01]  /*2c950*/  STL [R1+0x8dc], R13 ;  /* 0x0008dc0d01007387 */ /* 0x0003e20000100800 */
[----:B------:R-:W-:Y:S01]  /*2c960*/  IADD3.X R8, PT, PT, R8, UR8, RZ, P3, !PT ;  /* 0x0000000808087c10 */ /* 0x000fe20009ffe4ff */
[----:B-1----:R-:W-:Y:S02]  /*2c970*/  IMAD.MOV.U32 R6, RZ, RZ, R12 ;  /* 0x000000ffff067224 */ /* 0x002fe400078e000c */
[----:B------:R-:W-:Y:S01]  /*2c980*/  STL [R1+0x900], R5 ;  /* 0x0009000501007387 */ /* 0x000fe20000100800 */
[----:B------:R-:W-:-:S03]  /*2c990*/  IMAD.MOV.U32 R7, RZ, RZ, R13 ;  /* 0x000000ffff077224 */ /* 0x000fc600078e000d */
[----:B------:R1:W-:Y:S04]  /*2c9a0*/  STL [R1+0x8fc], R8 ;  /* 0x0008fc0801007387 */ /* 0x0003e80000100800 */
[----:B------:R-:W2:Y:S04]  /*2c9b0*/  LDL.LU R13, [R1+0x864] ;  /* 0x00086400010d7983 */ /* 0x000ea80000300800 */
[----:B------:R-:W2:Y:S04]  /*2c9c0*/  LDL.LU R12, [R1+0x868] ;  /* 0x00086800010c7983 */ /* 0x000ea80000300800 */
[----:B------:R1:W-:Y:S01]  /*2c9d0*/  LDGSTS.E [R4+0x21800], desc[UR40][R6.64], P0 ;  /* 0x2180000006047fae */ /* 0x0003e200081a1028 */
[----:B------:R-:W-:Y:S01]  /*2c9e0*/  UISETP.GT.AND UP2, UPT, UR18, 0x1c, UPT ;  /* 0x0000001c1200788c */ /* 0x000fe2000bf44270 */
[----:B-1----:R-:W-:-:S02]  /*2c9f0*/  IMAD.MOV.U32 R7, RZ, RZ, R8 ;  /* 0x000000ffff077224 */ /* 0x002fc400078e0008 */
[----:B------:R-:W-:Y:S01]  /*2ca00*/  IMAD.MOV.U32 R6, RZ, RZ, R5 ;  /* 0x000000ffff067224 */ /* 0x000fe200078e0005 */
[----:B------:R-:W2:Y:S04]  /*2ca10*/  LDL.LU R8, [R1+0x884] ;  /* 0x0008840001087983 */ /* 0x000ea80000300800 */
[----:B------:R-:W2:Y:S01]  /*2ca20*/  LDL.LU R5, [R1+0x888] ;  /* 0x0008880001057983 */ /* 0x000ea20000300800 */
[----:B------:R-:W-:Y:S02]  /*2ca30*/  USEL UR14, URZ, 0x4, !UP2 ;  /* 0x00000004ff0e7887 */ /* 0x000fe4000d000000 */
[----:B------:R-:W-:Y:S02]  /*2ca40*/  UISETP.GT.AND UP1, UPT, UR18, 0x1, UPT ;  /* 0x000000011200788c */ /* 0x000fe4000bf24270 */
[----:B------:R-:W-:-:S02]  /*2ca50*/  USEL UR14, UR14, URZ, !UP0 ;  /* 0x000000ff0e0e7287 */ /* 0x000fc4000c000000 */
[----:B------:R-:W-:Y:S01]  /*2ca60*/  USEL UR13, URZ, 0x4, !UP1 ;  /* 0x00000004ff0d7887 */ /* 0x000fe2000c800000 */
[----:B------:R-:W-:-:S03]  /*2ca70*/  LOP3.LUT R52, R52, 0x3f, RZ, 0xc0, !PT ;  /* 0x0000003f34347812 */ /* 0x000fc600078ec0ff */
[----:B------:R-:W-:Y:S01]  /*2ca80*/  ISETP.NE.U32.AND P1, PT, RZ, UR14, PT ;  /* 0x0000000eff007c0c */ /* 0x000fe2000bf25070 */
[----:B------:R-:W-:Y:S01]  /*2ca90*/  USEL UR13, UR13, URZ, !UP0 ;  /* 0x000000ff0d0d7287 */ /* 0x000fe2000c000000 */
[----:B------:R-:W-:-:S05]  /*2caa0*/  IMAD.SHL.U32 R52, R52, 0x4, RZ ;  /* 0x0000000434347824 */ /* 0x000fca00078e00ff */
[----:B------:R-:W-:Y:S02]  /*2cab0*/  ISETP.NE.U32.AND P0, PT, RZ, UR13, PT ;  /* 0x0000000dff007c0c */ /* 0x000fe4000bf05070 */
[----:B------:R-:W-:-:S04]  /*2cac0*/  LOP3.LUT R15, R52, 0x20, RZ, 0x3c, !PT ;  /* 0x00000020340f7812 */ /* 0x000fc800078e3cff */
[----:B------:R1:W-:Y:S02]  /*2cad0*/  LDGSTS.E [R4+0x21c00], desc[UR40][R6.64], P1 ;  /* 0x21c0000006047fae */ /* 0x0003e400089a1028 */
[----:B-1----:R-:W-:Y:S01]  /*2cae0*/  VIADD R4, R15, UR19 ;  /* 0x000000130f047c36 */ /* 0x002fe20008000000 */
[----:B----4-:R-:W-:-:S04]  /*2caf0*/  IADD3 R11, P2, PT, R11, UR15, RZ ;  /* 0x0000000f0b0b7c10 */ /* 0x010fc8000ff5e0ff */
[----:B---3--:R-:W-:Y:S02]  /*2cb00*/  IADD3.X R14, PT, PT, R14, UR8, RZ, P2, !PT ;  /* 0x000000080e0e7c10 */ /* 0x008fe400097fe4ff */
[----:B--2---:R-:W-:Y:S01]  /*2cb10*/  IADD3 R9, P3, PT, R9, UR15, RZ ;  /* 0x0000000f09097c10 */ /* 0x004fe2000ff7e0ff */
[----:B------:R-:W-:Y:S03]  /*2cb20*/  STL [R1+0x828], R11 ;  /* 0x0008280b01007387 */ /* 0x000fe60000100800 */
[----:B------:R-:W-:Y:S01]  /*2cb30*/  IADD3.X R10, PT, PT, R10, UR8, RZ, P3, !PT ;  /* 0x000000080a0a7c10 */ /* 0x000fe20009ffe4ff */
[----:B------:R1:W-:Y:S01]  /*2cb40*/  STL [R1+0x824], R14 ;  /* 0x0008240e01007387 */ /* 0x0003e20000100800 */
[----:B------:R-:W-:Y:S02]  /*2cb50*/  IMAD.MOV.U32 R6, RZ, RZ, R11 ;  /* 0x000000ffff067224 */ /* 0x000fe400078e000b */
[----:B------:R-:W-:Y:S01]  /*2cb60*/  IMAD.MOV.U32 R7, RZ, RZ, R14 ;  /* 0x000000ffff077224 */ /* 0x000fe200078e000e */
[----:B------:R-:W-:Y:S04]  /*2cb70*/  STL [R1+0x848], R9 ;  /* 0x0008480901007387 */ /* 0x000fe80000100800 */
[----:B------:R2:W-:Y:S04]  /*2cb80*/  STL [R1+0x844], R10 ;  /* 0x0008440a01007387 */ /* 0x0005e80000100800 */
[----:B-1----:R-:W3:Y:S04]  /*2cb90*/  LDL.LU R14, [R1+0x8a4] ;  /* 0x0008a400010e7983 */ /* 0x002ee80000300800 */
[----:B------:R-:W4:Y:S04]  /*2cba0*/  LDL.LU R11, [R1+0x8a8] ;  /* 0x0008a800010b7983 */ /* 0x000f280000300800 */
[----:B------:R1:W-:Y:S02]  /*2cbb0*/  LDGSTS.E [R4+0x20100], desc[UR40][R6.64], P0 ;  /* 0x2010000006047fae */ /* 0x0003e400081a1028 */
[----:B-1----:R-:W-:-:S02]  /*2cbc0*/  IMAD.MOV.U32 R7, RZ, RZ, R10 ;  /* 0x000000ffff077224 */ /* 0x002fc400078e000a */
[----:B------:R-:W-:Y:S01]  /*2cbd0*/  IMAD.MOV.U32 R6, RZ, RZ, R9 ;  /* 0x000000ffff067224 */ /* 0x000fe200078e0009 */
[----:B--2---:R-:W2:Y:S04]  /*2cbe0*/  LDL.LU R10, [R1+0x8c4] ;  /* 0x0008c400010a7983 */ /* 0x004ea80000300800 */
[----:B------:R-:W2:Y:S01]  /*2cbf0*/  LDL.LU R9, [R1+0x8c8] ;  /* 0x0008c80001097983 */ /* 0x000ea20000300800 */
        /* <DEDUP_REMOVED lines=14> */
[----:B------:R1:W-:Y:S04]  /*2cce0*/  STL [R1+0x864], R13 ;  /* 0x0008640d01007387 */ /* 0x0003e80000100800 */
[----:B------:R1:W-:Y:S01]  /*2ccf0*/  LDGSTS.E [R4+0x20900], desc[UR40][R6.64], P0 ;  /* 0x2090000006047fae */ /* 0x0003e200081a1028 */
[----:B------:R-:W-:-:S04]  /*2cd00*/  IADD3 R5, P3, PT, R5, UR15, RZ ;  /* 0x0000000f05057c10 */ /* 0x000fc8000ff7e0ff */
[----:B------:R-:W-:Y:S01]  /*2cd10*/  IADD3.X R8, PT, PT, R8, UR8, RZ, P3, !PT ;  /* 0x0000000808087c10 */ /* 0x000fe20009ffe4ff */
[----:B------:R-:W-:Y:S01]  /*2cd20*/  STL [R1+0x888], R5 ;  /* 0x0008880501007387 */ /* 0x000fe20000100800 */
[----:B-1----:R-:W-:-:S03]  /*2cd30*/  IMAD.MOV.U32 R6, RZ, RZ, R5 ;  /* 0x000000ffff067224 */ /* 0x002fc600078e0005 */
[----:B------:R1:W-:Y:S01]  /*2cd40*/  STL [R1+0x884], R8 ;  /* 0x0008840801007387 */ /* 0x0003e20000100800 */
[----:B------:R-:W-:-:S03]  /*2cd50*/  IMAD.MOV.U32 R7, RZ, RZ, R8 ;  /* 0x000000ffff077224 */ /* 0x000fc600078e0008 */
[----:B------:R-:W2:Y:S04]  /*2cd60*/  LDL.LU R13, [R1+0x8e4] ;  /* 0x0008e400010d7983 */ /* 0x000ea80000300800 */
[----:B------:R-:W2:Y:S04]  /*2cd70*/  LDL.LU R12, [R1+0x8e8] ;  /* 0x0008e800010c7983 */ /* 0x000ea80000300800 */
[----:B-1----:R-:W2:Y:S04]  /*2cd80*/  LDL.LU R8, [R1+0x904] ;  /* 0x0009040001087983 */ /* 0x002ea80000300800 */
        /* <DEDUP_REMOVED lines=10> */
[----:B----4-:R-:W-:-:S04]  /*2ce30*/  IADD3 R11, P2, PT, R11, UR15, RZ ;  /* 0x0000000f0b0b7c10 */ /* 0x010fc8000ff5e0ff */
[----:B---3--:R-:W-:Y:S01]  /*2ce40*/  IADD3.X R14, PT, PT, R14, UR8, RZ, P2, !PT ;  /* 0x000000080e0e7c10 */ /* 0x008fe200097fe4ff */
[----:B-1----:R-:W-:Y:S01]  /*2ce50*/  IMAD.MOV.U32 R6, RZ, RZ, R11 ;  /* 0x000000ffff067224 */ /* 0x002fe200078e000b */
[----:B------:R-:W-:Y:S03]  /*2ce60*/  STL [R1+0x8a8], R11 ;  /* 0x0008a80b01007387 */ /* 0x000fe60000100800 */
[----:B------:R-:W-:Y:S01]  /*2ce70*/  IMAD.MOV.U32 R7, RZ, RZ, R14 ;  /* 0x000000ffff077224 */ /* 0x000fe200078e000e */
[----:B------:R1:W-:Y:S04]  /*2ce80*/  STL [R1+0x8a4], R14 ;  /* 0x0008a40e01007387 */ /* 0x0003e80000100800 */
[----:B------:R3:W-:Y:S01]  /*2ce90*/  LDGSTS.E [R4+0x21100], desc[UR40][R6.64], P0 ;  /* 0x2110000006047fae */ /* 0x0007e200081a1028 */
[----:B--2---:R-:W-:-:S04]  /*2cea0*/  IADD3 R9, P3, PT, R9, UR15, RZ ;  /* 0x0000000f09097c10 */ /* 0x004fc8000ff7e0ff */
[----:B------:R-:W-:Y:S01]  /*2ceb0*/  IADD3.X R10, PT, PT, R10, UR8, RZ, P3, !PT ;  /* 0x000000080a0a7c10 */ /* 0x000fe20009ffe4ff */
[----:B------:R-:W-:Y:S01]  /*2cec0*/  STL [R1+0x8c8], R9 ;  /* 0x0008c80901007387 */ /* 0x000fe20000100800 */
[----:B---3--:R-:W-:-:S03]  /*2ced0*/  IMAD.MOV.U32 R6, RZ, RZ, R9 ;  /* 0x000000ffff067224 */ /* 0x008fc600078e0009 */
        /* <DEDUP_REMOVED lines=16> */
[----:B------:R-:W-:Y:S02]  /*2cfe0*/  IADD3.X R13, PT, PT, R13, UR8, RZ, P2, !PT ;  /* 0x000000080d0d7c10 */ /* 0x000fe400097fe4ff */
[----:B------:R-:W-:Y:S01]  /*2cff0*/  IADD3 R5, P3, PT, R5, UR15, RZ ;  /* 0x0000000f05057c10 */ /* 0x000fe2000ff7e0ff */
[----:B------:R-:W-:Y:S03]  /*2d000*/  STL [R1+0x8e8], R12 ;  /* 0x0008e80c01007387 */ /* 0x000fe60000100800 */
[----:B------:R-:W-:Y:S01]  /*2d010*/  IADD3.X R8, PT, PT, R8, UR8, RZ, P3, !PT ;  /* 0x0000000808087c10 */ /* 0x000fe20009ffe4ff */
[----:B------:R1:W-:Y:S02]  /*2d020*/  STL [R1+0x8e4], R13 ;  /* 0x0008e40d01007387 */ /* 0x0003e40000100800 */
[----:B-1----:R-:W-:Y:S02]  /*2d030*/  IMAD.MOV.U32 R6, RZ, RZ, R12 ;  /* 0x000000ffff067224 */ /* 0x002fe400078e000c */
[----:B------:R-:W-:Y:S01]  /*2d040*/  IMAD.MOV.U32 R7, RZ, RZ, R13 ;  /* 0x000000ffff077224 */ /* 0x000fe200078e000d */
[----:B------:R-:W-:Y:S04]  /*2d050*/  STL [R1+0x908], R5 ;  /* 0x0009080501007387 */ /* 0x000fe80000100800 */
        /* <DEDUP_REMOVED lines=12> */
[----:B------:R-:W-:-:S04]  /*2d120*/  USEL UR13, URZ, 0x4, !UP1 ;  /* 0x00000004ff0d7887 */ /* 0x000fc8000c800000 */
        /* <DEDUP_REMOVED lines=109> */
[----:B------:R-:W-:-:S05]  /*2d800*/  LOP3.LUT R15, R16, 0x60, RZ, 0x3c, !PT ;  /* 0x00000060100f7812 */ /* 0x000fca00078e3cff */
[----:B------:R-:W-:-:S06]  /*2d810*/  ISETP.NE.U32.AND P0, PT, RZ, UR13, PT ;  /* 0x0000000dff007c0c */ /* 0x000fcc000bf05070 */
[----:B------:R1:W-:Y:S02]  /*2d820*/  LDGSTS.E [R4+0x21e00], desc[UR40][R6.64], P1 ;  /* 0x21e0000006047fae */ /* 0x0003e400089a1028 */
[----:B-1----:R-:W-:Y:S02]  /*2d830*/  IADD3 R4, PT, PT, R15, UR19, RZ ;  /* 0x000000130f047c10 */ /* 0x002fe4000fffe0ff */
        /* <DEDUP_REMOVED lines=35> */
[----:B------:R1:W-:Y:S02]  /*2da70*/  STL [R1+0x898], R5 ;  /* 0x0008980501007387 */ /* 0x0003e40000100800 */
[----:B-1----:R-:W-:Y:S02]  /*2da80*/  IMAD.MOV.U32 R6, RZ, RZ, R5 ;  /* 0x000000ffff067224 */ /* 0x002fe400078e0005 */
[----:B------:R1:W-:Y:S01]  /*2da90*/  STL [R1+0x894], R8 ;  /* 0x0008940801007387 */ /* 0x0003e20000100800 */
[----:B------:R-:W-:-:S03]  /*2daa0*/  IMAD.MOV.U32 R7, RZ, RZ, R8 ;  /* 0x000000ffff077224 */ /* 0x000fc600078e0008 */
[----:B------:R-:W2:Y:S04]  /*2dab0*/  LDL.LU R13, [R1+0x8f4] ;  /* 0x0008f400010d7983 */ /* 0x000ea80000300800 */
[----:B------:R-:W2:Y:S04]  /*2dac0*/  LDL.LU R5, [R1+0x8f8] ;  /* 0x0008f80001057983 */ /* 0x000ea80000300800 */
[----:B------:R-:W2:Y:S04]  /*2dad0*/  LDL.LU R12, [R1+0x914] ;  /* 0x00091400010c7983 */ /* 0x000ea80000300800 */
[----:B-1----:R-:W2:Y:S01]  /*2dae0*/  LDL.LU R8, [R1+0x918] ;  /* 0x0009180001087983 */ /* 0x002ea20000300800 */
        /* <DEDUP_REMOVED lines=12> */
[----:B------:R1:W-:Y:S03]  /*2dbb0*/  STL [R1+0x8b8], R11 ;  /* 0x0008b80b01007387 */ /* 0x0003e60000100800 */
[----:B------:R-:W-:Y:S01]  /*2dbc0*/  IMAD.MOV.U32 R7, RZ, RZ, R14 ;  /* 0x000000ffff077224 */ /* 0x000fe200078e000e */
[----:B------:R-:W-:Y:S04]  /*2dbd0*/  STL [R1+0x8b4], R14 ;  /* 0x0008b40e01007387 */ /* 0x000fe80000100800 */
[----:B------:R3:W-:Y:S01]  /*2dbe0*/  LDGSTS.E [R4+0x21300], desc[UR40][R6.64], P0 ;  /* 0x2130000006047fae */ /* 0x0007e200081a1028 */
[----:B--2---:R-:W-:-:S04]  /*2dbf0*/  IADD3 R9, P3, PT, R9, UR15, RZ ;  /* 0x0000000f09097c10 */ /* 0x004fc8000ff7e0ff */
[----:B------:R-:W-:Y:S01]  /*2dc00*/  IADD3.X R10, PT, PT, R10, UR8, RZ, P3, !PT ;  /* 0x000000080a0a7c10 */ /* 0x000fe20009ffe4ff */
[----:B------:R2:W-:Y:S01]  /*2dc10*/  STL [R1+0x8d8], R9 ;  /* 0x0008d80901007387 */ /* 0x0005e20000100800 */
[----:B---3--:R-:W-:-:S03]  /*2dc20*/  IMAD.MOV.U32 R6, RZ, RZ, R9 ;  /* 0x000000ffff067224 */ /* 0x008fc600078e0009 */
[----:B------:R3:W-:Y:S01]  /*2dc30*/  STL [R1+0x8d4], R10 ;  /* 0x0008d40a01007387 */ /* 0x0007e20000100800 */
[----:B------:R-:W-:-:S03]  /*2dc40*/  IMAD.MOV.U32 R7, RZ, RZ, R10 ;  /* 0x000000ffff077224 */ /* 0x000fc600078e000a */
[----:B-1----:R-:W4:Y:S04]  /*2dc50*/  LDL.LU R11, [R1+0x1070] ;  /* 0x00107000010b7983 */ /* 0x002f280000300800 */
[----:B--2---:R-:W2:Y:S04]  /*2dc60*/  LDL.LU R9, [R1+0x1074] ;  /* 0x0010740001097983 */ /* 0x004ea80000300800 */
[----:B------:R-:W4:Y:S04]  /*2dc70*/  LDL.LU R18, [R1+0x1078] ;  /* 0x0010780001127983 */ /* 0x000f280000300800 */
[----:B---3--:R-:W3:Y:S01]  /*2dc80*/  LDL.LU R10, [R1+0x107c] ;  /* 0x00107c00010a7983 */ /* 0x008ee20000300800 */
[----:B------:R-:W-:-:S04]  /*2dc90*/  UISETP.GT.AND UP2, UPT, UR18, 0x17, UPT ;  /* 0x000000171200788c */ /* 0x000fc8000bf44270 */
[----:B------:R-:W-:-:S04]  /*2dca0*/  USEL UR14, URZ, 0x4, !UP2 ;  /* 0x00000004ff0e7887 */ /* 0x000fc8000d000000 */
[----:B------:R-:W-:Y:S01]  /*2dcb0*/  USEL UR14, UR14, URZ, !UP0 ;  /* 0x000000ff0e0e7287 */ /* 0x000fe2000c000000 */
[----:B------:R-:W1:Y:S01]  /*2dcc0*/  S2R R53, SR_TID.X ;  /* 0x0000000000357919 */ /* 0x000e620000002100 */
[----:B------:R-:W-:-:S04]  /*2dcd0*/  UISETP.GT.AND UP1, UPT, UR18, 0x1b, UPT ;  /* 0x0000001b1200788c */ /* 0x000fc8000bf24270 */
[----:B------:R-:W-:Y:S01]  /*2dce0*/  ISETP.NE.U32.AND P1, PT, RZ, UR14, PT ;  /* 0x0000000eff007c0c */ /* 0x000fe2000bf25070 */
[----:B------:R-:W1:Y:S01]  /*2dcf0*/  S2R R65, SR_TID.X ;  /* 0x0000000000417919 */ /* 0x000e620000002100 */
[----:B------:R-:W-:Y:S02]  /*2dd00*/  USEL UR13, URZ, 0x4, !UP1 ;  /* 0x00000004ff0d7887 */ /* 0x000fe4000c800000 */
[----:B------:R-:W-:Y:S02]  /*2dd10*/  UISETP.GT.AND UP2, UPT, UR18, 0x1f, UPT ;  /* 0x0000001f1200788c */ /* 0x000fe4000bf44270 */
[----:B------:R-:W-:Y:S02]  /*2dd20*/  USEL UR13, UR13, URZ, !UP0 ;  /* 0x000000ff0d0d7287 */ /* 0x000fe4000c000000 */
[----:B------:R-:W-:-:S05]  /*2dd30*/  USEL UR14, URZ, 0x4, !UP2 ;  /* 0x00000004ff0e7887 */ /* 0x000fca000d000000 */
[----:B------:R1:W-:Y:S01]  /*2dd40*/  LDGSTS.E [R4+0x21700], desc[UR40][R6.64], P1 ;  /* 0x2170000006047fae */ /* 0x0003e200089a1028 */
[----:B------:R-:W-:Y:S01]  /*2dd50*/  USEL UR14, UR14, URZ, !UP0 ;  /* 0x000000ff0e0e7287 */ /* 0x000fe2000c000000 */
[----:B------:R-:W-:Y:S02]  /*2dd60*/  ISETP.NE.U32.AND P0, PT, RZ, UR13, PT ;  /* 0x0000000dff007c0c */ /* 0x000fe4000bf05070 */
[----:B------:R-:W-:-:S04]  /*2dd70*/  IADD3 R5, P2, PT, R5, UR15, RZ ;  /* 0x0000000f05057c10 */ /* 0x000fc8000ff5e0ff */
[----:B------:R-:W-:Y:S02]  /*2dd80*/  IADD3.X R13, PT, PT, R13, UR8, RZ, P2, !PT ;  /* 0x000000080d0d7c10 */ /* 0x000fe400097fe4ff */
[----:B------:R-:W-:Y:S01]  /*2dd90*/  IADD3 R8, P3, PT, R8, UR15, RZ ;  /* 0x0000000f08087c10 */ /* 0x000fe2000ff7e0ff */
[----:B------:R1:W-:Y:S03]  /*2dda0*/  STL [R1+0x8f8], R5 ;  /* 0x0008f80501007387 */ /* 0x0003e60000100800 */
[----:B------:R-:W-:Y:S01]  /*2ddb0*/  IADD3.X R12, PT, PT, R12, UR8, RZ, P3, !PT ;  /* 0x000000080c0c7c10 */ /* 0x000fe20009ffe4ff */
[----:B------:R-:W-:Y:S01]  /*2ddc0*/  STL [R1+0x918], R8 ;  /* 0x0009180801007387 */ /* 0x000fe20000100800 */
[----:B-1----:R-:W-:-:S03]  /*2ddd0*/  IMAD.MOV.U32 R6, RZ, RZ, R5 ;  /* 0x000000ffff067224 */ /* 0x002fc600078e0005 */
[----:B------:R-:W-:Y:S04]  /*2dde0*/  STL [R1+0x8f4], R13 ;  /* 0x0008f40d01007387 */ /* 0x000fe80000100800 */
[----:B------:R-:W3:Y:S04]  /*2ddf0*/  LDL.LU R15, [R1+0x1080] ;  /* 0x00108000010f7983 */ /* 0x000ee80000300800 */
[----:B------:R1:W-:Y:S04]  /*2de00*/  STL [R1+0x914], R12 ;  /* 0x0009140c01007387 */ /* 0x0003e80000100800 */
[----:B------:R-:W3:Y:S04]  /*2de10*/  LDL.LU R5, [R1+0x1084] ;  /* 0x0010840001057983 */ /* 0x000ee80000300800 */
[----:B------:R-:W3:Y:S04]  /*2de20*/  LDL.LU R16, [R1+0x1088] ;  /* 0x0010880001107983 */ /* 0x000ee80000300800 */
[----:B------:R-:W3:Y:S01]  /*2de30*/  LDL.LU R14, [R1+0x108c] ;  /* 0x00108c00010e7983 */ /* 0x000ee20000300800 */
[----:B------:R-:W-:Y:S01]  /*2de40*/  ISETP.NE.U32.AND P1, PT, RZ, UR14, PT ;  /* 0x0000000eff007c0c */ /* 0x000fe2000bf25070 */
[----:B------:R-:W-:Y:S01]  /*2de50*/  IMAD.MOV.U32 R7, RZ, RZ, R13 ;  /* 0x000000ffff077224 */ /* 0x000fe200078e000d */
[----:B------:R-:W-:Y:S01]  /*2de60*/  LOP3.LUT R19, R53, 0x1f, RZ, 0xc0, !PT ;  /* 0x0000001f35137812 */ /* 0x000fe200078ec0ff */
[----:B------:R-:W3:Y:S04]  /*2de70*/  LDL.LU R17, [R1+0x1090] ;  /* 0x0010900001117983 */ /* 0x000ee80000300800 */
[----:B------:R1:W-:Y:S01]  /*2de80*/  LDGSTS.E [R4+0x21b00], desc[UR40][R6.64], P0 ;  /* 0x21b0000006047fae */ /* 0x0003e200081a1028 */
[----:B------:R-:W-:-:S02]  /*2de90*/  ISETP.GE.AND P0, PT, R19, UR18, PT ;  /* 0x0000001213007c0c */ /* 0x000fc4000bf06270 */
[----:B------:R-:W-:Y:S02]  /*2dea0*/  SHF.R.S32.HI R52, RZ, 0x5, R65 ;  /* 0x00000005ff347819 */ /* 0x000fe40000011441 */
[----:B------:R-:W-:Y:S01]  /*2deb0*/  LOP3.LUT R65, R65, 0x1f, RZ, 0xc0, !PT ;  /* 0x0000001f41417812 */ /* 0x000fe200078ec0ff */
[----:B-1----:R-:W-:Y:S02]  /*2dec0*/  IMAD.MOV.U32 R6, RZ, RZ, R8 ;  /* 0x000000ffff067224 */ /* 0x002fe400078e0008 */
[----:B------:R-:W-:Y:S02]  /*2ded0*/  IMAD.MOV.U32 R7, RZ, RZ, R12 ;  /* 0x000000ffff077224 */ /* 0x000fe400078e000c */
[----:B------:R-:W3:Y:S04]  /*2dee0*/  LDL.LU R12, [R1+0x1094] ;  /* 0x00109400010c7983 */ /* 0x000ee80000300800 */
[----:B------:R1:W-:Y:S01]  /*2def0*/  LDGSTS.E [R4+0x21f00], desc[UR40][R6.64], P1 ;  /* 0x21f0000006047fae */ /* 0x0003e200089a1028 */
[----:B------:R-:W-:-:S03]  /*2df00*/  PLOP3.LUT P1, PT, PT, PT, UP0, 0x40, 0x4 ;  /* 0x000000000004781c */ /* 0x000fc60003f2e808 */
[----:B------:R-:W3:Y:S04]  /*2df10*/  LDL.LU R13, [R1+0x1098] ;  /* 0x00109800010d7983 */ /* 0x000ee80000300800 */
[----:B------:R-:W3:Y:S01]  /*2df20*/  LDL.LU R8, [R1+0x109c] ;  /* 0x00109c0001087983 */ /* 0x000ee20000300800 */
[----:B-1----:R-:W-:Y:S01]  /*2df30*/  SEL R4, RZ, 0x4, P0 ;  /* 0x00000004ff047807 */ /* 0x002fe20000000000 */
[----:B------:R-:W-:Y:S01]  /*2df40*/  IMAD.SHL.U32 R20, R65, 0x4, RZ ;  /* 0x0000000441147824 */ /* 0x000fe200078e00ff */
[----:B------:R-:W-:Y:S01]  /*2df50*/  SGXT R52, R52, 0x1 ;  /* 0x000000013434781a */ /* 0x000fe20000000200 */
[----:B------:R-:W-:Y:S01]  /*2df60*/  ULEA UR13, UR12, UR6, 0x10 ;  /* 0x000000060c0d7291 */ /* 0x000fe2000f8e80ff */
[----:B------:R-:W-:Y:S01]  /*2df70*/  SEL R4, R4, RZ, P1 ;  /* 0x000000ff04047207 */ /* 0x000fe20000800000 */
[----:B------:R-:W0:Y:S03]  /*2df80*/  LDGDEPBAR ;  /* 0x00000000000079af */ /* 0x000e260000000000 */
[----:B------:R-:W-:-:S02]  /*2df90*/  ISETP.NE.U32.AND P0, PT, R4, RZ, PT ;  /* 0x000000ff0400720c */ /* 0x000fc40003f05070 */
[----:B------:R-:W-:-:S05]  /*2dfa0*/  LOP3.LUT R20, R20, 0x90, R52, 0x78, !PT ;  /* 0x0000009014147812 */ /* 0x000fca00078e7834 */
[----:B------:R-:W-:Y:S01]  /*2dfb0*/  VIADD R4, R20, UR13 ;  /* 0x0000000d14047c36 */ /* 0x000fe20008000000 */
[----:B--2---:R-:W-:-:S04]  /*2dfc0*/  IADD3 R9, P1, PT, R9, UR16, RZ ;  /* 0x0000001009097c10 */ /* 0x004fc8000ff3e0ff */
[----:B----4-:R-:W-:Y:S02]  /*2dfd0*/  IADD3.X R11, PT, PT, R11, UR10, RZ, P1, !PT ;  /* 0x0000000a0b0b7c10 */ /* 0x010fe40008ffe4ff */
[----:B---3--:R-:W-:Y:S01]  /*2dfe0*/  IADD3 R10, P2, PT, R10, UR16, RZ ;  /* 0x000000100a0a7c10 */ /* 0x008fe2000ff5e0ff */
        /* <DEDUP_REMOVED lines=8> */
[----:B------:R1:W-:Y:S04]  /*2e070*/  LDGSTS.E [R4], desc[UR40][R6.64], P0 ;  /* 0x0000000006047fae */ /* 0x0003e800081a1028 */
[----:B------:R-:W4:Y:S01]  /*2e080*/  LDL.LU R9, [R1+0x10ac] ;  /* 0x0010ac0001097983 */ /* 0x000f220000300800 */
[----:B-1----:R-:W-:-:S03]  /*2e090*/  IMAD.MOV.U32 R7, RZ, RZ, R18 ;  /* 0x000000ffff077224 */ /* 0x002fc600078e0012 */
[----:B--2---:R-:W2:Y:S01]  /*2e0a0*/  LDL.LU R18, [R1+0x10a0] ;  /* 0x0010a00001127983 */ /* 0x004ea20000300800 */
[----:B------:R-:W-:-:S03]  /*2e0b0*/  IMAD.MOV.U32 R6, RZ, RZ, R10 ;  /* 0x000000ffff067224 */ /* 0x000fc600078e000a */
[----:B------:R-:W2:Y:S04]  /*2e0c0*/  LDL.LU R10, [R1+0x10a8] ;  /* 0x0010a800010a7983 */ /* 0x000ea80000300800 */
[----:B------:R1:W-:Y:S01]  /*2e0d0*/  LDGSTS.E [R4+0x400], desc[UR40][R6.64], P0 ;  /* 0x0040000006047fae */ /* 0x0003e200081a1028 */
[----:B------:R-:W-:-:S04]  /*2e0e0*/  IADD3 R5, P1, PT, R5, UR16, RZ ;  /* 0x0000001005057c10 */ /* 0x000fc8000ff3e0ff */
[----:B------:R-:W-:Y:S02]  /*2e0f0*/  IADD3.X R15, PT, PT, R15, UR10, RZ, P1, !PT ;  /* 0x0000000a0f0f7c10 */ /* 0x000fe40008ffe4ff */
[----:B------:R-:W-:Y:S01]  /*2e100*/  IADD3 R14, P2, PT, R14, UR16, RZ ;  /* 0x000000100e0e7c10 */ /* 0x000fe2000ff5e0ff */
[----:B------:R-:W-:Y:S01]  /*2e110*/  STL [R1+0x1084], R5 ;  /* 0x0010840501007387 */ /* 0x000fe20000100800 */
[----:B-1----:R-:W-:Y:S02]  /*2e120*/  IMAD.MOV.U32 R6, RZ, RZ, R5 ;  /* 0x000000ffff067224 */ /* 0x002fe400078e0005 */
[----:B------:R-:W-:Y:S01]  /*2e130*/  IADD3.X R16, PT, PT, R16, UR10, RZ, P2, !PT ;  /* 0x0000000a10107c10 */ /* 0x000fe200097fe4ff */
[----:B------:R-:W-:Y:S01]  /*2e140*/  IMAD.MOV.U32 R7, RZ, RZ, R15 ;  /* 0x000000ffff077224 */ /* 0x000fe200078e000f */
[----:B------:R1:W-:Y:S04]  /*2e150*/  STL [R1+0x1080], R15 ;  /* 0x0010800f01007387 */ /* 0x0003e80000100800 */
[----:B------:R-:W-:Y:S04]  /*2e160*/  STL [R1+0x108c], R14 ;  /* 0x00108c0e01007387 */ /* 0x000fe80000100800 */
[----:B------:R1:W-:Y:S04]  /*2e170*/  LDGSTS.E [R4+0x800], desc[UR40][R6.64], P0 ;  /* 0x0080000006047fae */ /* 0x0003e800081a1028 */
[----:B-1----:R-:W2:Y:S04]  /*2e180*/  LDL.LU R15, [R1+0x10b4] ;  /* 0x0010b400010f7983 */ /* 0x002ea80000300800 */
[----:B------:R1:W-:Y:S04]  /*2e190*/  STL [R1+0x1088], R16 ;  /* 0x0010881001007387 */ /* 0x0003e80000100800 */
[----:B------:R-:W2:Y:S01]  /*2e1a0*/  LDL.LU R5, [R1+0x10bc] ;  /* 0x0010bc0001057983 */ /* 0x000ea20000300800 */
[----:B------:R-:W-:-:S03]  /*2e1b0*/  IMAD.MOV.U32 R7, RZ, RZ, R16 ;  /* 0x000000ffff077224 */ /* 0x000fc600078e0010 */
[----:B-1----:R-:W2:Y:S01]  /*2e1c0*/  LDL.LU R16, [R1+0x10b0] ;  /* 0x0010b00001107983 */ /* 0x002ea20000300800 */
[----:B------:R-:W-:Y:S01]  /*2e1d0*/  IMAD.MOV.U32 R6, RZ, RZ, R14 ;  /* 0x000000ffff067224 */ /* 0x000fe200078e000e */
[----:B------:R-:W-:Y:S02]  /*2e1e0*/  IADD3 R12, P1, PT, R12, UR16, RZ ;  /* 0x000000100c0c7c10 */ /* 0x000fe4000ff3e0ff */
[----:B------:R-:W2:Y:S01]  /*2e1f0*/  LDL.LU R14, [R1+0x10b8] ;  /* 0x0010b800010e7983 */ /* 0x000ea20000300800 */
[----:B------:R-:W-:Y:S02]  /*2e200*/  IADD3 R8, P2, PT, R8, UR16, RZ ;  /* 0x0000001008087c10 */ /* 0x000fe4000ff5e0ff */
[----:B------:R-:W-:Y:S01]  /*2e210*/  IADD3.X R17, PT, PT, R17, UR10, RZ, P1, !PT ;  /* 0x0000000a11117c10 */ /* 0x000fe20008ffe4ff */
[----:B------:R1:W-:Y:S01]  /*2e220*/  STL [R1+0x1094], R12 ;  /* 0x0010940c01007387 */ /* 0x0003e20000100800 */
[----:B------:R-:W-:-:S03]  /*2e230*/  IADD3.X R13, PT, PT, R13, UR10, RZ, P2, !PT ;  /* 0x0000000a0d0d7c10 */ /* 0x000fc600097fe4ff */
[----:B------:R1:W-:Y:S04]  /*2e240*/  LDGSTS.E [R4+0xc00], desc[UR40][R6.64], P0 ;  /* 0x00c0000006047fae */ /* 0x0003e800081a1028 */
[----:B------:R1:W-:Y:S04]  /*2e250*/  STL [R1+0x1090], R17 ;  /* 0x0010901101007387 */ /* 0x0003e80000100800 */
[----:B------:R1:W-:Y:S02]  /*2e260*/  STL [R1+0x109c], R8 ;  /* 0x00109c0801007387 */ /* 0x0003e40000100800 */
[----:B-1----:R-:W-:-:S02]  /*2e270*/  IMAD.MOV.U32 R6, RZ, RZ, R12 ;  /* 0x000000ffff067224 */ /* 0x002fc400078e000c */
[----:B------:R-:W2:Y:S01]  /*2e280*/  LDL.LU R12, [R1+0x10c4] ;  /* 0x0010c400010c7983 */ /* 0x000ea20000300800 */
[----:B------:R-:W-:-:S03]  /*2e290*/  IMAD.MOV.U32 R7, RZ, RZ, R17 ;  /* 0x000000ffff077224 */ /* 0x000fc600078e0011 */
[----:B------:R1:W-:Y:S04]  /*2e2a0*/  STL [R1+0x1098], R13 ;  /* 0x0010980d01007387 */ /* 0x0003e80000100800 */
[----:B------:R-:W2:Y:S04]  /*2e2b0*/  LDL.LU R20, [R1+0x10cc] ;  /* 0x0010cc0001147983 */ /* 0x000ea80000300800 */
[----:B------:R-:W2:Y:S04]  /*2e2c0*/  LDL.LU R17, [R1+0x10c0] ;  /* 0x0010c00001117983 */ /* 0x000ea80000300800 */
[----:B------:R-:W2:Y:S04]  /*2e2d0*/  LDL.LU R21, [R1+0x10c8] ;  /* 0x0010c80001157983 */ /* 0x000ea80000300800 */
[----:B------:R1:W-:Y:S02]  /*2e2e0*/  LDGSTS.E [R4+0x1000], desc[UR40][R6.64], P0 ;  /* 0x0100000006047fae */ /* 0x0003e400081a1028 */
[----:B-1----:R-:W-:-:S02]  /*2e2f0*/  IMAD.MOV.U32 R6, RZ, RZ, R8 ;  /* 0x000000ffff067224 */ /* 0x002fc400078e0008 */
[----:B------:R-:W-:Y:S01]  /*2e300*/  IMAD.MOV.U32 R7, RZ, RZ, R13 ;  /* 0x000000ffff077224 */ /* 0x000fe200078e000d */
[----:B------:R-:W2:Y:S04]  /*2e310*/  LDL.LU R8, [R1+0x10d4] ;  /* 0x0010d40001087983 */ /* 0x000ea80000300800 */
[----:B------:R-:W2:Y:S04]  /*2e320*/  LDL.LU R13, [R1+0x10dc] ;  /* 0x0010dc00010d7983 */ /* 0x000ea80000300800 */
[----:B------:R1:W-:Y:S01]  /*2e330*/  LDGSTS.E [R4+0x1400], desc[UR40][R6.64], P0 ;  /* 0x0140000006047fae */ /* 0x0003e200081a1028 */
[----:B---3--:R-:W-:-:S05]  /*2e340*/  IADD3 R11, P1, PT, R11, UR16, RZ ;  /* 0x000000100b0b7c10 */ /* 0x008fca000ff3e0ff */
[----:B------:R3:W-:Y:S01]  /*2e350*/  STL [R1+0x10a4], R11 ;  /* 0x0010a40b01007387 */ /* 0x0007e20000100800 */
[----:B----4-:R-:W-:Y:S01]  /*2e360*/  IADD3 R9, P2, PT, R9, UR16, RZ ;  /* 0x0000001009097c10 */ /* 0x010fe2000ff5e0ff */
[----:B-1----:R-:W-:Y:S01]  /*2e370*/  IMAD.MOV.U32 R6, RZ, RZ, R11 ;  /* 0x000000ffff067224 */ /* 0x002fe200078e000b */
[----:B--2---:R-:W-:Y:S02]  /*2e380*/  IADD3.X R18, PT, PT, R18, UR10, RZ, P1, !PT ;  /* 0x0000000a12127c10 */ /* 0x004fe40008ffe4ff */
[----:B------:R-:W-:-:S03]  /*2e390*/  IADD3.X R10, PT, PT, R10, UR10, RZ, P2, !PT ;  /* 0x0000000a0a0a7c10 */ /* 0x000fc600097fe4ff */
[----:B------:R1:W-:Y:S04]  /*2e3a0*/  STL [R1+0x10a0], R18 ;  /* 0x0010a01201007387 */ /* 0x0003e80000100800 */
[----:B------:R2:W-:Y:S04]  /*2e3b0*/  STL [R1+0x10ac], R9 ;  /* 0x0010ac0901007387 */ /* 0x0005e80000100800 */
[----:B---3--:R-:W3:Y:S01]  /*2e3c0*/  LDL.LU R11, [R1+0x10d0] ;  /* 0x0010d000010b7983 */ /* 0x008ee20000300800 */
[----:B------:R-:W-:-:S03]  /*2e3d0*/  IMAD.MOV.U32 R7, RZ, RZ, R18 ;  /* 0x000000ffff077224 */ /* 0x000fc600078e0012 */
[----:B------:R4:W-:Y:S04]  /*2e3e0*/  STL [R1+0x10a8], R10 ;  /* 0x0010a80a01007387 */ /* 0x0009e80000100800 */
[----:B-1----:R-:W3:Y:S04]  /*2e3f0*/  LDL.LU R18, [R1+0x10d8] ;  /* 0x0010d80001127983 */ /* 0x002ee80000300800 */
[----:B------:R1:W-:Y:S02]  /*2e400*/  LDGSTS.E [R4+0x1800], desc[UR40][R6.64], P0 ;  /* 0x0180000006047fae */ /* 0x0003e400081a1028 */
[----:B-1----:R-:W-:-:S02]  /*2e410*/  IMAD.MOV.U32 R6, RZ, RZ, R9 ;  /* 0x000000ffff067224 */ /* 0x002fc400078e0009 */
[----:B------:R-:W-:Y:S01]  /*2e420*/  IMAD.MOV.U32 R7, RZ, RZ, R10 ;  /* 0x000000ffff077224 */ /* 0x000fe200078e000a */
[----:B--2---:R-:W2:Y:S04]  /*2e430*/  LDL.LU R9, [R1+0x10e4] ;  /* 0x0010e40001097983 */ /* 0x004ea80000300800 */
[----:B----4-:R-:W4:Y:S04]  /*2e440*/  LDL.LU R10, [R1+0x10ec] ;  /* 0x0010ec00010a7983 */ /* 0x010f280000300800 */
[----:B------:R1:W-:Y:S01]  /*2e450*/  LDGSTS.E [R4+0x1c00], desc[UR40][R6.64], P0 ;  /* 0x01c0000006047fae */ /* 0x0003e200081a1028 */
[----:B------:R-:W-:-:S05]  /*2e460*/  IADD3 R15, P1, PT, R15, UR16, RZ ;  /* 0x000000100f0f7c10 */ /* 0x000fca000ff3e0ff */
[----:B------:R1:W-:Y:S01]  /*2e470*/  STL [R1+0x10b4], R15 ;  /* 0x0010b40f01007387 */ /* 0x0003e20000100800 */
[----:B------:R-:W-:Y:S02]  /*2e480*/  IADD3 R5, P2, PT, R5, UR16, RZ ;  /* 0x0000001005057c10 */ /* 0x000fe4000ff5e0ff */
[----:B------:R-:W-:Y:S01]  /*2e490*/  IADD3.X R16, PT, PT, R16, UR10, RZ, P1, !PT ;  /* 0x0000000a10107c10 */ /* 0x000fe20008ffe4ff */
[----:B-1----:R-:W-:Y:S01]  /*2e4a0*/  IMAD.MOV.U32 R6, RZ, RZ, R15 ;  /* 0x000000ffff067224 */ /* 0x002fe200078e000f */
[----:B------:R-:W-:-:S03]  /*2e4b0*/  IADD3.X R14, PT, PT, R14, UR10, RZ, P2, !PT ;  /* 0x0000000a0e0e7c10 */ /* 0x000fc600097fe4ff */
[----:B------:R1:W-:Y:S04]  /*2e4c0*/  STL [R1+0x10b0], R16 ;  /* 0x0010b01001007387 */ /* 0x0003e80000100800 */
[----:B------:R-:W-:Y:S04]  /*2e4d0*/  STL [R1+0x10bc], R5 ;  /* 0x0010bc0501007387 */ /* 0x000fe80000100800 */
[----:B------:R-:W4:Y:S01]  /*2e4e0*/  LDL.LU R15, [R1+0x10e0] ;  /* 0x0010e000010f7983 */ /* 0x000f220000300800 */
[----:B------:R-:W-:-:S03]  /*2e4f0*/  IMAD.MOV.U32 R7, RZ, RZ, R16 ;  /* 0x000000ffff077224 */ /* 0x000fc600078e0010 */
[----:B------:R1:W-:Y:S04]  /*2e500*/  STL [R1+0x10b8], R14 ;  /* 0x0010b80e01007387 */ /* 0x0003e80000100800 */
[----:B-1----:R-:W4:Y:S04]  /*2e510*/  LDL.LU R16, [R1+0x10e8] ;  /* 0x0010e80001107983 */ /* 0x002f280000300800 */
[----:B------:R1:W-:Y:S01]  /*2e520*/  LDGSTS.E [R4+0x2000], desc[UR40][R6.64], P0 ;  /* 0x0200000006047fae */ /* 0x0003e200081a1028 */
[----:B------:R-:W-:Y:S02]  /*2e530*/  IADD3 R12, P1, PT, R12, UR16, RZ ;  /* 0x000000100c0c7c10 */ /* 0x000fe4000ff3e0ff */
[----:B------:R-:W-:Y:S01]  /*2e540*/  IADD3 R20, P2, PT, R20, UR16, RZ ;  /* 0x0000001014147c10 */ /* 0x000fe2000ff5e0ff */
[----:B-1----:R-:W-:Y:S01]  /*2e550*/  IMAD.MOV.U32 R6, RZ, RZ, R5 ;  /* 0x000000ffff067224 */ /* 0x002fe200078e0005 */
[----:B------:R-:W-:Y:S01]  /*2e560*/  IADD3.X R17, PT, PT, R17, UR10, RZ, P1, !PT ;  /* 0x0000000a11117c10 */ /* 0x000fe20008ffe4ff */
[----:B------:R-:W-:-:S02]  /*2e570*/  IMAD.MOV.U32 R7, RZ, RZ, R14 ;  /* 0x000000ffff077224 */ /* 0x000fc400078e000e */
[----:B------:R-:W4:Y:S01]  /*2e580*/  LDL.LU R14, [R1+0x10f4] ;  /* 0x0010f400010e7983 */ /* 0x000f220000300800 */
[----:B------:R-:W-:-:S03]  /*2e590*/  IADD3.X R21, PT, PT, R21, UR10, RZ, P2, !PT ;  /* 0x0000000a15157c10 */ /* 0x000fc600097fe4ff */
[----:B------:R-:W4:Y:S04]  /*2e5a0*/  LDL.LU R5, [R1+0x10fc] ;  /* 0x0010fc0001057983 */ /* 0x000f280000300800 */
[----:B------:R-:W-:Y:S04]  /*2e5b0*/  STL [R1+0x10c4], R12 ;  /* 0x0010c40c01007387 */ /* 0x000fe80000100800 */
[----:B------:R1:W-:Y:S04]  /*2e5c0*/  LDGSTS.E [R4+0x2400], desc[UR40][R6.64], P0 ;  /* 0x0240000006047fae */ /* 0x0003e800081a1028 */
[----:B------:R1:W-:Y:S04]  /*2e5d0*/  STL [R1+0x10c0], R17 ;  /* 0x0010c01101007387 */ /* 0x0003e80000100800 */
[----:B------:R-:W-:Y:S01]  /*2e5e0*/  STL [R1+0x10cc], R20 ;  /* 0x0010cc1401007387 */ /* 0x000fe20000100800 */
[----:B-1----:R-:W-:-:S03]  /*2e5f0*/  IMAD.MOV.U32 R7, RZ, RZ, R17 ;  /* 0x000000ffff077224 */ /* 0x002fc600078e0011 */
[----:B------:R-:W4:Y:S01]  /*2e600*/  LDL.LU R17, [R1+0x10f0] ;  /* 0x0010f00001117983 */ /* 0x000f220000300800 */
[----:B------:R-:W-:-:S03]  /*2e610*/  IMAD.MOV.U32 R6, RZ, RZ, R12 ;  /* 0x000000ffff067224 */ /* 0x000fc600078e000c */
[----:B------:R-:W-:Y:S01]  /*2e620*/  STL [R1+0x10c8], R21 ;  /* 0x0010c81501007387 */ /* 0x000fe20000100800 */
[----:B------:R-:W-:-:S03]  /*2e630*/  IADD3 R8, P1, PT, R8, UR16, RZ ;  /* 0x0000001008087c10 */ /* 0x000fc6000ff3e0ff */
[----:B------:R-:W4:Y:S01]  /*2e640*/  LDL.LU R12, [R1+0x10f8] ;  /* 0x0010f800010c7983 */ /* 0x000f220000300800 */
[----:B------:R-:W-:-:S03]  /*2e650*/  IADD3 R13, P2, PT, R13, UR16, RZ ;  /* 0x000000100d0d7c10 */ /* 0x000fc6000ff5e0ff */
[----:B------:R1:W-:Y:S04]  /*2e660*/  LDGSTS.E [R4+0x2800], desc[UR40][R6.64], P0 ;  /* 0x0280000006047fae */ /* 0x0003e800081a1028 */
[----:B------:R-:W-:Y:S01]  /*2e670*/  STL [R1+0x10d4], R8 ;  /* 0x0010d40801007387 */ /* 0x000fe20000100800 */
[----:B-1----:R-:W-:Y:S02]  /*2e680*/  IMAD.MOV.U32 R6, RZ, RZ, R20 ;  /* 0x000000ffff067224 */ /* 0x002fe400078e0014 */
[----:B------:R-:W-:-:S05]  /*2e690*/  IMAD.MOV.U32 R7, RZ, RZ, R21 ;  /* 0x000000ffff077224 */ /* 0x000fca00078e0015 */
[----:B------:R1:W-:Y:S02]  /*2e6a0*/  LDGSTS.E [R4+0x2c00], desc[UR40][R6.64], P0 ;  /* 0x02c0000006047fae */ /* 0x0003e400081a1028 */
[----:B-1----:R-:W-:Y:S01]  /*2e6b0*/  IMAD.MOV.U32 R6, RZ, RZ, R8 ;  /* 0x000000ffff067224 */ /* 0x002fe200078e0008 */
[----:B---3--:R-:W-:-:S05]  /*2e6c0*/  IADD3.X R11, PT, PT, R11, UR10, RZ, P1, !PT ;  /* 0x0000000a0b0b7c10 */ /* 0x008fca0008ffe4ff */
[----:B------:R-:W-:Y:S01]  /*2e6d0*/  IMAD.MOV.U32 R7, RZ, RZ, R11 ;  /* 0x000000ffff077224 */ /* 0x000fe200078e000b */
[----:B------:R1:W-:Y:S01]  /*2e6e0*/  STL [R1+0x10d0], R11 ;  /* 0x0010d00b01007387 */ /* 0x0003e20000100800 */
[----:B------:R-:W-:-:S03]  /*2e6f0*/  IADD3.X R18, PT, PT, R18, UR10, RZ, P2, !PT ;  /* 0x0000000a12127c10 */ /* 0x000fc600097fe4ff */
[----:B------:R-:W-:Y:S04]  /*2e700*/  STL [R1+0x10dc], R13 ;  /* 0x0010dc0d01007387 */ /* 0x000fe80000100800 */
[----:B------:R3:W-:Y:S04]  /*2e710*/  LDGSTS.E [R4+0x3000], desc[UR40][R6.64], P0 ;  /* 0x0300000006047fae */ /* 0x0007e800081a1028 */
[----:B-1----:R-:W4:Y:S04]  /*2e720*/  LDL.LU R11, [R1+0x1104] ;  /* 0x00110400010b7983 */ /* 0x002f280000300800 */
[----:B------:R1:W-:Y:S04]  /*2e730*/  STL [R1+0x10d8], R18 ;  /* 0x0010d81201007387 */ /* 0x0003e80000100800 */
[----:B------:R-:W4:Y:S01]  /*2e740*/  LDL.LU R8, [R1+0x110c] ;  /* 0x00110c0001087983 */ /* 0x000f220000300800 */
[----:B---3--:R-:W-:-:S03]  /*2e750*/  IMAD.MOV.U32 R7, RZ, RZ, R18 ;  /* 0x000000ffff077224 */ /* 0x008fc600078e0012 */
[----:B-1----:R-:W3:Y:S01]  /*2e760*/  LDL.LU R18, [R1+0x1100] ;  /* 0x0011000001127983 */ /* 0x002ee20000300800 */
[----:B------:R-:W-:-:S03]  /*2e770*/  IMAD.MOV.U32 R6, RZ, RZ, R13 ;  /* 0x000000ffff067224 */ /* 0x000fc600078e000d */
[----:B------:R-:W3:Y:S01]  /*2e780*/  LDL.LU R13, [R1+0x1108] ;  /* 0x00110800010d7983 */ /* 0x000ee20000300800 */
[----:B--2---:R-:W-:Y:S02]  /*2e790*/  IADD3 R9, P1, PT, R9, UR16, RZ ;  /* 0x0000001009097c10 */ /* 0x004fe4000ff3e0ff */
[----:B----4-:R-:W-:Y:S01]  /*2e7a0*/  IADD3 R10, P2, PT, R10, UR16, RZ ;  /* 0x000000100a0a7c10 */ /* 0x010fe2000ff5e0ff */
[----:B------:R1:W-:Y:S04]  /*2e7b0*/  LDGSTS.E [R4+0x3400], desc[UR40][R6.64], P0 ;  /* 0x0340000006047fae */ /* 0x0003e800081a1028 */
[----:B------:R-:W-:Y:S01]  /*2e7c0*/  STL [R1+0x10e4], R9 ;  /* 0x0010e40901007387 */ /* 0x000fe20000100800 */
[----:B-1----:R-:W-:Y:S01]  /*2e7d0*/  IMAD.MOV.U32 R6, RZ, RZ, R9 ;  /* 0x000000ffff067224 */ /* 0x002fe200078e0009 */
[----:B------:R-:W-:-:S05]  /*2e7e0*/  IADD3.X R15, PT, PT, R15, UR10, RZ, P1, !PT ;  /* 0x0000000a0f0f7c10 */ /* 0x000fca0008ffe4ff */
        /* <DEDUP_REMOVED lines=8> */
[----:B--2---:R-:W-:-:S03]  /*2e870*/  MOV R7, R16 ;  /* 0x0000001000077202 */ /* 0x004fc60000000f00 */
[----:B-1----:R-:W2:Y:S01]  /*2e880*/  LDL.LU R16, [R1+0x1110] ;  /* 0x0011100001107983 */ /* 0x002ea20000300800 */
[----:B------:R-:W-:Y:S01]  /*2e890*/  IADD3 R14, P1, PT, R14, UR16, RZ ;  /* 0x000000100e0e7c10 */ /* 0x000fe2000ff3e0ff */
[----:B------:R-:W-:Y:S02]  /*2e8a0*/  IMAD.MOV.U32 R6, RZ, RZ, R10 ;  /* 0x000000ffff067224 */ /* 0x000fe400078e000a */
[----:B------:R-:W2:Y:S01]  /*2e8b0*/  LDL.LU R10, [R1+0x1068] ;  /* 0x00106800010a7983 */ /* 0x000ea20000300800 */
[----:B------:R-:W-:-:S03]  /*2e8c0*/  IADD3 R5, P2, PT, R5, UR16, RZ ;  /* 0x0000001005057c10 */ /* 0x000fc6000ff5e0ff */
[----:B------:R1:W-:Y:S04]  /*2e8d0*/  STL [R1+0x10f4], R14 ;  /* 0x0010f40e01007387 */ /* 0x0003e80000100800 */
[----:B------:R1:W-:Y:S01]  /*2e8e0*/  LDGSTS.E [R4+0x3c00], desc[UR40][R6.64], P0 ;  /* 0x03c0000006047fae */ /* 0x0003e200081a1028 */
[----:B------:R-:W-:Y:S01]  /*2e8f0*/  IADD3.X R17, PT, PT, R17, UR10, RZ, P1, !PT ;  /* 0x0000000a11117c10 */ /* 0x000fe20008ffe4ff */
[----:B-1----:R-:W-:-:S04]  /*2e900*/  IMAD.MOV.U32 R6, RZ, RZ, R14 ;  /* 0x000000ffff067224 */ /* 0x002fc800078e000e */
[----:B------:R1:W-:Y:S01]  /*2e910*/  STL [R1+0x10f0], R17 ;  /* 0x0010f01101007387 */ /* 0x0003e20000100800 */
[----:B------:R-:W-:-:S03]  /*2e920*/  IADD3.X R12, PT, PT, R12, UR10, RZ, P2, !PT ;  /* 0x0000000a0c0c7c10 */ /* 0x000fc600097fe4ff */
[----:B------:R1:W-:Y:S01]  /*2e930*/  STL [R1+0x10fc], R5 ;  /* 0x0010fc0501007387 */ /* 0x0003e20000100800 */
[----:B------:R-:W-:-:S03]  /*2e940*/  IMAD.MOV.U32 R7, RZ, RZ, R17 ;  /* 0x000000ffff077224 */ /* 0x000fc600078e0011 */
[----:B------:R-:W2:Y:S04]  /*2e950*/  LDL.LU R14, [R1+0x106c] ;  /* 0x00106c00010e7983 */ /* 0x000ea80000300800 */
[----:B------:R1:W-:Y:S04]  /*2e960*/  STL [R1+0x10f8], R12 ;  /* 0x0010f80c01007387 */ /* 0x0003e80000100800 */
[----:B------:R-:W2:Y:S04]  /*2e970*/  LDL.LU R20, [R1+0x1064] ;  /* 0x0010640001147983 */ /* 0x000ea80000300800 */
[----:B-1----:R-:W2:Y:S04]  /*2e980*/  LDL.LU R17, [R1+0x1060] ;  /* 0x0010600001117983 */ /* 0x002ea80000300800 */
[----:B------:R-:W2:Y:S04]  /*2e990*/  LDL.LU R21, [R1+0x1058] ;  /* 0x0010580001157983 */ /* 0x000ea80000300800 */
[----:B------:R1:W-:Y:S02]  /*2e9a0*/  LDGSTS.E [R4+0x4000], desc[UR40][R6.64], P0 ;  /* 0x0400000006047fae */ /* 0x0003e400081a1028 */
[----:B-1----:R-:W-:-:S02]  /*2e9b0*/  IMAD.MOV.U32 R6, RZ, RZ, R5 ;  /* 0x000000ffff067224 */ /* 0x002fc400078e0005 */
[----:B------:R-:W-:Y:S01]  /*2e9c0*/  IMAD.MOV.U32 R7, RZ, RZ, R12 ;  /* 0x000000ffff077224 */ /* 0x000fe200078e000c */
[----:B------:R-:W2:Y:S04]  /*2e9d0*/  LDL.LU R5, [R1+0x105c] ;  /* 0x00105c0001057983 */ /* 0x000ea80000300800 */
[----:B------:R-:W2:Y:S04]  /*2e9e0*/  LDL.LU R12, [R1+0x1054] ;  /* 0x00105400010c7983 */ /* 0x000ea80000300800 */
[----:B------:R1:W-:Y:S01]  /*2e9f0*/  LDGSTS.E [R4+0x4400], desc[UR40][R6.64], P0 ;  /* 0x0440000006047fae */ /* 0x0003e200081a1028 */
[----:B------:R-:W-:-:S05]  /*2ea00*/  IADD3 R11, P1, PT, R11, UR16, RZ ;  /* 0x000000100b0b7c10 */ /* 0x000fca000ff3e0ff */
[----:B------:R3:W-:Y:S01]  /*2ea10*/  STL [R1+0x1104], R11 ;  /* 0x0011040b01007387 */ /* 0x0007e20000100800 */
[----:B------:R-:W-:Y:S02]  /*2ea20*/  IADD3 R8, P2, PT, R8, UR16, RZ ;  /* 0x0000001008087c10 */ /* 0x000fe4000ff5e0ff */
[----:B---3--:R-:W-:Y:S01]  /*2ea30*/  IADD3.X R18, PT, PT, R18, UR10, RZ, P1, !PT ;  /* 0x0000000a12127c10 */ /* 0x008fe20008ffe4ff */
[----:B-1----:R-:W-:Y:S01]  /*2ea40*/  IMAD.MOV.U32 R6, RZ, RZ, R11 ;  /* 0x000000ffff067224 */ /* 0x002fe200078e000b */
[----:B------:R-:W-:-:S03]  /*2ea50*/  IADD3.X R13, PT, PT, R13, UR10, RZ, P2, !PT ;  /* 0x0000000a0d0d7c10 */ /* 0x000fc600097fe4ff */
[----:B------:R1:W-:Y:S04]  /*2ea60*/  STL [R1+0x1100], R18 ;  /* 0x0011001201007387 */ /* 0x0003e80000100800 */
[----:B------:R3:W-:Y:S04]  /*2ea70*/  STL [R1+0x110c], R8 ;  /* 0x00110c0801007387 */ /* 0x0007e80000100800 */
[----:B------:R-:W2:Y:S01]  /*2ea80*/  LDL.LU R11, [R1+0x1050] ;  /* 0x00105000010b7983 */ /* 0x000ea20000300800 */
[----:B------:R-:W-:-:S03]  /*2ea90*/  IMAD.MOV.U32 R7, RZ, RZ, R18 ;  /* 0x000000ffff077224 */ /* 0x000fc600078e0012 */
[----:B------:R3:W-:Y:S04]  /*2eaa0*/  STL [R1+0x1108], R13 ;  /* 0x0011080d01007387 */ /* 0x0007e80000100800 */
[----:B-1----:R-:W2:Y:S04]  /*2eab0*/  LDL.LU R18, [R1+0x1048] ;  /* 0x0010480001127983 */ /* 0x002ea80000300800 */
[----:B------:R1:W-:Y:S02]  /*2eac0*/  LDGSTS.E [R4+0x4800], desc[UR40][R6.64], P0 ;  /* 0x0480000006047fae */ /* 0x0003e400081a1028 */
[----:B-1----:R-:W-:-:S02]  /*2ead0*/  IMAD.MOV.U32 R6, RZ, RZ, R8 ;  /* 0x000000ffff067224 */ /* 0x002fc400078e0008 */
[----:B------:R-:W-:Y:S01]  /*2eae0*/  IMAD.MOV.U32 R7, RZ, RZ, R13 ;  /* 0x000000ffff077224 */ /* 0x000fe200078e000d */
[----:B---3--:R-:W3:Y:S04]  /*2eaf0*/  LDL.LU R8, [R1+0x104c] ;  /* 0x00104c0001087983 */ /* 0x008ee80000300800 */
[----:B------:R-:W3:Y:S04]  /*2eb00*/  LDL.LU R13, [R1+0xe04] ;  /* 0x000e0400010d7983 */ /* 0x000ee80000300800 */
[----:B------:R1:W-:Y:S01]  /*2eb10*/  LDGSTS.E [R4+0x4c00], desc[UR40][R6.64], P0 ;  /* 0x04c0000006047fae */ /* 0x0003e200081a1028 */
[----:B----4-:R-:W-:-:S05]  /*2eb20*/  IADD3 R15, P1, PT, R15, UR16, RZ ;  /* 0x000000100f0f7c10 */ /* 0x010fca000ff3e0ff */
[----:B------:R4:W-:Y:S01]  /*2eb30*/  STL [R1+0x1114], R15 ;  /* 0x0011140f01007387 */ /* 0x0009e20000100800 */
[----:B------:R-:W-:Y:S02]  /*2eb40*/  IADD3 R9, P2, PT, R9, UR16, RZ ;  /* 0x0000001009097c10 */ /* 0x000fe4000ff5e0ff */
[----:B--2---:R-:W-:Y:S01]  /*2eb50*/  IADD3.X R16, PT, PT, R16, UR10, RZ, P1, !PT ;  /* 0x0000000a10107c10 */ /* 0x004fe20008ffe4ff */
[----:B-1----:R-:W-:Y:S01]  /*2eb60*/  IMAD.MOV.U32 R6, RZ, RZ, R15 ;  /* 0x000000ffff067224 */ /* 0x002fe200078e000f */
[----:B------:R-:W-:-:S03]  /*2eb70*/  IADD3.X R10, PT, PT, R10, UR10, RZ, P2, !PT ;  /* 0x0000000a0a0a7c10 */ /* 0x000fc600097fe4ff */
[----:B------:R1:W-:Y:S04]  /*2eb80*/  STL [R1+0x1110], R16 ;  /* 0x0011101001007387 */ /* 0x0003e80000100800 */
[----:B------:R-:W-:Y:S04]  /*2eb90*/  STL [R1+0x1118], R9 ;  /* 0x0011180901007387 */ /* 0x000fe80000100800 */
[----:B----4-:R-:W2:Y:S01]  /*2eba0*/  LDL.LU R15, [R1+0xdf4] ;  /* 0x000df400010f7983 */ /* 0x010ea20000300800 */
[----:B------:R-:W-:-:S03]  /*2ebb0*/  IMAD.MOV.U32 R7, RZ, RZ, R16 ;  /* 0x000000ffff077224 */ /* 0x000fc600078e0010 */
[----:B------:R4:W-:Y:S04]  /*2ebc0*/  STL [R1+0x1068], R10 ;  /* 0x0010680a01007387 */ /* 0x0009e80000100800 */
[----:B-1----:R-:W2:Y:S04]  /*2ebd0*/  LDL.LU R16, [R1+0xe00] ;  /* 0x000e000001107983 */ /* 0x002ea80000300800 */
[----:B------:R1:W-:Y:S01]  /*2ebe0*/  LDGSTS.E [R4+0x5000], desc[UR40][R6.64], P0 ;  /* 0x0500000006047fae */ /* 0x0003e200081a1028 */
[----:B------:R-:W-:Y:S01]  /*2ebf0*/  IADD3 R14, P1, PT, R14, UR16, RZ ;  /* 0x000000100e0e7c10 */ /* 0x000fe2000ff3e0ff */
[----:B-1----:R-:W-:-:S02]  /*2ec00*/  IMAD.MOV.U32 R6, RZ, RZ, R9 ;  /* 0x000000ffff067224 */ /* 0x002fc400078e0009 */
[----:B------:R-:W-:Y:S02]  /*2ec10*/  IMAD.MOV.U32 R7, RZ, RZ, R10 ;  /* 0x000000ffff077224 */ /* 0x000fe400078e000a */
[----:B----4-:R-:W4:Y:S01]  /*2ec20*/  LDL.LU R10, [R1+0xe14] ;  /* 0x000e1400010a7983 */ /* 0x010f220000300800 */
[----:B------:R-:W-:-:S03]  /*2ec30*/  IADD3 R20, P2, PT, R20, UR16, RZ ;  /* 0x0000001014147c10 */ /* 0x000fc6000ff5e0ff */
[----:B------:R-:W4:Y:S01]  /*2ec40*/  LDL.LU R9, [R1+0xe24] ;  /* 0x000e240001097983 */ /* 0x000f220000300800 */
[----:B------:R-:W-:-:S03]  /*2ec50*/  IADD3.X R17, PT, PT, R17, UR10, RZ, P1, !PT ;  /* 0x0000000a11117c10 */ /* 0x000fc60008ffe4ff */
[----:B------:R-:W-:Y:S01]  /*2ec60*/  STL [R1+0x106c], R14 ;  /* 0x00106c0e01007387 */ /* 0x000fe20000100800 */
[----:B------:R-:W-:-:S03]  /*2ec70*/  IADD3.X R21, PT, PT, R21, UR10, RZ, P2, !PT ;  /* 0x0000000a15157c10 */ /* 0x000fc600097fe4ff */
        /* <DEDUP_REMOVED lines=29> */
[----:B------:R-:W-:Y:S02]  /*2ee50*/  IADD3 R8, P1, PT, R8, UR16, RZ ;  /* 0x0000001008087c10 */ /* 0x000fe4000ff3e0ff */
[----:B------:R-:W-:Y:S01]  /*2ee60*/  IADD3 R13, P2, PT, R13, UR16, RZ ;  /* 0x000000100d0d7c10 */ /* 0x000fe2000ff5e0ff */
[----:B------:R1:W-:Y:S04]  /*2ee70*/  LDGSTS.E [R4+0x6400], desc[UR40][R6.64], P0 ;  /* 0x0640000006047fae */ /* 0x0003e800081a1028 */
[----:B------:R-:W-:Y:S01]  /*2ee80*/  STL [R1+0x104c], R8 ;  /* 0x00104c0801007387 */ /* 0x000fe20000100800 */
[----:B-1----:R-:W-:Y:S01]  /*2ee90*/  IMAD.MOV.U32 R6, RZ, RZ, R8 ;  /* 0x000000ffff067224 */ /* 0x002fe200078e0008 */
[----:B--2---:R-:W-:-:S05]  /*2eea0*/  IADD3.X R15, PT, PT, R15, UR10, RZ, P1, !PT ;  /* 0x0000000a0f0f7c10 */ /* 0x004fca0008ffe4ff */
[----:B------:R-:W-:Y:S01]  /*2eeb0*/  IMAD.MOV.U32 R7, RZ, RZ, R15 ;  /* 0x000000ffff077224 */ /* 0x000fe200078e000f */
[----:B------:R1:W-:Y:S01]  /*2eec0*/  STL [R1+0xdf4], R15 ;  /* 0x000df40f01007387 */ /* 0x0003e20000100800 */
[----:B------:R-:W-:-:S03]  /*2eed0*/  IADD3.X R16, PT, PT, R16, UR10, RZ, P2, !PT ;  /* 0x0000000a10107c10 */ /* 0x000fc600097fe4ff */
[----:B------:R-:W-:Y:S04]  /*2eee0*/  STL [R1+0xe04], R13 ;  /* 0x000e040d01007387 */ /* 0x000fe80000100800 */
[----:B------:R2:W-:Y:S04]  /*2eef0*/  LDGSTS.E [R4+0x6800], desc[UR40][R6.64], P0 ;  /* 0x0680000006047fae */ /* 0x0005e800081a1028 */
[----:B-1----:R-:W3:Y:S04]  /*2ef00*/  LDL.LU R15, [R1+0xe54] ;  /* 0x000e5400010f7983 */ /* 0x002ee80000300800 */
[----:B------:R1:W-:Y:S04]  /*2ef10*/  STL [R1+0xe00], R16 ;  /* 0x000e001001007387 */ /* 0x0003e80000100800 */
[----:B------:R-:W3:Y:S01]  /*2ef20*/  LDL.LU R8, [R1+0xe64] ;  /* 0x000e640001087983 */ /* 0x000ee20000300800 */
[----:B--2---:R-:W-:Y:S01]  /*2ef30*/  IMAD.MOV.U32 R7, RZ, RZ, R16 ;  /* 0x000000ffff077224 */ /* 0x004fe200078e0010 */
[----:B----4-:R-:W-:-:S02]  /*2ef40*/  IADD3 R10, P1, PT, R10, UR16, RZ ;  /* 0x000000100a0a7c10 */ /* 0x010fc4000ff3e0ff */
[----:B-1----:R-:W2:Y:S01]  /*2ef50*/  LDL.LU R16, [R1+0xe50] ;  /* 0x000e500001107983 */ /* 0x002ea20000300800 */
[----:B------:R-:W-:Y:S01]  /*2ef60*/  IMAD.MOV.U32 R6, RZ, RZ, R13 ;  /* 0x000000ffff067224 */ /* 0x000fe200078e000d */
[----:B------:R-:W-:Y:S02]  /*2ef70*/  IADD3 R9, P2, PT, R9, UR16, RZ ;  /* 0x0000001009097c10 */ /* 0x000fe4000ff5e0ff */
[----:B------:R-:W4:Y:S04]  /*2ef80*/  LDL.LU R13, [R1+0xe60] ;  /* 0x000e6000010d7983 */ /* 0x000f280000300800 */
        /* <DEDUP_REMOVED lines=8> */
[----:B------:R-:W4:Y:S04]  /*2f010*/  LDL.LU R10, [R1+0xe74] ;  /* 0x000e7400010a7983 */ /* 0x000f280000300800 */
[----:B------:R1:W-:Y:S04]  /*2f020*/  STL [R1+0xe20], R14 ;  /* 0x000e200e01007387 */ /* 0x0003e80000100800 */
[----:B------:R-:W4:Y:S04]  /*2f030*/  LDL.LU R20, [R1+0xe84] ;  /* 0x000e840001147983 */ /* 0x000f280000300800 */
[----:B-1----:R-:W4:Y:S04]  /*2f040*/  LDL.LU R17, [R1+0xe70] ;  /* 0x000e700001117983 */ /* 0x002f280000300800 */
[----:B------:R-:W4:Y:S04]  /*2f050*/  LDL.LU R21, [R1+0xe80] ;  /* 0x000e800001157983 */ /* 0x000f280000300800 */
[----:B------:R1:W-:Y:S02]  /*2f060*/  LDGSTS.E [R4+0x7000], desc[UR40][R6.64], P0 ;  /* 0x0700000006047fae */ /* 0x0003e400081a1028 */
[----:B-1----:R-:W-:-:S02]  /*2f070*/  IMAD.MOV.U32 R6, RZ, RZ, R9 ;  /* 0x000000ffff067224 */ /* 0x002fc400078e0009 */
[----:B------:R-:W-:Y:S01]  /*2f080*/  IMAD.MOV.U32 R7, RZ, RZ, R14 ;  /* 0x000000ffff077224 */ /* 0x000fe200078e000e */
[----:B------:R-:W4:Y:S04]  /*2f090*/  LDL.LU R9, [R1+0xe94] ;  /* 0x000e940001097983 */ /* 0x000f280000300800 */
[----:B------:R-:W4:Y:S04]  /*2f0a0*/  LDL.LU R14, [R1+0xea4] ;  /* 0x000ea400010e7983 */ /* 0x000f280000300800 */
        /* <DEDUP_REMOVED lines=9> */
[----:B------:R-:W4:Y:S01]  /*2f140*/  LDL.LU R11, [R1+0xe90] ;  /* 0x000e9000010b7983 */ /* 0x000f220000300800 */
[----:B------:R-:W-:-:S03]  /*2f150*/  IMAD.MOV.U32 R7, RZ, RZ, R18 ;  /* 0x000000ffff077224 */ /* 0x000fc600078e0012 */
[----:B------:R3:W-:Y:S04]  /*2f160*/  STL [R1+0xe40], R12 ;  /* 0x000e400c01007387 */ /* 0x0007e80000100800 */
[----:B-1----:R-:W4:Y:S04]  /*2f170*/  LDL.LU R18, [R1+0xea0] ;  /* 0x000ea00001127983 */ /* 0x002f280000300800 */
[----:B------:R1:W-:Y:S02]  /*2f180*/  LDGSTS.E [R4+0x7800], desc[UR40][R6.64], P0 ;  /* 0x0780000006047fae */ /* 0x0003e400081a1028 */
[----:B-1----:R-:W-:-:S02]  /*2f190*/  IMAD.MOV.U32 R6, RZ, RZ, R5 ;  /* 0x000000ffff067224 */ /* 0x002fc400078e0005 */
[----:B------:R-:W-:Y:S01]  /*2f1a0*/  IMAD.MOV.U32 R7, RZ, RZ, R12 ;  /* 0x000000ffff077224 */ /* 0x000fe200078e000c */
[----:B---3--:R-:W3:Y:S04]  /*2f1b0*/  LDL.LU R5, [R1+0xeb4] ;  /* 0x000eb40001057983 */ /* 0x008ee80000300800 */
[----:B------:R-:W3:Y:S04]  /*2f1c0*/  LDL.LU R12, [R1+0xec4] ;  /* 0x000ec400010c7983 */ /* 0x000ee80000300800 */
[----:B------:R1:W-:Y:S01]  /*2f1d0*/  LDGSTS.E [R4+0x7c00], desc[UR40][R6.64], P0 ;  /* 0x07c0000006047fae */ /* 0x0003e200081a1028 */
[----:B------:R-:W-:-:S05]  /*2f1e0*/  IADD3 R15, P1, PT, R15, UR16, RZ ;  /* 0x000000100f0f7c10 */ /* 0x000fca000ff3e0ff */
[----:B------:R1:W-:Y:S01]  /*2f1f0*/  STL [R1+0xe54], R15 ;  /* 0x000e540f01007387 */ /* 0x0003e20000100800 */
[----:B------:R-:W-:Y:S02]  /*2f200*/  IADD3 R8, P2, PT, R8, UR16, RZ ;  /* 0x0000001008087c10 */ /* 0x000fe4000ff5e0ff */
[----:B--2---:R-:W-:Y:S01]  /*2f210*/  IADD3.X R16, PT, PT, R16, UR10, RZ, P1, !PT ;  /* 0x0000000a10107c10 */ /* 0x004fe20008ffe4ff */
[----:B-1----:R-:W-:Y:S01]  /*2f220*/  IMAD.MOV.U32 R6, RZ, RZ, R15 ;  /* 0x000000ffff067224 */ /* 0x002fe200078e000f */
[----:B----4-:R-:W-:-:S03]  /*2f230*/  IADD3.X R13, PT, PT, R13, UR10, RZ, P2, !PT ;  /* 0x0000000a0d0d7c10 */ /* 0x010fc600097fe4ff */
[----:B------:R1:W-:Y:S04]  /*2f240*/  STL [R1+0xe50], R16 ;  /* 0x000e501001007387 */ /* 0x0003e80000100800 */
[----:B------:R-:W-:Y:S04]  /*2f250*/  STL [R1+0xe64], R8 ;  /* 0x000e640801007387 */ /* 0x000fe80000100800 */
[----:B------:R-:W2:Y:S01]  /*2f260*/  LDL.LU R15, [R1+0xeb0] ;  /* 0x000eb000010f7983 */ /* 0x000ea20000300800 */
        /* <DEDUP_REMOVED lines=19> */
[----:B------:R-:W-:Y:S04]  /*2f3a0*/  STL [R1+0xe80], R21 ;  /* 0x000e801501007387 */ /* 0x000fe80000100800 */
[----:B------:R-:W4:Y:S01]  /*2f3b0*/  LDL.LU R10, [R1+0xee0] ;  /* 0x000ee000010a7983 */ /* 0x000f220000300800 */
[----:B------:R-:W-:-:S03]  /*2f3c0*/  IADD3 R9, P1, PT, R9, UR16, RZ ;  /* 0x0000001009097c10 */ /* 0x000fc6000ff3e0ff */
[----:B------:R1:W-:Y:S01]  /*2f3d0*/  LDGSTS.E [R4+0x8800], desc[UR40][R6.64], P0 ;  /* 0x0880000006047fae */ /* 0x0003e200081a1028 */
[----:B------:R-:W-:-:S03]  /*2f3e0*/  IADD3 R14, P2, PT, R14, UR16, RZ ;  /* 0x000000100e0e7c10 */ /* 0x000fc6000ff5e0ff */
        /* <DEDUP_REMOVED lines=45> */
[----:B------:R-:W-:-:S03]  /*2f6c0*/  MOV R7, R17 ;  /* 0x0000001100077202 */ /* 0x000fc60000000f00 */
        /* <DEDUP_REMOVED lines=144> */
[----:B------:R2:W-:Y:S01]  /*2ffd0*/  STL [R1+0xfe4], R9 ;  /* 0x000fe40901007387 */ /* 0x0005e20000100800 */
[----:B------:R-:W-:-:S03]  /*2ffe0*/  IMAD.MOV.U32 R7, RZ, RZ, R16 ;  /* 0x000000ffff077224 */ /* 0x000fc600078e0010 */
[----:B------:R-:W4:Y:S04]  /*2fff0*/  LDL.LU R15, [R1+0x1030] ;  /* 0x00103000010f7983 */ /* 0x000f280000300800 */
[----:B------:R2:W-:Y:S04]  /*30000*/  STL [R1+0xfe0], R14 ;  /* 0x000fe00e01007387 */ /* 0x0005e80000100800 */
[----:B-1----:R-:W4:Y:S04]  /*30010*/  LDL.LU R16, [R1+0x1040] ;  /* 0x0010400001107983 */ /* 0x002f280000300800 */
[----:B------:R1:W-:Y:S01]  /*30020*/  LDGSTS.E [R4+0xe000], desc[UR40][R6.64], P0 ;  /* 0x0e00000006047fae */ /* 0x0003e200081a1028 */
[----:B------:R-:W-:Y:S01]  /*30030*/  IADD3 R12, P1, PT, R12, UR16, RZ ;  /* 0x000000100c0c7c10 */ /* 0x000fe2000ff3e0ff */
[----:B-1----:R-:W-:-:S02]  /*30040*/  IMAD.MOV.U32 R6, RZ, RZ, R9 ;  /* 0x000000ffff067224 */ /* 0x002fc400078e0009 */
[----:B------:R-:W-:Y:S01]  /*30050*/  IMAD.MOV.U32 R7, RZ, RZ, R14 ;  /* 0x000000ffff077224 */ /* 0x000fe200078e000e */
[----:B--2---:R-:W2:Y:S01]  /*30060*/  LDL.LU R9, [R1+0xd28] ;  /* 0x000d280001097983 */ /* 0x004ea20000300800 */
[----:B------:R-:W-:-:S03]  /*30070*/  IADD3 R20, P2, PT, R20, UR16, RZ ;  /* 0x0000001014147c10 */ /* 0x000fc6000ff5e0ff */
[----:B------:R-:W2:Y:S01]  /*30080*/  LDL.LU R14, [R1+0xd30] ;  /* 0x000d3000010e7983 */ /* 0x000ea20000300800 */
[----:B------:R-:W-:-:S03]  /*30090*/  IADD3.X R17, PT, PT, R17, UR10, RZ, P1, !PT ;  /* 0x0000000a11117c10 */ /* 0x000fc60008ffe4ff */
[----:B------:R1:W-:Y:S01]  /*300a0*/  STL [R1+0xff4], R12 ;  /* 0x000ff40c01007387 */ /* 0x0003e20000100800 */
[----:B------:R-:W-:-:S03]  /*300b0*/  IADD3.X R21, PT, PT, R21, UR10, RZ, P2, !PT ;  /* 0x0000000a15157c10 */ /* 0x000fc600097fe4ff */
[----:B------:R1:W-:Y:S04]  /*300c0*/  LDGSTS.E [R4+0xe400], desc[UR40][R6.64], P0 ;  /* 0x0e40000006047fae */ /* 0x0003e800081a1028 */
[----:B------:R1:W-:Y:S04]  /*300d0*/  STL [R1+0xff0], R17 ;  /* 0x000ff01101007387 */ /* 0x0003e80000100800 */
[----:B------:R-:W-:Y:S01]  /*300e0*/  STL [R1+0x1004], R20 ;  /* 0x0010041401007387 */ /* 0x000fe20000100800 */
[----:B-1----:R-:W-:-:S03]  /*300f0*/  IMAD.MOV.U32 R6, RZ, RZ, R12 ;  /* 0x000000ffff067224 */ /* 0x002fc600078e000c */
[----:B------:R-:W2:Y:S01]  /*30100*/  LDL.LU R12, [R1+0xd24] ;  /* 0x000d2400010c7983 */ /* 0x000ea20000300800 */
[----:B------:R-:W-:-:S03]  /*30110*/  IMAD.MOV.U32 R7, RZ, RZ, R17 ;  /* 0x000000ffff077224 */ /* 0x000fc600078e0011 */
[----:B------:R-:W-:Y:S04]  /*30120*/  STL [R1+0x1000], R21 ;  /* 0x0010001501007387 */ /* 0x000fe80000100800 */
[----:B------:R-:W2:Y:S01]  /*30130*/  LDL.LU R17, [R1+0xd2c] ;  /* 0x000d2c0001117983 */ /* 0x000ea20000300800 */
[----:B------:R-:W-:-:S03]  /*30140*/  IADD3 R5, P1, PT, R5, UR16, RZ ;  /* 0x0000001005057c10 */ /* 0x000fc6000ff3e0ff */
[----:B------:R1:W-:Y:S01]  /*30150*/  LDGSTS.E [R4+0xe800], desc[UR40][R6.64], P0 ;  /* 0x0e80000006047fae */ /* 0x0003e200081a1028 */
[----:B------:R-:W-:-:S03]  /*30160*/  IADD3 R13, P2, PT, R13, UR16, RZ ;  /* 0x000000100d0d7c10 */ /* 0x000fc6000ff5e0ff */
[----:B------:R1:W-:Y:S02]  /*30170*/  STL [R1+0x1014], R5 ;  /* 0x0010140501007387 */ /* 0x0003e40000100800 */
        /* <DEDUP_REMOVED lines=8> */
[----:B------:R1:W-:Y:S04]  /*30200*/  STL [R1+0x1024], R13 ;  /* 0x0010240d01007387 */ /* 0x0003e80000100800 */
[----:B------:R-:W2:Y:S04]  /*30210*/  LDL.LU R5, [R1+0xd38] ;  /* 0x000d380001057983 */ /* 0x000ea80000300800 */
[----:B------:R3:W-:Y:S04]  /*30220*/  STL [R1+0x1020], R18 ;  /* 0x0010201201007387 */ /* 0x0007e80000100800 */
[----:B------:R3:W-:Y:S04]  /*30230*/  LDGSTS.E [R4+0xf000], desc[UR40][R6.64], P0 ;  /* 0x0f00000006047fae */ /* 0x0007e800081a1028 */
[----:B-1----:R-:W2:Y:S01]  /*30240*/  LDL.LU R11, [R1+0xd40] ;  /* 0x000d4000010b7983 */ /* 0x002ea20000300800 */
[----:B---3--:R-:W-:-:S03]  /*30250*/  IMAD.MOV.U32 R6, RZ, RZ, R13 ;  /* 0x000000ffff067224 */ /* 0x008fc600078e000d */
[----:B------:R-:W3:Y:S01]  /*30260*/  LDL.LU R13, [R1+0xd34] ;  /* 0x000d3400010d7983 */ /* 0x000ee20000300800 */
[----:B------:R-:W-:-:S03]  /*30270*/  IMAD.MOV.U32 R7, RZ, RZ, R18 ;  /* 0x000000ffff077224 */ /* 0x000fc600078e0012 */
[----:B------:R-:W3:Y:S01]  /*30280*/  LDL.LU R18, [R1+0xd3c] ;  /* 0x000d3c0001127983 */ /* 0x000ee20000300800 */
[----:B------:R-:W1:Y:S01]  /*30290*/  S2R R65, SR_TID.X ;  /* 0x0000000000417919 */ /* 0x000e620000002100 */
[----:B------:R-:W-:Y:S02]  /*302a0*/  IADD3 R8, P1, PT, R8, UR16, RZ ;  /* 0x0000001008087c10 */ /* 0x000fe4000ff3e0ff */
[----:B------:R-:W-:Y:S01]  /*302b0*/  IADD3 R10, P2, PT, R10, UR16, RZ ;  /* 0x000000100a0a7c10 */ /* 0x000fe2000ff5e0ff */
[----:B------:R1:W-:Y:S04]  /*302c0*/  LDGSTS.E [R4+0xf400], desc[UR40][R6.64], P0 ;  /* 0x0f40000006047fae */ /* 0x0003e800081a1028 */
[----:B------:R-:W-:Y:S01]  /*302d0*/  STL [R1+0x1034], R8 ;  /* 0x0010340801007387 */ /* 0x000fe20000100800 */
[----:B-1----:R-:W-:Y:S01]  /*302e0*/  IMAD.MOV.U32 R6, RZ, RZ, R8 ;  /* 0x000000ffff067224 */ /* 0x002fe200078e0008 */
[----:B------:R-:W-:-:S02]  /*302f0*/  SHF.R.S32.HI R52, RZ, 0x5, R65 ;  /* 0x00000005ff347819 */ /* 0x000fc40000011441 */
[----:B----4-:R-:W-:Y:S02]  /*30300*/  IADD3.X R15, PT, PT, R15, UR10, RZ, P1, !PT ;  /* 0x0000000a0f0f7c10 */ /* 0x010fe40008ffe4ff */
[----:B------:R-:W-:-:S03]  /*30310*/  LOP3.LUT R65, R65, 0x1f, RZ, 0xc0, !PT ;  /* 0x0000001f41417812 */ /* 0x000fc600078ec0ff */
[----:B------:R-:W-:Y:S01]  /*30320*/  IMAD.MOV.U32 R7, RZ, RZ, R15 ;  /* 0x000000ffff077224 */ /* 0x000fe200078e000f */
[----:B------:R1:W-:Y:S01]  /*30330*/  STL [R1+0x1030], R15 ;  /* 0x0010300f01007387 */ /* 0x0003e20000100800 */
[----:B------:R-:W-:Y:S01]  /*30340*/  IADD3.X R16, PT, PT, R16, UR10, RZ, P2, !PT ;  /* 0x0000000a10107c10 */ /* 0x000fe200097fe4ff */
[----:B------:R-:W-:Y:S02]  /*30350*/  IMAD.SHL.U32 R20, R65, 0x4, RZ ;  /* 0x0000000441147824 */ /* 0x000fe400078e00ff */
[----:B------:R-:W-:Y:S01]  /*30360*/  STL [R1+0x1044], R10 ;  /* 0x0010440a01007387 */ /* 0x000fe20000100800 */
[----:B------:R-:W-:-:S03]  /*30370*/  SGXT R52, R52, 0x1 ;  /* 0x000000013434781a */ /* 0x000fc60000000200 */
[----:B------:R4:W-:Y:S04]  /*30380*/  LDGSTS.E [R4+0xf800], desc[UR40][R6.64], P0 ;  /* 0x0f80000006047fae */ /* 0x0009e800081a1028 */
[----:B-1----:R-:W3:Y:S01]  /*30390*/  LDL.LU R15, [R1+0xd48] ;  /* 0x000d4800010f7983 */ /* 0x002ee20000300800 */
[----:B------:R-:W-:-:S03]  /*303a0*/  LOP3.LUT R20, R20, 0x90, R52, 0x78, !PT ;  /* 0x0000009014147812 */ /* 0x000fc600078e7834 */
[----:B------:R1:W-:Y:S04]  /*303b0*/  STL [R1+0x1040], R16 ;  /* 0x0010401001007387 */ /* 0x0003e80000100800 */
[----:B------:R-:W3:Y:S01]  /*303c0*/  LDL.LU R8, [R1+0xd50] ;  /* 0x000d500001087983 */ /* 0x000ee20000300800 */
[----:B----4-:R-:W-:Y:S01]  /*303d0*/  IMAD.MOV.U32 R7, RZ, RZ, R16 ;  /* 0x000000ffff077224 */ /* 0x010fe200078e0010 */
[----:B--2---:R-:W-:Y:S01]  /*303e0*/  IADD3 R9, P1, PT, R9, UR16, RZ ;  /* 0x0000001009097c10 */ /* 0x004fe2000ff3e0ff */
[----:B------:R-:W-:Y:S01]  /*303f0*/  IMAD.MOV.U32 R6, RZ, RZ, R10 ;  /* 0x000000ffff067224 */ /* 0x000fe200078e000a */
[----:B-1----:R-:W2:Y:S01]  /*30400*/  LDL.LU R16, [R1+0xd44] ;  /* 0x000d440001107983 */ /* 0x002ea20000300800 */
[----:B------:R-:W-:Y:S02]  /*30410*/  IADD3 R14, P2, PT, R14, UR16, RZ ;  /* 0x000000100e0e7c10 */ /* 0x000fe4000ff5e0ff */
[----:B------:R-:W-:Y:S01]  /*30420*/  LOP3.LUT R20, R20, 0x20, RZ, 0x3c, !PT ;  /* 0x0000002014147812 */ /* 0x000fe200078e3cff */
[----:B------:R-:W4:Y:S04]  /*30430*/  LDL.LU R10, [R1+0xd4c] ;  /* 0x000d4c00010a7983 */ /* 0x000f280000300800 */
[----:B------:R1:W-:Y:S04]  /*30440*/  LDGSTS.E [R4+0xfc00], desc[UR40][R6.64], P0 ;  /* 0x0fc0000006047fae */ /* 0x0003e800081a1028 */
[----:B------:R-:W-:Y:S01]  /*30450*/  STL [R1+0xd28], R9 ;  /* 0x000d280901007387 */ /* 0x000fe20000100800 */
[----:B------:R-:W-:Y:S01]  /*30460*/  IADD3.X R12, PT, PT, R12, UR10, RZ, P1, !PT ;  /* 0x0000000a0c0c7c10 */ /* 0x000fe20008ffe4ff */
[----:B-1----:R-:W-:-:S02]  /*30470*/  VIADD R4, R20, UR13 ;  /* 0x0000000d14047c36 */ /* 0x002fc40008000000 */
[----:B------:R-:W-:Y:S01]  /*30480*/  IMAD.MOV.U32 R6, RZ, RZ, R9 ;  /* 0x000000ffff067224 */ /* 0x000fe200078e0009 */
[----:B------:R-:W-:Y:S01]  /*30490*/  MOV R7, R12 ;  /* 0x0000000c00077202 */ /* 0x000fe20000000f00 */
[----:B------:R1:W-:Y:S01]  /*304a0*/  STL [R1+0xd24], R12 ;  /* 0x000d240c01007387 */ /* 0x0003e20000100800 */
[----:B------:R-:W-:-:S03]  /*304b0*/  IADD3.X R17, PT, PT, R17, UR10, RZ, P2, !PT ;  /* 0x0000000a11117c10 */ /* 0x000fc600097fe4ff */
[----:B------:R-:W-:Y:S04]  /*304c0*/  STL [R1+0xd30], R14 ;  /* 0x000d300e01007387 */ /* 0x000fe80000100800 */
[----:B------:R1:W-:Y:S04]  /*304d0*/  STL [R1+0xd2c], R17 ;  /* 0x000d2c1101007387 */ /* 0x0003e80000100800 */
[----:B-1----:R-:W4:Y:S04]  /*304e0*/  LDL.LU R12, [R1+0xd58] ;  /* 0x000d5800010c7983 */ /* 0x002f280000300800 */
[----:B------:R1:W-:Y:S04]  /*304f0*/  LDGSTS.E [R4+0x100], desc[UR40][R6.64], P0 ;  /* 0x0010000006047fae */ /* 0x0003e800081a1028 */
[----:B------:R-:W4:Y:S01]  /*30500*/  LDL.LU R9, [R1+0xd60] ;  /* 0x000d600001097983 */ /* 0x000f220000300800 */
[----:B-1----:R-:W-:-:S03]  /*30510*/  IMAD.MOV.U32 R7, RZ, RZ, R17 ;  /* 0x000000ffff077224 */ /* 0x002fc600078e0011 */
[----:B------:R-:W4:Y:S01]  /*30520*/  LDL.LU R17, [R1+0xd54] ;  /* 0x000d540001117983 */ /* 0x000f220000300800 */
[----:B------:R-:W-:-:S03]  /*30530*/  IMAD.MOV.U32 R6, RZ, RZ, R14 ;  /* 0x000000ffff067224 */ /* 0x000fc600078e000e */
[----:B------:R-:W4:Y:S04]  /*30540*/  LDL.LU R14, [R1+0xd5c] ;  /* 0x000d5c00010e7983 */ /* 0x000f280000300800 */
[----:B------:R1:W-:Y:S01]  /*30550*/  LDGSTS.E [R4+0x500], desc[UR40][R6.64], P0 ;  /* 0x0050000006047fae */ /* 0x0003e200081a1028 */
[----:B------:R-:W-:-:S05]  /*30560*/  IADD3 R5, P1, PT, R5, UR16, RZ ;  /* 0x0000001005057c10 */ /* 0x000fca000ff3e0ff */
[----:B------:R-:W-:Y:S01]  /*30570*/  STL [R1+0xd38], R5 ;  /* 0x000d380501007387 */ /* 0x000fe20000100800 */
[----:B-1----:R-:W-:Y:S01]  /*30580*/  IMAD.MOV.U32 R6, RZ, RZ, R5 ;  /* 0x000000ffff067224 */ /* 0x002fe200078e0005 */
[----:B------:R-:W-:Y:S02]  /*30590*/  IADD3 R11, P2, PT, R11, UR16, RZ ;  /* 0x000000100b0b7c10 */ /* 0x000fe4000ff5e0ff */
[----:B---3--:R-:W-:Y:S02]  /*305a0*/  IADD3.X R13, PT, PT, R13, UR10, RZ, P1, !PT ;  /* 0x0000000a0d0d7c10 */ /* 0x008fe40008ffe4ff */
[----:B------:R-:W-:-:S03]  /*305b0*/  IADD3.X R18, PT, PT, R18, UR10, RZ, P2, !PT ;  /* 0x0000000a12127c10 */ /* 0x000fc600097fe4ff */
[----:B------:R-:W-:Y:S01]  /*305c0*/  IMAD.MOV.U32 R7, RZ, RZ, R13 ;  /* 0x000000ffff077224 */ /* 0x000fe200078e000d */
[----:B------:R1:W-:Y:S04]  /*305d0*/  STL [R1+0xd34], R13 ;  /* 0x000d340d01007387 */ /* 0x0003e80000100800 */
        /* <DEDUP_REMOVED lines=8> */
[----:B------:R-:W3:Y:S04]  /*30660*/  LDL.LU R11, [R1+0xd6c] ;  /* 0x000d6c00010b7983 */ /* 0x000ee80000300800 */
[----:B------:R1:W-:Y:S01]  /*30670*/  LDGSTS.E [R4+0xd00], desc[UR40][R6.64], P0 ;  /* 0x00d0000006047fae */ /* 0x0003e200081a1028 */
[----:B------:R-:W-:Y:S02]  /*30680*/  IADD3 R15, P1, PT, R15, UR16, RZ ;  /* 0x000000100f0f7c10 */ /* 0x000fe4000ff3e0ff */
[----:B------:R-:W-:-:S03]  /*30690*/  IADD3 R8, P2, PT, R8, UR16, RZ ;  /* 0x0000001008087c10 */ /* 0x000fc6000ff5e0ff */
[----:B------:R4:W-:Y:S01]  /*306a0*/  STL [R1+0xd48], R15 ;  /* 0x000d480f01007387 */ /* 0x0009e20000100800 */
        /* <DEDUP_REMOVED lines=8> */
[----:B------:R-:W4:Y:S04]  /*30730*/  LDL.LU R20, [R1+0xd80] ;  /* 0x000d800001147983 */ /* 0x000f280000300800 */
[----:B-1----:R-:W4:Y:S04]  /*30740*/  LDL.LU R16, [R1+0xd74] ;  /* 0x000d740001107983 */ /* 0x002f280000300800 */
[----:B------:R1:W-:Y:S04]  /*30750*/  LDGSTS.E [R4+0x1100], desc[UR40][R6.64], P0 ;  /* 0x0110000006047fae */ /* 0x0003e800081a1028 */
[----:B------:R-:W4:Y:S01]  /*30760*/  LDL.LU R21, [R1+0xd7c] ;  /* 0x000d7c0001157983 */ /* 0x000f220000300800 */
[----:B------:R-:W-:Y:S01]  /*30770*/  IADD3 R12, P1, PT, R12, UR16, RZ ;  /* 0x000000100c0c7c10 */ /* 0x000fe2000ff3e0ff */
[----:B-1----:R-:W-:-:S02]  /*30780*/  IMAD.MOV.U32 R6, RZ, RZ, R8 ;  /* 0x000000ffff067224 */ /* 0x002fc400078e0008 */
[----:B------:R-:W-:Y:S01]  /*30790*/  IMAD.MOV.U32 R7, RZ, RZ, R10 ;  /* 0x000000ffff077224 */ /* 0x000fe200078e000a */
[----:B--2---:R-:W2:Y:S01]  /*307a0*/  LDL.LU R8, [R1+0xd88] ;  /* 0x000d880001087983 */ /* 0x004ea20000300800 */
[----:B------:R-:W-:-:S03]  /*307b0*/  IADD3 R9, P2, PT, R9, UR16, RZ ;  /* 0x0000001009097c10 */ /* 0x000fc6000ff5e0ff */
[----:B------:R-:W2:Y:S04]  /*307c0*/  LDL.LU R10, [R1+0xd90] ;  /* 0x000d9000010a7983 */ /* 0x000ea80000300800 */
[----:B------:R1:W-:Y:S01]  /*307d0*/  STL [R1+0xd58], R12 ;  /* 0x000d580c01007387 */ /* 0x0003e20000100800 */
[----:B------:R-:W-:-:S03]  /*307e0*/  IADD3.X R17, PT, PT, R17, UR10, RZ, P1, !PT ;  /* 0x0000000a11117c10 */ /* 0x000fc60008ffe4ff */
[----:B------:R1:W-:Y:S01]  /*307f0*/  LDGSTS.E [R4+0x1500], desc[UR40][R6.64], P0 ;  /* 0x0150000006047fae */ /* 0x0003e200081a1028 */
[----:B------:R-:W-:-:S03]  /*30800*/  IADD3.X R14, PT, PT, R14, UR10, RZ, P2, !PT ;  /* 0x0000000a0e0e7c10 */ /* 0x000fc600097fe4ff */
[----:B------:R1:W-:Y:S04]  /*30810*/  STL [R1+0xd54], R17 ;  /* 0x000d541101007387 */ /* 0x0003e80000100800 */
[----:B------:R1:W-:Y:S02]  /*30820*/  STL [R1+0xd60], R9 ;  /* 0x000d600901007387 */ /* 0x0003e40000100800 */
[----:B-1----:R-:W-:Y:S02]  /*30830*/  IMAD.MOV.U32 R6, RZ, RZ, R12 ;  /* 0x000000ffff067224 */ /* 0x002fe400078e000c */
[----:B------:R-:W2:Y:S01]  /*30840*/  LDL.LU R12, [R1+0xd84] ;  /* 0x000d8400010c7983 */ /* 0x000ea20000300800 */
[----:B------:R-:W-:-:S03]  /*30850*/  IMAD.MOV.U32 R7, RZ, RZ, R17 ;  /* 0x000000ffff077224 */ /* 0x000fc600078e0011 */
[----:B------:R1:W-:Y:S04]  /*30860*/  STL [R1+0xd5c], R14 ;  /* 0x000d5c0e01007387 */ /* 0x0003e80000100800 */
        /* <DEDUP_REMOVED lines=14> */
[----:B------:R-:W-:Y:S04]  /*30950*/  STL [R1+0xd70], R5 ;  /* 0x000d700501007387 */ /* 0x000fe80000100800 */
[----:B------:R-:W3:Y:S01]  /*30960*/  LDL.LU R13, [R1+0xd94] ;  /* 0x000d9400010d7983 */ /* 0x000ee20000300800 */
[----:B------:R-:W-:-:S03]  /*30970*/  IMAD.MOV.U32 R7, RZ, RZ, R18 ;  /* 0x000000ffff077224 */ /* 0x000fc600078e0012 */
[----:B------:R1:W-:Y:S04]  /*30980*/  STL [R1+0xd6c], R11 ;  /* 0x000d6c0b01007387 */ /* 0x0003e80000100800 */
[----:B-1----:R-:W3:Y:S04]  /*30990*/  LDL.LU R18, [R1+0xd9c] ;  /* 0x000d9c0001127983 */ /* 0x002ee80000300800 */
[----:B------:R1:W-:Y:S02]  /*309a0*/  LDGSTS.E [R4+0x2100], desc[UR40][R6.64], P0 ;  /* 0x0210000006047fae */ /* 0x0003e400081a1028 */
[----:B-1----:R-:W-:-:S02]  /*309b0*/  IMAD.MOV.U32 R6, RZ, RZ, R5 ;  /* 0x000000ffff067224 */ /* 0x002fc400078e0005 */
[----:B------:R-:W-:Y:S02]  /*309c0*/  IMAD.MOV.U32 R7, RZ, RZ, R11 ;  /* 0x000000ffff077224 */ /* 0x000fe400078e000b */
[----:B------:R-:W3:Y:S04]  /*309d0*/  LDL.LU R11, [R1+0xda8] ;  /* 0x000da800010b7983 */ /* 0x000ee80000300800 */
[----:B------:R-:W3:Y:S04]  /*309e0*/  LDL.LU R5, [R1+0xdb0] ;  /* 0x000db00001057983 */ /* 0x000ee80000300800 */
[----:B------:R1:W-:Y:S01]  /*309f0*/  LDGSTS.E [R4+0x2500], desc[UR40][R6.64], P0 ;  /* 0x0250000006047fae */ /* 0x0003e200081a1028 */
[----:B----4-:R-:W-:-:S05]  /*30a00*/  IADD3 R15, P1, PT, R15, UR16, RZ ;  /* 0x000000100f0f7c10 */ /* 0x010fca000ff3e0ff */
[----:B------:R-:W-:Y:S01]  /*30a10*/  STL [R1+0xd78], R15 ;  /* 0x000d780f01007387 */ /* 0x000fe20000100800 */
[----:B------:R-:W-:Y:S02]  /*30a20*/  IADD3 R20, P2, PT, R20, UR16, RZ ;  /* 0x0000001014147c10 */ /* 0x000fe4000ff5e0ff */
[----:B------:R-:W-:Y:S01]  /*30a30*/  IADD3.X R16, PT, PT, R16, UR10, RZ, P1, !PT ;  /* 0x0000000a10107c10 */ /* 0x000fe20008ffe4ff */
[----:B-1----:R-:W-:-:S04]  /*30a40*/  IMAD.MOV.U32 R6, RZ, RZ, R15 ;  /* 0x000000ffff067224 */ /* 0x002fc800078e000f */
[----:B------:R-:W-:Y:S01]  /*30a50*/  IMAD.MOV.U32 R7, RZ, RZ, R16 ;  /* 0x000000ffff077224 */ /* 0x000fe200078e0010 */
[----:B------:R1:W-:Y:S01]  /*30a60*/  STL [R1+0xd74], R16 ;  /* 0x000d741001007387 */ /* 0x0003e20000100800 */
[----:B------:R-:W-:-:S03]  /*30a70*/  IADD3.X R21, PT, PT, R21, UR10, RZ, P2, !PT ;  /* 0x0000000a15157c10 */ /* 0x000fc600097fe4ff */
[----:B------:R-:W-:Y:S04]  /*30a80*/  STL [R1+0xd80], R20 ;  /* 0x000d801401007387 */ /* 0x000fe80000100800 */
[----:B------:R4:W-:Y:S04]  /*30a90*/  LDGSTS.E [R4+0x2900], desc[UR40][R6.64], P0 ;  /* 0x0290000006047fae */ /* 0x0009e800081a1028 */
[----:B-1----:R-:W3:Y:S01]  /*30aa0*/  LDL.LU R16, [R1+0xda4] ;  /* 0x000da40001107983 */ /* 0x002ee20000300800 */
[----:B--2---:R-:W-:-:S03]  /*30ab0*/  IADD3 R8, P1, PT, R8, UR16, RZ ;  /* 0x0000001008087c10 */ /* 0x004fc6000ff3e0ff */
[----:B------:R-:W-:Y:S01]  /*30ac0*/  STL [R1+0xd7c], R21 ;  /* 0x000d7c1501007387 */ /* 0x000fe20000100800 */
[----:B------:R-:W-:Y:S01]  /*30ad0*/  IADD3 R10, P2, PT, R10, UR16, RZ ;  /* 0x000000100a0a7c10 */ /* 0x000fe2000ff5e0ff */
[----:B----4-:R-:W-:Y:S02]  /*30ae0*/  IMAD.MOV.U32 R6, RZ, RZ, R20 ;  /* 0x000000ffff067224 */ /* 0x010fe400078e0014 */
[----:B------:R-:W2:Y:S01]  /*30af0*/  LDL.LU R15, [R1+0xdac] ;  /* 0x000dac00010f7983 */ /* 0x000ea20000300800 */
[----:B------:R-:W-:-:S03]  /*30b00*/  IMAD.MOV.U32 R7, RZ, RZ, R21 ;  /* 0x000000ffff077224 */ /* 0x000fc600078e0015 */
[----:B------:R-:W-:Y:S04]  /*30b10*/  STL [R1+0xd88], R8 ;  /* 0x000d880801007387 */ /* 0x000fe80000100800 */
[----:B------:R1:W-:Y:S01]  /*30b20*/  LDGSTS.E [R4+0x2d00], desc[UR40][R6.64], P0 ;  /* 0x02d0000006047fae */ /* 0x0003e200081a1028 */
[----:B------:R-:W-:Y:S01]  /*30b30*/  IADD3.X R12, PT, PT, R12, UR10, RZ, P1, !PT ;  /* 0x0000000a0c0c7c10 */ /* 0x000fe20008ffe4ff */
[----:B-1----:R-:W-:-:S04]  /*30b40*/  IMAD.MOV.U32 R6, RZ, RZ, R8 ;  /* 0x000000ffff067224 */ /* 0x002fc800078e0008 */
[----:B------:R-:W-:Y:S01]  /*30b50*/  IMAD.MOV.U32 R7, RZ, RZ, R12 ;  /* 0x000000ffff077224 */ /* 0x000fe200078e000c */
[----:B------:R1:W-:Y:S01]  /*30b60*/  STL [R1+0xd84], R12 ;  /* 0x000d840c01007387 */ /* 0x0003e20000100800 */
[----:B------:R-:W-:-:S03]  /*30b70*/  IADD3.X R17, PT, PT, R17, UR10, RZ, P2, !PT ;  /* 0x0000000a11117c10 */ /* 0x000fc600097fe4ff */
[----:B------:R-:W-:Y:S04]  /*30b80*/  STL [R1+0xd90], R10 ;  /* 0x000d900a01007387 */ /* 0x000fe80000100800 */
[----:B------:R4:W-:Y:S04]  /*30b90*/  LDGSTS.E [R4+0x3100], desc[UR40][R6.64], P0 ;  /* 0x0310000006047fae */ /* 0x0009e800081a1028 */
[----:B-1----:R-:W2:Y:S04]  /*30ba0*/  LDL.LU R12, [R1+0xdb8] ;  /* 0x000db800010c7983 */ /* 0x002ea80000300800 */
[----:B------:R1:W-:Y:S04]  /*30bb0*/  STL [R1+0xd8c], R17 ;  /* 0x000d8c1101007387 */ /* 0x0003e80000100800 */
[----:B------:R-:W2:Y:S01]  /*30bc0*/  LDL.LU R8, [R1+0xdc0] ;  /* 0x000dc00001087983 */ /* 0x000ea20000300800 */
[----:B----4-:R-:W-:-:S03]  /*30bd0*/  IMAD.MOV.U32 R7, RZ, RZ, R17 ;  /* 0x000000ffff077224 */ /* 0x010fc600078e0011 */
[----:B-1----:R-:W4:Y:S01]  /*30be0*/  LDL.LU R17, [R1+0xdb4] ;  /* 0x000db40001117983 */ /* 0x002f220000300800 */
[----:B------:R-:W-:-:S03]  /*30bf0*/  IMAD.MOV.U32 R6, RZ, RZ, R10 ;  /* 0x000000ffff067224 */ /* 0x000fc600078e000a */
[----:B------:R-:W4:Y:S01]  /*30c00*/  LDL.LU R10, [R1+0xdbc] ;  /* 0x000dbc00010a7983 */ /* 0x000f220000300800 */
[----:B------:R-:W-:Y:S02]  /*30c10*/  IADD3 R9, P1, PT, R9, UR16, RZ ;  /* 0x0000001009097c10 */ /* 0x000fe4000ff3e0ff */
[----:B------:R-:W-:Y:S01]  /*30c20*/  IADD3 R14, P2, PT, R14, UR16, RZ ;  /* 0x000000100e0e7c10 */ /* 0x000fe2000ff5e0ff */
[----:B------:R1:W-:Y:S04]  /*30c30*/  LDGSTS.E [R4+0x3500], desc[UR40][R6.64], P0 ;  /* 0x0350000006047fae */ /* 0x0003e800081a1028 */
[----:B------:R-:W-:Y:S01]  /*30c40*/  STL [R1+0xd98], R9 ;  /* 0x000d980901007387 */ /* 0x000fe20000100800 */
        /* <DEDUP_REMOVED lines=17> */
[----:B------:R2:W-:Y:S01]  /*30d60*/  STL [R1+0xda8], R11 ;  /* 0x000da80b01007387 */ /* 0x0005e20000100800 */
[----:B-1----:R-:W-:Y:S01]  /*30d70*/  IMAD.MOV.U32 R6, RZ, RZ, R11 ;  /* 0x000000ffff067224 */ /* 0x002fe200078e000b */
[----:B------:R-:W-:-:S05]  /*30d80*/  IADD3.X R16, PT, PT, R16, UR10, RZ, P1, !PT ;  /* 0x0000000a10107c10 */ /* 0x000fca0008ffe4ff */
[----:B------:R1:W-:Y:S01]  /*30d90*/  STL [R1+0xda4], R16 ;  /* 0x000da41001007387 */ /* 0x0003e20000100800 */
[----:B--2---:R-:W-:-:S03]  /*30da0*/  IADD3.X R15, PT, PT, R15, UR10, RZ, P2, !PT ;  /* 0x0000000a0f0f7c10 */ /* 0x004fc600097fe4ff */
[----:B------:R2:W-:Y:S01]  /*30db0*/  STL [R1+0xdb0], R5 ;  /* 0x000db00501007387 */ /* 0x0005e20000100800 */
[----:B------:R-:W-:-:S03]  /*30dc0*/  IMAD.MOV.U32 R7, RZ, RZ, R16 ;  /* 0x000000ffff077224 */ /* 0x000fc600078e0010 */
[----:B------:R-:W3:Y:S04]  /*30dd0*/  LDL.LU R11, [R1+0xdd8] ;  /* 0x000dd800010b7983 */ /* 0x000ee80000300800 */
[----:B------:R2:W-:Y:S04]  /*30de0*/  STL [R1+0xdac], R15 ;  /* 0x000dac0f01007387 */ /* 0x0005e80000100800 */
[----:B------:R-:W3:Y:S04]  /*30df0*/  LDL.LU R20, [R1+0xde0] ;  /* 0x000de00001147983 */ /* 0x000ee80000300800 */
[----:B-1----:R-:W3:Y:S04]  /*30e00*/  LDL.LU R16, [R1+0xdd4] ;  /* 0x000dd40001107983 */ /* 0x002ee80000300800 */
[----:B------:R1:W-:Y:S04]  /*30e10*/  LDGSTS.E [R4+0x4100], desc[UR40][R6.64], P0 ;  /* 0x0410000006047fae */ /* 0x0003e800081a1028 */
[----:B------:R-:W3:Y:S01]  /*30e20*/  LDL.LU R21, [R1+0xddc] ;  /* 0x000ddc0001157983 */ /* 0x000ee20000300800 */
[----:B-1----:R-:W-:Y:S01]  /*30e30*/  IMAD.MOV.U32 R6, RZ, RZ, R5 ;  /* 0x000000ffff067224 */ /* 0x002fe200078e0005 */
[----:B------:R-:W-:Y:S01]  /*30e40*/  IADD3 R12, P1, PT, R12, UR16, RZ ;  /* 0x000000100c0c7c10 */ /* 0x000fe2000ff3e0ff */
[----:B------:R-:W-:Y:S01]  /*30e50*/  IMAD.MOV.U32 R7, RZ, RZ, R15 ;  /* 0x000000ffff077224 */ /* 0x000fe200078e000f */
[----:B--2---:R-:W2:Y:S04]  /*30e60*/  LDL.LU R5, [R1+0xde8] ;  /* 0x000de80001057983 */ /* 0x004ea80000300800 */
[----:B------:R-:W2:Y:S01]  /*30e70*/  LDL.LU R15, [R1+0xdf0] ;  /* 0x000df000010f7983 */ /* 0x000ea20000300800 */
[----:B------:R-:W-:-:S03]  /*30e80*/  IADD3 R8, P2, PT, R8, UR16, RZ ;  /* 0x0000001008087c10 */ /* 0x000fc6000ff5e0ff */
[----:B------:R1:W-:Y:S01]  /*30e90*/  STL [R1+0xdb8], R12 ;  /* 0x000db80c01007387 */ /* 0x0003e20000100800 */
[----:B----4-:R-:W-:-:S03]  /*30ea0*/  IADD3.X R17, PT, PT, R17, UR10, RZ, P1, !PT ;  /* 0x0000000a11117c10 */ /* 0x010fc60008ffe4ff */
[----:B------:R4:W-:Y:S01]  /*30eb0*/  LDGSTS.E [R4+0x4500], desc[UR40][R6.64], P0 ;  /* 0x0450000006047fae */ /* 0x0009e200081a1028 */
[----:B------:R-:W-:-:S03]  /*30ec0*/  IADD3.X R10, PT, PT, R10, UR10, RZ, P2, !PT ;  /* 0x0000000a0a0a7c10 */ /* 0x000fc600097fe4ff */
[----:B------:R1:W-:Y:S04]  /*30ed0*/  STL [R1+0xdb4], R17 ;  /* 0x000db41101007387 */ /* 0x0003e80000100800 */
[----:B------:R4:W-:Y:S02]  /*30ee0*/  STL [R1+0xdc0], R8 ;  /* 0x000dc00801007387 */ /* 0x0009e40000100800 */
[----:B----4-:R-:W-:Y:S02]  /*30ef0*/  IMAD.MOV.U32 R6, RZ, RZ, R12 ;  /* 0x000000ffff067224 */ /* 0x010fe400078e000c */
[----:B-1----:R-:W4:Y:S01]  /*30f00*/  LDL.LU R12, [R1+0xde4] ;  /* 0x000de400010c7983 */ /* 0x002f220000300800 */
[----:B------:R-:W-:-:S03]  /*30f10*/  IMAD.MOV.U32 R7, RZ, RZ, R17 ;  /* 0x000000ffff077224 */ /* 0x000fc600078e0011 */
[----:B------:R1:W-:Y:S04]  /*30f20*/  STL [R1+0xdbc], R10 ;  /* 0x000dbc0a01007387 */ /* 0x0003e80000100800 */
        /* <DEDUP_REMOVED lines=25> */
[----:B------:R-:W-:-:S05]  /*310c0*/  IADD3 R11, P1, PT, R11, UR16, RZ ;  /* 0x000000100b0b7c10 */ /* 0x000fca000ff3e0ff */
        /* <DEDUP_REMOVED lines=12> */
[----:B------:R-:W-:-:S03]  /*31190*/  IMAD.MOV.U32 R6, RZ, RZ, R20 ;  /* 0x000000ffff067224 */ /* 0x000fc600078e0014 */
[----:B------:R-:W2:Y:S01]  /*311a0*/  LDL.LU R11, [R1+0xe28] ;  /* 0x000e2800010b7983 */ /* 0x000ea20000300800 */
[----:B------:R-:W-:Y:S01]  /*311b0*/  IMAD.MOV.U32 R7, RZ, RZ, R21 ;  /* 0x000000ffff077224 */ /* 0x000fe200078e0015 */
[----:B------:R-:W-:Y:S02]  /*311c0*/  IADD3 R15, P2, PT, R15, UR16, RZ ;  /* 0x000000100f0f7c10 */ /* 0x000fe4000ff5e0ff */
[----:B------:R-:W-:Y:S04]  /*311d0*/  STL [R1+0xde8], R5 ;  /* 0x000de80501007387 */ /* 0x000fe80000100800 */
[----:B------:R1:W-:Y:S01]  /*311e0*/  LDGSTS.E [R4+0x5d00], desc[UR40][R6.64], P0 ;  /* 0x05d0000006047fae */ /* 0x0003e200081a1028 */
[----:B----4-:R-:W-:Y:S01]  /*311f0*/  IADD3.X R12, PT, PT, R12, UR10, RZ, P1, !PT ;  /* 0x0000000a0c0c7c10 */ /* 0x010fe20008ffe4ff */
        /* <DEDUP_REMOVED lines=9> */
[----:B----4-:R-:W-:-:S03]  /*31290*/  MOV R7, R17 ;  /* 0x0000001100077202 */ /* 0x010fc60000000f00 */
        /* <DEDUP_REMOVED lines=37> */
[----:B-1----:R-:W-:-:S02]  /*314f0*/  IMAD.MOV.U32 R6, RZ, RZ, R9 ;  /* 0x000000ffff067224 */ /* 0x002fc400078e0009 */
[----:B------:R-:W-:Y:S01]  /*31500*/  IMAD.MOV.U32 R7, RZ, RZ, R11 ;  /* 0x000000ffff077224 */ /* 0x000fe200078e000b */
[----:B--2---:R-:W2:Y:S01]  /*31510*/  LDL.LU R9, [R1+0xe9c] ;  /* 0x000e9c0001097983 */ /* 0x004ea20000300800 */
[----:B------:R-:W-:-:S03]  /*31520*/  IADD3 R12, P1, PT, R12, UR16, RZ ;  /* 0x000000100c0c7c10 */ /* 0x000fc6000ff3e0ff */
[----:B------:R-:W2:Y:S04]  /*31530*/  LDL.LU R11, [R1+0xeac] ;  /* 0x000eac00010b7983 */ /* 0x000ea80000300800 */
[----:B------:R1:W-:Y:S01]  /*31540*/  STL [R1+0xe3c], R12 ;  /* 0x000e3c0c01007387 */ /* 0x0003e20000100800 */
[----:B------:R-:W-:-:S03]  /*31550*/  IADD3 R5, P2, PT, R5, UR16, RZ ;  /* 0x0000001005057c10 */ /* 0x000fc6000ff5e0ff */
[----:B------:R1:W-:Y:S01]  /*31560*/  LDGSTS.E [R4+0x7500], desc[UR40][R6.64], P0 ;  /* 0x0750000006047fae */ /* 0x0003e200081a1028 */
[----:B----4-:R-:W-:Y:S02]  /*31570*/  IADD3.X R17, PT, PT, R17, UR10, RZ, P1, !PT ;  /* 0x0000000a11117c10 */ /* 0x010fe40008ffe4ff */
[----:B------:R-:W-:-:S03]  /*31580*/  IADD3.X R15, PT, PT, R15, UR10, RZ, P2, !PT ;  /* 0x0000000a0f0f7c10 */ /* 0x000fc600097fe4ff */
[----:B------:R4:W-:Y:S01]  /*31590*/  STL [R1+0xe38], R17 ;  /* 0x000e381101007387 */ /* 0x0009e20000100800 */
[----:B-1----:R-:W-:-:S03]  /*315a0*/  IMAD.MOV.U32 R6, RZ, RZ, R12 ;  /* 0x000000ffff067224 */ /* 0x002fc600078e000c */
[----:B------:R1:W-:Y:S04]  /*315b0*/  STL [R1+0xe4c], R5 ;  /* 0x000e4c0501007387 */ /* 0x0003e80000100800 */
[----:B------:R-:W2:Y:S01]  /*315c0*/  LDL.LU R12, [R1+0xe98] ;  /* 0x000e9800010c7983 */ /* 0x000ea20000300800 */
[----:B------:R-:W-:-:S03]  /*315d0*/  IMAD.MOV.U32 R7, RZ, RZ, R17 ;  /* 0x000000ffff077224 */ /* 0x000fc600078e0011 */
[----:B------:R1:W-:Y:S04]  /*315e0*/  STL [R1+0xe48], R15 ;  /* 0x000e480f01007387 */ /* 0x0003e80000100800 */
[----:B----4-:R-:W4:Y:S04]  /*315f0*/  LDL.LU R17, [R1+0xea8] ;  /* 0x000ea80001117983 */ /* 0x010f280000300800 */
        /* <DEDUP_REMOVED lines=38> */
[----:B------:R-:W-:Y:S02]  /*31860*/  IMAD.MOV.U32 R6, RZ, RZ, R20 ;  /* 0x000000ffff067224 */ /* 0x000fe400078e0014 */
        /* <DEDUP_REMOVED lines=8> */
[----:B----4-:R-:W-:-:S03]  /*318f0*/  IADD3.X R17, PT, PT, R17, UR10, RZ, P2, !PT ;  /* 0x0000000a11117c10 */ /* 0x010fc600097fe4ff */
        /* <DEDUP_REMOVED lines=45> */
[----:B--2---:R-:W2:Y:S04]  /*31bd0*/  LDL.LU R8, [R1+0xf5c] ;  /* 0x000f5c0001087983 */ /* 0x004ea80000300800 */
[----:B------:R-:W2:Y:S01]  /*31be0*/  LDL.LU R14, [R1+0xf6c] ;  /* 0x000f6c00010e7983 */ /* 0x000ea20000300800 */
[----:B------:R-:W-:-:S03]  /*31bf0*/  IADD3 R12, P1, PT, R12, UR16, RZ ;  /* 0x000000100c0c7c10 */ /* 0x000fc6000ff3e0ff */
[----:B------:R1:W-:Y:S01]  /*31c00*/  LDGSTS.E [R4+0xa500], desc[UR40][R6.64], P0 ;  /* 0x0a50000006047fae */ /* 0x0003e200081a1028 */
[----:B------:R-:W-:-:S03]  /*31c10*/  IADD3 R9, P2, PT, R9, UR16, RZ ;  /* 0x0000001009097c10 */ /* 0x000fc6000ff5e0ff */
[----:B------:R4:W-:Y:S02]  /*31c20*/  STL [R1+0xefc], R12 ;  /* 0x000efc0c01007387 */ /* 0x0009e40000100800 */
[----:B----4-:R-:W-:Y:S01]  /*31c30*/  IADD3.X R17, PT, PT, R17, UR10, RZ, P1, !PT ;  /* 0x0000000a11117c10 */ /* 0x010fe20008ffe4ff */
        /* <DEDUP_REMOVED lines=11> */
[----:B----4-:R-:W4:Y:S04]  /*31cf0*/  LDL.LU R9, [R1+0xf7c] ;  /* 0x000f7c0001097983 */ /* 0x010f280000300800 */
        /* <DEDUP_REMOVED lines=9> */
[----:B------:R-:W-:Y:S01]  /*31d90*/  STL [R1+0xf2c], R5 ;  /* 0x000f2c0501007387 */ /* 0x000fe20000100800 */
[----:B------:R-:W-:-:S03]  /*31da0*/  IMAD.MOV.U32 R7, RZ, RZ, R18 ;  /* 0x000000ffff077224 */ /* 0x000fc600078e0012 */
[----:B------:R-:W3:Y:S04]  /*31db0*/  LDL.LU R13, [R1+0xf78] ;  /* 0x000f7800010d7983 */ /* 0x000ee80000300800 */
        /* <DEDUP_REMOVED lines=46> */
[----:B---3--:R-:W-:-:S04]  /*320a0*/  IADD3.X R13, PT, PT, R13, UR10, RZ, P1, !PT ;  /* 0x0000000a0d0d7c10 */ /* 0x008fc80008ffe4ff */
[----:B------:R-:W-:Y:S01]  /*320b0*/  MOV R7, R13 ;  /* 0x0000000d00077202 */ /* 0x000fe20000000f00 */
        /* <DEDUP_REMOVED lines=66> */
[----:B------:R1:W-:Y:S04]  /*324e0*/  LDGSTS.E [R4+0xe500], desc[UR40][R6.64], P0 ;  /* 0x0e50000006047fae */ /* 0x0003e800081a1028 */
[----:B------:R-:W3:Y:S01]  /*324f0*/  LDL.LU R11, [R1+0xb30] ;  /* 0x000b3000010b7983 */ /* 0x000ee20000300800 */
[----:B------:R-:W-:-:S05]  /*32500*/  IADD3 R15, P1, PT, R15, UR16, RZ ;  /* 0x000000100f0f7c10 */ /* 0x000fca000ff3e0ff */
[----:B-1----:R-:W-:Y:S01]  /*32510*/  IMAD.MOV.U32 R6, RZ, RZ, R15 ;  /* 0x000000ffff067224 */ /* 0x002fe200078e000f */
[----:B------:R-:W-:Y:S02]  /*32520*/  IADD3 R20, P2, PT, R20, UR16, RZ ;  /* 0x0000001014147c10 */ /* 0x000fe4000ff5e0ff */
[----:B------:R-:W-:Y:S01]  /*32530*/  IADD3.X R16, PT, PT, R16, UR10, RZ, P1, !PT ;  /* 0x0000000a10107c10 */ /* 0x000fe20008ffe4ff */
[----:B------:R1:W-:Y:S04]  /*32540*/  STL [R1+0xffc], R15 ;  /* 0x000ffc0f01007387 */ /* 0x0003e80000100800 */
[----:B------:R-:W-:Y:S01]  /*32550*/  IMAD.MOV.U32 R7, RZ, RZ, R16 ;  /* 0x000000ffff077224 */ /* 0x000fe200078e0010 */
[----:B------:R2:W-:Y:S01]  /*32560*/  STL [R1+0xff8], R16 ;  /* 0x000ff81001007387 */ /* 0x0005e20000100800 */
[----:B------:R-:W-:-:S03]  /*32570*/  IADD3.X R21, PT, PT, R21, UR10, RZ, P2, !PT ;  /* 0x0000000a15157c10 */ /* 0x000fc600097fe4ff */
[----:B------:R-:W-:Y:S04]  /*32580*/  STL [R1+0x100c], R20 ;  /* 0x00100c1401007387 */ /* 0x000fe80000100800 */
[----:B-1----:R-:W3:Y:S04]  /*32590*/  LDL.LU R15, [R1+0xb24] ;  /* 0x000b2400010f7983 */ /* 0x002ee80000300800 */
[----:B------:R1:W-:Y:S01]  /*325a0*/  LDGSTS.E [R4+0xe900], desc[UR40][R6.64], P0 ;  /* 0x0e90000006047fae */ /* 0x0003e200081a1028 */
[----:B--2---:R-:W-:-:S03]  /*325b0*/  IADD3 R5, P1, PT, R5, UR16, RZ ;  /* 0x0000001005057c10 */ /* 0x004fc6000ff3e0ff */
[----:B------:R-:W-:Y:S01]  /*325c0*/  STL [R1+0x1008], R21 ;  /* 0x0010081501007387 */ /* 0x000fe20000100800 */
[----:B------:R-:W-:-:S03]  /*325d0*/  IADD3 R10, P2, PT, R10, UR16, RZ ;  /* 0x000000100a0a7c10 */ /* 0x000fc6000ff5e0ff */
[----:B------:R-:W2:Y:S01]  /*325e0*/  LDL.LU R16, [R1+0xb2c] ;  /* 0x000b2c0001107983 */ /* 0x000ea20000300800 */
[----:B-1----:R-:W-:Y:S02]  /*325f0*/  IMAD.MOV.U32 R6, RZ, RZ, R20 ;  /* 0x000000ffff067224 */ /* 0x002fe400078e0014 */
[----:B------:R-:W-:Y:S01]  /*32600*/  IMAD.MOV.U32 R7, RZ, RZ, R21 ;  /* 0x000000ffff077224 */ /* 0x000fe200078e0015 */
[----:B------:R1:W-:Y:S04]  /*32610*/  STL [R1+0x101c], R5 ;  /* 0x00101c0501007387 */ /* 0x0003e80000100800 */
[----:B------:R1:W-:Y:S01]  /*32620*/  LDGSTS.E [R4+0xed00], desc[UR40][R6.64], P0 ;  /* 0x0ed0000006047fae */ /* 0x0003e200081a1028 */
[----:B------:R-:W-:Y:S01]  /*32630*/  IADD3.X R12, PT, PT, R12, UR10, RZ, P1, !PT ;  /* 0x0000000a0c0c7c10 */ /* 0x000fe20008ffe4ff */
[----:B-1----:R-:W-:-:S04]  /*32640*/  IMAD.MOV.U32 R6, RZ, RZ, R5 ;  /* 0x000000ffff067224 */ /* 0x002fc800078e0005 */
        /* <DEDUP_REMOVED lines=8> */
[----:B----4-:R-:W-:-:S03]  /*326d0*/  IMAD.MOV.U32 R6, RZ, RZ, R10 ;  /* 0x000000ffff067224 */ /* 0x010fc600078e000a */
[----:B------:R-:W4:Y:S01]  /*326e0*/  LDL.LU R10, [R1+0xb34] ;  /* 0x000b3400010a7983 */ /* 0x000f220000300800 */
[----:B------:R-:W-:-:S03]  /*326f0*/  IMAD.MOV.U32 R7, RZ, RZ, R17 ;  /* 0x000000ffff077224 */ /* 0x000fc600078e0011 */
[----:B------:R-:W4:Y:S01]  /*32700*/  LDL.LU R17, [R1+0xb3c] ;  /* 0x000b3c0001117983 */ /* 0x000f220000300800 */
[----:B------:R-:W-:Y:S02]  /*32710*/  IADD3 R8, P1, PT, R8, UR16, RZ ;  /* 0x0000001008087c10 */ /* 0x000fe4000ff3e0ff */
[----:B------:R-:W-:Y:S01]  /*32720*/  IADD3 R14, P2, PT, R14, UR16, RZ ;  /* 0x000000100e0e7c10 */ /* 0x000fe2000ff5e0ff */
        /* <DEDUP_REMOVED lines=12> */
[----:B------:R-:W-:-:S02]  /*327f0*/  IMAD.MOV.U32 R7, RZ, RZ, R18 ;  /* 0x000000ffff077224 */ /* 0x000fc400078e0012 */
[----:B------:R-:W-:Y:S01]  /*32800*/  IMAD.MOV.U32 R6, RZ, RZ, R14 ;  /* 0x000000ffff067224 */ /* 0x000fe200078e000e */
[----:B-1----:R-:W4:Y:S04]  /*32810*/  LDL.LU R18, [R1+0xb44] ;  /* 0x000b440001127983 */ /* 0x002f280000300800 */
[----:B------:R-:W4:Y:S01]  /*32820*/  LDL.LU R14, [R1+0xb4c] ;  /* 0x000b4c00010e7983 */ /* 0x000f220000300800 */
[----:B------:R-:W1:Y:S01]  /*32830*/  S2R R65, SR_TID.X ;  /* 0x0000000000417919 */ /* 0x000e620000002100 */
[----:B---3--:R-:W-:Y:S02]  /*32840*/  IADD3 R9, P1, PT, R9, UR16, RZ ;  /* 0x0000001009097c10 */ /* 0x008fe4000ff3e0ff */
[----:B------:R-:W-:Y:S01]  /*32850*/  IADD3 R11, P2, PT, R11, UR16, RZ ;  /* 0x000000100b0b7c10 */ /* 0x000fe2000ff5e0ff */
[----:B------:R3:W-:Y:S04]  /*32860*/  LDGSTS.E [R4+0xfd00], desc[UR40][R6.64], P0 ;  /* 0x0fd0000006047fae */ /* 0x0007e800081a1028 */
[----:B------:R-:W-:Y:S01]  /*32870*/  STL [R1+0xb28], R9 ;  /* 0x000b280901007387 */ /* 0x000fe20000100800 */
[----:B-1----:R-:W-:-:S02]  /*32880*/  SHF.R.S32.HI R52, RZ, 0x5, R65 ;  /* 0x00000005ff347819 */ /* 0x002fc40000011441 */
[----:B------:R-:W-:Y:S02]  /*32890*/  LOP3.LUT R65, R65, 0x1f, RZ, 0xc0, !PT ;  /* 0x0000001f41417812 */ /* 0x000fe400078ec0ff */
[----:B------:R-:W-:-:S03]  /*328a0*/  SGXT R52, R52, 0x1 ;  /* 0x000000013434781a */ /* 0x000fc60000000200 */
[----:B------:R-:W-:Y:S01]  /*328b0*/  IMAD.SHL.U32 R20, R65, 0x4, RZ ;  /* 0x0000000441147824 */ /* 0x000fe200078e00ff */
[----:B------:R-:W-:-:S04]  /*328c0*/  IADD3.X R15, PT, PT, R15, UR10, RZ, P1, !PT ;  /* 0x0000000a0f0f7c10 */ /* 0x000fc80008ffe4ff */
[----:B------:R-:W-:Y:S02]  /*328d0*/  LOP3.LUT R20, R20, 0x90, R52, 0x78, !PT ;  /* 0x0000009014147812 */ /* 0x000fe400078e7834 */
[----:B--2---:R-:W-:Y:S02]  /*328e0*/  IADD3.X R16, PT, PT, R16, UR10, RZ, P2, !PT ;  /* 0x0000000a10107c10 */ /* 0x004fe400097fe4ff */
[----:B------:R-:W-:Y:S01]  /*328f0*/  LOP3.LUT R20, R20, 0x40, RZ, 0x3c, !PT ;  /* 0x0000004014147812 */ /* 0x000fe200078e3cff */
[----:B------:R1:W-:Y:S01]  /*32900*/  STL [R1+0xb24], R15 ;  /* 0x000b240f01007387 */ /* 0x0003e20000100800 */
[----:B---3--:R-:W-:Y:S02]  /*32910*/  IMAD.MOV.U32 R6, RZ, RZ, R9 ;  /* 0x000000ffff067224 */ /* 0x008fe400078e0009 */
[----:B------:R-:W-:Y:S01]  /*32920*/  IMAD.MOV.U32 R7, RZ, RZ, R15 ;  /* 0x000000ffff077224 */ /* 0x000fe200078e000f */
[----:B------:R-:W-:Y:S01]  /*32930*/  STL [R1+0xb30], R11 ;  /* 0x000b300b01007387 */ /* 0x000fe20000100800 */
[----:B------:R-:W-:-:S03]  /*32940*/  VIADD R4, R20, UR13 ;  /* 0x0000000d14047c36 */ /* 0x000fc60008000000 */
[----:B------:R2:W-:Y:S04]  /*32950*/  STL [R1+0xb2c], R16 ;  /* 0x000b2c1001007387 */ /* 0x0005e80000100800 */
[----:B-1----:R-:W3:Y:S04]  /*32960*/  LDL.LU R15, [R1+0xb58] ;  /* 0x000b5800010f7983 */ /* 0x002ee80000300800 */
[----:B------:R1:W-:Y:S04]  /*32970*/  LDGSTS.E [R4+0x200], desc[UR40][R6.64], P0 ;  /* 0x0020000006047fae */ /* 0x0003e800081a1028 */
[----:B------:R-:W3:Y:S01]  /*32980*/  LDL.LU R9, [R1+0xb60] ;  /* 0x000b600001097983 */ /* 0x000ee20000300800 */
[----:B-1----:R-:W-:Y:S01]  /*32990*/  IMAD.MOV.U32 R7, RZ, RZ, R16 ;  /* 0x000000ffff077224 */ /* 0x002fe200078e0010 */
[----:B------:R-:W-:-:S02]  /*329a0*/  IADD3 R5, P1, PT, R5, UR16, RZ ;  /* 0x0000001005057c10 */ /* 0x000fc4000ff3e0ff */
[----:B--2---:R-:W2:Y:S01]  /*329b0*/  LDL.LU R16, [R1+0xb54] ;  /* 0x000b540001107983 */ /* 0x004ea20000300800 */
[----:B------:R-:W-:-:S03]  /*329c0*/  IMAD.MOV.U32 R6, RZ, RZ, R11 ;  /* 0x000000ffff067224 */ /* 0x000fc600078e000b */
[----:B------:R-:W2:Y:S04]  /*329d0*/  LDL.LU R11, [R1+0xb5c] ;  /* 0x000b5c00010b7983 */ /* 0x000ea80000300800 */
[----:B------:R1:W-:Y:S01]  /*329e0*/  LDGSTS.E [R4+0x600], desc[UR40][R6.64], P0 ;  /* 0x0060000006047fae */ /* 0x0003e200081a1028 */
[----:B------:R-:W-:-:S03]  /*329f0*/  IADD3 R12, P2, PT, R12, UR16, RZ ;  /* 0x000000100c0c7c10 */ /* 0x000fc6000ff5e0ff */
[----:B------:R-:W-:Y:S01]  /*32a00*/  STL [R1+0xb38], R5 ;  /* 0x000b380501007387 */ /* 0x000fe20000100800 */
[----:B----4-:R-:W-:Y:S01]  /*32a10*/  IADD3.X R10, PT, PT, R10, UR10, RZ, P1, !PT ;  /* 0x0000000a0a0a7c10 */ /* 0x010fe20008ffe4ff */
[----:B-1----:R-:W-:Y:S01]  /*32a20*/  IMAD.MOV.U32 R6, RZ, RZ, R5 ;  /* 0x000000ffff067224 */ /* 0x002fe200078e0005 */
[----:B------:R-:W-:-:S03]  /*32a30*/  IADD3.X R17, PT, PT, R17, UR10, RZ, P2, !PT ;  /* 0x0000000a11117c10 */ /* 0x000fc600097fe4ff */
[----:B------:R-:W-:Y:S01]  /*32a40*/  IMAD.MOV.U32 R7, RZ, RZ, R10 ;  /* 0x000000ffff077224 */ /* 0x000fe200078e000a */
[----:B------:R1:W-:Y:S04]  /*32a50*/  STL [R1+0xb34], R10 ;  /* 0x000b340a01007387 */ /* 0x0003e80000100800 */
        /* <DEDUP_REMOVED lines=8> */
[----:B------:R-:W4:Y:S04]  /*32ae0*/  LDL.LU R12, [R1+0xb6c] ;  /* 0x000b6c00010c7983 */ /* 0x000f280000300800 */
[----:B------:R1:W-:Y:S01]  /*32af0*/  LDGSTS.E [R4+0xe00], desc[UR40][R6.64], P0 ;  /* 0x00e0000006047fae */ /* 0x0003e200081a1028 */
[----:B------:R-:W-:Y:S02]  /*32b00*/  IADD3 R13, P1, PT, R13, UR16, RZ ;  /* 0x000000100d0d7c10 */ /* 0x000fe4000ff3e0ff */
[----:B------:R-:W-:-:S03]  /*32b10*/  IADD3 R8, P2, PT, R8, UR16, RZ ;  /* 0x0000001008087c10 */ /* 0x000fc6000ff5e0ff */
[----:B------:R1:W-:Y:S01]  /*32b20*/  STL [R1+0xb48], R13 ;  /* 0x000b480d01007387 */ /* 0x0003e20000100800 */
[----:B------:R-:W-:Y:S01]  /*32b30*/  IADD3.X R18, PT, PT, R18, UR10, RZ, P1, !PT ;  /* 0x0000000a12127c10 */ /* 0x000fe20008ffe4ff */
[----:B-1----:R-:W-:Y:S01]  /*32b40*/  IMAD.MOV.U32 R6, RZ, RZ, R13 ;  /* 0x000000ffff067224 */ /* 0x002fe200078e000d */
[----:B------:R-:W-:-:S03]  /*32b50*/  IADD3.X R14, PT, PT, R14, UR10, RZ, P2, !PT ;  /* 0x0000000a0e0e7c10 */ /* 0x000fc600097fe4ff */
[----:B------:R1:W-:Y:S04]  /*32b60*/  STL [R1+0xb44], R18 ;  /* 0x000b441201007387 */ /* 0x0003e80000100800 */
        /* <DEDUP_REMOVED lines=13> */
[----:B---3--:R-:W-:-:S05]  /*32c40*/  IADD3 R15, P1, PT, R15, UR16, RZ ;  /* 0x000000100f0f7c10 */ /* 0x008fca000ff3e0ff */
[----:B------:R3:W-:Y:S01]  /*32c50*/  STL [R1+0xb58], R15 ;  /* 0x000b580f01007387 */ /* 0x0007e20000100800 */
[----:B------:R-:W-:Y:S01]  /*32c60*/  IADD3 R9, P2, PT, R9, UR16, RZ ;  /* 0x0000001009097c10 */ /* 0x000fe2000ff5e0ff */
[----:B-1----:R-:W-:Y:S01]  /*32c70*/  IMAD.MOV.U32 R6, RZ, RZ, R15 ;  /* 0x000000ffff067224 */ /* 0x002fe200078e000f */
[----:B--2---:R-:W-:Y:S02]  /*32c80*/  IADD3.X R16, PT, PT, R16, UR10, RZ, P1, !PT ;  /* 0x0000000a10107c10 */ /* 0x004fe40008ffe4ff */
[----:B------:R-:W-:-:S03]  /*32c90*/  IADD3.X R11, PT, PT, R11, UR10, RZ, P2, !PT ;  /* 0x0000000a0b0b7c10 */ /* 0x000fc600097fe4ff */
[----:B------:R1:W-:Y:S01]  /*32ca0*/  STL [R1+0xb54], R16 ;  /* 0x000b541001007387 */ /* 0x0003e20000100800 */
[----:B------:R-:W-:-:S03]  /*32cb0*/  IMAD.MOV.U32 R7, RZ, RZ, R16 ;  /* 0x000000ffff077224 */ /* 0x000fc600078e0010 */
[----:B------:R2:W-:Y:S04]  /*32cc0*/  STL [R1+0xb60], R9 ;  /* 0x000b600901007387 */ /* 0x0005e80000100800 */
[----:B---3--:R-:W3:Y:S04]  /*32cd0*/  LDL.LU R15, [R1+0xb84] ;  /* 0x000b8400010f7983 */ /* 0x008ee80000300800 */
[----:B------:R2:W-:Y:S04]  /*32ce0*/  STL [R1+0xb5c], R11 ;  /* 0x000b5c0b01007387 */ /* 0x0005e80000100800 */
[----:B-1----:R-:W3:Y:S04]  /*32cf0*/  LDL.LU R16, [R1+0xb8c] ;  /* 0x000b8c0001107983 */ /* 0x002ee80000300800 */
[----:B------:R1:W-:Y:S01]  /*32d00*/  LDGSTS.E [R4+0x1a00], desc[UR40][R6.64], P0 ;  /* 0x01a0000006047fae */ /* 0x0003e200081a1028 */
[----:B------:R-:W-:Y:S01]  /*32d10*/  IADD3 R10, P1, PT, R10, UR16, RZ ;  /* 0x000000100a0a7c10 */ /* 0x000fe2000ff3e0ff */
[----:B-1----:R-:W-:-:S02]  /*32d20*/  IMAD.MOV.U32 R6, RZ, RZ, R9 ;  /* 0x000000ffff067224 */ /* 0x002fc400078e0009 */
[----:B------:R-:W-:Y:S01]  /*32d30*/  IMAD.MOV.U32 R7, RZ, RZ, R11 ;  /* 0x000000ffff077224 */ /* 0x000fe200078e000b */
[----:B--2---:R-:W2:Y:S01]  /*32d40*/  LDL.LU R9, [R1+0xb98] ;  /* 0x000b980001097983 */ /* 0x004ea20000300800 */
[----:B------:R-:W-:-:S03]  /*32d50*/  IADD3 R5, P2, PT, R5, UR16, RZ ;  /* 0x0000001005057c10 */ /* 0x000fc6000ff5e0ff */
[----:B------:R-:W2:Y:S01]  /*32d60*/  LDL.LU R11, [R1+0xba0] ;  /* 0x000ba000010b7983 */ /* 0x000ea20000300800 */
[----:B----4-:R-:W-:-:S03]  /*32d70*/  IADD3.X R17, PT, PT, R17, UR10, RZ, P1, !PT ;  /* 0x0000000a11117c10 */ /* 0x010fc60008ffe4ff */
[----:B------:R1:W-:Y:S01]  /*32d80*/  STL [R1+0xb68], R10 ;  /* 0x000b680a01007387 */ /* 0x0003e20000100800 */
[----:B------:R-:W-:-:S03]  /*32d90*/  IADD3.X R12, PT, PT, R12, UR10, RZ, P2, !PT ;  /* 0x0000000a0c0c7c10 */ /* 0x000fc600097fe4ff */
[----:B------:R4:W-:Y:S04]  /*32da0*/  LDGSTS.E [R4+0x1e00], desc[UR40][R6.64], P0 ;  /* 0x01e0000006047fae */ /* 0x0009e800081a1028 */
[----:B------:R1:W-:Y:S04]  /*32db0*/  STL [R1+0xb64], R17 ;  /* 0x000b641101007387 */ /* 0x0003e80000100800 */
[----:B------:R-:W-:Y:S01]  /*32dc0*/  STL [R1+0xb70], R5 ;  /* 0x000b700501007387 */ /* 0x000fe20000100800 */
[----:B----4-:R-:W-:-:S03]  /*32dd0*/  IMAD.MOV.U32 R6, RZ, RZ, R10 ;  /* 0x000000ffff067224 */ /* 0x010fc600078e000a */
[----:B-1----:R-:W4:Y:S01]  /*32de0*/  LDL.LU R10, [R1+0xb94] ;  /* 0x000b9400010a7983 */ /* 0x002f220000300800 */
[----:B------:R-:W-:-:S03]  /*32df0*/  IMAD.MOV.U32 R7, RZ, RZ, R17 ;  /* 0x000000ffff077224 */ /* 0x000fc600078e0011 */
[----:B------:R1:W-:Y:S04]  /*32e00*/  STL [R1+0xb6c], R12 ;  /* 0x000b6c0c01007387 */ /* 0x0003e80000100800 */
[----:B------:R-:W4:Y:S04]  /*32e10*/  LDL.LU R17, [R1+0xb9c] ;  /* 0x000b9c0001117983 */ /* 0x000f280000300800 */
[----:B------:R1:W-:Y:S02]  /*32e20*/  LDGSTS.E [R4+0x2200], desc[UR40][R6.64], P0 ;  /* 0x0220000006047fae */ /* 0x0003e400081a1028 */
[----:B-1----:R-:W-:-:S02]  /*32e30*/  IMAD.MOV.U32 R6, RZ, RZ, R5 ;  /* 0x000000ffff067224 */ /* 0x002fc400078e0005 */
[----:B------:R-:W-:Y:S02]  /*32e40*/  IMAD.MOV.U32 R7, RZ, RZ, R12 ;  /* 0x000000ffff077224 */ /* 0x000fe400078e000c */
[----:B------:R-:W4:Y:S04]  /*32e50*/  LDL.LU R12, [R1+0xba8] ;  /* 0x000ba800010c7983 */ /* 0x000f280000300800 */
[----:B------:R-:W4:Y:S04]  /*32e60*/  LDL.LU R5, [R1+0xbb0] ;  /* 0x000bb00001057983 */ /* 0x000f280000300800 */
[----:B------:R1:W-:Y:S01]  /*32e70*/  LDGSTS.E [R4+0x2600], desc[UR40][R6.64], P0 ;  /* 0x0260000006047fae */ /* 0x0003e200081a1028 */
[----:B------:R-:W-:-:S05]  /*32e80*/  IADD3 R13, P1, PT, R13, UR16, RZ ;  /* 0x000000100d0d7c10 */ /* 0x000fca000ff3e0ff */
[----:B------:R-:W-:Y:S01]  /*32e90*/  STL [R1+0xb78], R13 ;  /* 0x000b780d01007387 */ /* 0x000fe20000100800 */
[----:B------:R-:W-:Y:S02]  /*32ea0*/  IADD3 R20, P2, PT, R20, UR16, RZ ;  /* 0x0000001014147c10 */ /* 0x000fe4000ff5e0ff */
[----:B------:R-:W-:Y:S02]  /*32eb0*/  IADD3.X R18, PT, PT, R18, UR10, RZ, P1, !PT ;  /* 0x0000000a12127c10 */ /* 0x000fe40008ffe4ff */
[----:B------:R-:W-:-:S03]  /*32ec0*/  IADD3.X R21, PT, PT, R21, UR10, RZ, P2, !PT ;  /* 0x0000000a15157c10 */ /* 0x000fc600097fe4ff */
[----:B------:R1:W-:Y:S02]  /*32ed0*/  STL [R1+0xb74], R18 ;  /* 0x000b741201007387 */ /* 0x0003e40000100800 */
[----:B-1----:R-:W-:Y:S02]  /*32ee0*/  MOV R7, R18 ;  /* 0x0000001200077202 */ /* 0x002fe40000000f00 */
[----:B------:R-:W-:Y:S01]  /*32ef0*/  STL [R1+0xb80], R20 ;  /* 0x000b801401007387 */ /* 0x000fe20000100800 */
[----:B------:R-:W-:-:S03]  /*32f00*/  IMAD.MOV.U32 R6, RZ, RZ, R13 ;  /* 0x000000ffff067224 */ /* 0x000fc600078e000d */
[----:B------:R-:W4:Y:S04]  /*32f10*/  LDL.LU R18, [R1+0xba4] ;  /* 0x000ba40001127983 */ /* 0x000f280000300800 */
        /* <DEDUP_REMOVED lines=19> */
[----:B---3--:R-:W-:Y:S01]  /*33050*/  IMAD.MOV.U32 R7, RZ, RZ, R16 ;  /* 0x000000ffff077224 */ /* 0x008fe200078e0010 */
[----:B--2---:R-:W-:Y:S01]  /*33060*/  IADD3 R9, P1, PT, R9, UR16, RZ ;  /* 0x0000001009097c10 */ /* 0x004fe2000ff3e0ff */
[----:B------:R-:W-:Y:S01]  /*33070*/  IMAD.MOV.U32 R6, RZ, RZ, R14 ;  /* 0x000000ffff067224 */ /* 0x000fe200078e000e */
[----:B-1----:R-:W2:Y:S01]  /*33080*/  LDL.LU R16, [R1+0xbb4] ;  /* 0x000bb40001107983 */ /* 0x002ea20000300800 */
[----:B------:R-:W-:-:S03]  /*33090*/  IADD3 R11, P2, PT, R11, UR16, RZ ;  /* 0x000000100b0b7c10 */ /* 0x000fc6000ff5e0ff */
[----:B------:R-:W3:Y:S04]  /*330a0*/  LDL.LU R14, [R1+0xbbc] ;  /* 0x000bbc00010e7983 */ /* 0x000ee80000300800 */
[----:B------:R1:W-:Y:S04]  /*330b0*/  LDGSTS.E [R4+0x3600], desc[UR40][R6.64], P0 ;  /* 0x0360000006047fae */ /* 0x0003e800081a1028 */
[----:B------:R-:W-:Y:S01]  /*330c0*/  STL [R1+0xb98], R9 ;  /* 0x000b980901007387 */ /* 0x000fe20000100800 */
[----:B-1----:R-:W-:Y:S01]  /*330d0*/  IMAD.MOV.U32 R6, RZ, RZ, R9 ;  /* 0x000000ffff067224 */ /* 0x002fe200078e0009 */
[----:B----4-:R-:W-:-:S05]  /*330e0*/  IADD3.X R10, PT, PT, R10, UR10, RZ, P1, !PT ;  /* 0x0000000a0a0a7c10 */ /* 0x010fca0008ffe4ff */
        /* <DEDUP_REMOVED lines=8> */
[----:B----4-:R-:W-:-:S03]  /*33170*/  IMAD.MOV.U32 R7, RZ, RZ, R17 ;  /* 0x000000ffff077224 */ /* 0x010fc600078e0011 */
[----:B-1----:R-:W4:Y:S01]  /*33180*/  LDL.LU R17, [R1+0xbc4] ;  /* 0x000bc40001117983 */ /* 0x002f220000300800 */
[----:B------:R-:W-:Y:S01]  /*33190*/  IMAD.MOV.U32 R6, RZ, RZ, R11 ;  /* 0x000000ffff067224 */ /* 0x000fe200078e000b */
[----:B------:R-:W-:Y:S02]  /*331a0*/  IADD3 R12, P1, PT, R12, UR16, RZ ;  /* 0x000000100c0c7c10 */ /* 0x000fe4000ff3e0ff */
[----:B------:R-:W4:Y:S01]  /*331b0*/  LDL.LU R11, [R1+0xbcc] ;  /* 0x000bcc00010b7983 */ /* 0x000f220000300800 */
[----:B------:R-:W-:-:S03]  /*331c0*/  IADD3 R5, P2, PT, R5, UR16, RZ ;  /* 0x0000001005057c10 */ /* 0x000fc6000ff5e0ff */
[----:B------:R1:W-:Y:S04]  /*331d0*/  STL [R1+0xba8], R12 ;  /* 0x000ba80c01007387 */ /* 0x0003e80000100800 */
[----:B------:R1:W-:Y:S02]  /*331e0*/  LDGSTS.E [R4+0x3e00], desc[UR40][R6.64], P0 ;  /* 0x03e0000006047fae */ /* 0x0003e400081a1028 */
[----:B-1----:R-:W-:Y:S01]  /*331f0*/  IMAD.MOV.U32 R6, RZ, RZ, R12 ;  /* 0x000000ffff067224 */ /* 0x002fe200078e000c */
[----:B------:R-:W-:-:S05]  /*33200*/  IADD3.X R18, PT, PT, R18, UR10, RZ, P1, !PT ;  /* 0x0000000a12127c10 */ /* 0x000fca0008ffe4ff */
        /* <DEDUP_REMOVED lines=18> */
[----:B--2---:R-:W-:Y:S01]  /*33330*/  IADD3.X R16, PT, PT, R16, UR10, RZ, P1, !PT ;  /* 0x0000000a10107c10 */ /* 0x004fe20008ffe4ff */
[----:B-1----:R-:W-:Y:S01]  /*33340*/  IMAD.MOV.U32 R6, RZ, RZ, R15 ;  /* 0x000000ffff067224 */ /* 0x002fe200078e000f */
[----:B---3--:R-:W-:-:S03]  /*33350*/  IADD3.X R14, PT, PT, R14, UR10, RZ, P2, !PT ;  /* 0x0000000a0e0e7c10 */ /* 0x008fc600097fe4ff */
[----:B------:R1:W-:Y:S01]  /*33360*/  STL [R1+0xbb4], R16 ;  /* 0x000bb41001007387 */ /* 0x0003e20000100800 */
[----:B------:R-:W-:-:S03]  /*33370*/  IMAD.MOV.U32 R7, RZ, RZ, R16 ;  /* 0x000000ffff077224 */ /* 0x000fc600078e0010 */
[----:B------:R2:W-:Y:S04]  /*33380*/  STL [R1+0xbc0], R8 ;  /* 0x000bc00801007387 */ /* 0x0005e80000100800 */
[----:B------:R-:W3:Y:S04]  /*33390*/  LDL.LU R15, [R1+0xbe4] ;  /* 0x000be400010f7983 */ /* 0x000ee80000300800 */
[----:B------:R2:W-:Y:S04]  /*333a0*/  STL [R1+0xbbc], R14 ;  /* 0x000bbc0e01007387 */ /* 0x0005e80000100800 */
[----:B-1----:R-:W3:Y:S04]  /*333b0*/  LDL.LU R16, [R1+0xbec] ;  /* 0x000bec0001107983 */ /* 0x002ee80000300800 */
[----:B------:R1:W-:Y:S02]  /*333c0*/  LDGSTS.E [R4+0x4a00], desc[UR40][R6.64], P0 ;  /* 0x04a0000006047fae */ /* 0x0003e400081a1028 */
        /* <DEDUP_REMOVED lines=29> */
[----:B-1----:R-:W-:Y:S02]  /*335a0*/  IMAD.MOV.U32 R7, RZ, RZ, R18 ;  /* 0x000000ffff077224 */ /* 0x002fe400078e0012 */
        /* <DEDUP_REMOVED lines=22> */
[----:B--2---:R-:W-:Y:S01]  /*33710*/  IADD3 R8, P1, PT, R8, UR16, RZ ;  /* 0x0000001008087c10 */ /* 0x004fe2000ff3e0ff */
[----:B---3--:R-:W-:-:S02]  /*33720*/  IMAD.MOV.U32 R7, RZ, RZ, R16 ;  /* 0x000000ffff077224 */ /* 0x008fc400078e0010 */
        /* <DEDUP_REMOVED lines=93> */
[----:B-1----:R-:W-:Y:S01]  /*33d00*/  IMAD.MOV.U32 R6, RZ, RZ, R20 ;  /* 0x000000ffff067224 */ /* 0x002fe200078e0014 */
[----:B------:R-:W-:-:S05]  /*33d10*/  MOV R7, R21 ;  /* 0x0000001500077202 */ /* 0x000fca0000000f00 */
        /* <DEDUP_REMOVED lines=126> */
[----:B------:R4:W-:Y:S01]  /*34500*/  STL [R1+0xcb8], R9 ;  /* 0x000cb80901007387 */ /* 0x0009e20000100800 */
[----:B-1----:R-:W-:Y:S01]  /*34510*/  IMAD.MOV.U32 R6, RZ, RZ, R9 ;  /* 0x000000ffff067224 */ /* 0x002fe200078e0009 */
[----:B----4-:R-:W-:-:S05]  /*34520*/  IADD3.X R10, PT, PT, R10, UR10, RZ, P1, !PT ;  /* 0x0000000a0a0a7c10 */ /* 0x010fca0008ffe4ff */
[----:B------:R-:W-:Y:S01]  /*34530*/  IMAD.MOV.U32 R7, RZ, RZ, R10 ;  /* 0x000000ffff077224 */ /* 0x000fe200078e000a */
[----:B------:R1:W-:Y:S01]  /*34540*/  STL [R1+0xcb4], R10 ;  /* 0x000cb40a01007387 */ /* 0x0003e20000100800 */
[----:B------:R-:W-:-:S03]  /*34550*/  IADD3.X R17, PT, PT, R17, UR10, RZ, P2, !PT ;  /* 0x0000000a11117c10 */ /* 0x000fc600097fe4ff */
[----:B------:R-:W-:Y:S04]  /*34560*/  STL [R1+0xcc0], R12 ;  /* 0x000cc00c01007387 */ /* 0x000fe80000100800 */
[----:B------:R-:W4:Y:S04]  /*34570*/  LDL.LU R9, [R1+0xce8] ;  /* 0x000ce80001097983 */ /* 0x000f280000300800 */
[----:B------:R1:W-:Y:S04]  /*34580*/  STL [R1+0xcbc], R17 ;  /* 0x000cbc1101007387 */ /* 0x0003e80000100800 */
[----:B------:R1:W-:Y:S04]  /*34590*/  LDGSTS.E [R4+0xca00], desc[UR40][R6.64], P0 ;  /* 0x0ca0000006047fae */ /* 0x0003e800081a1028 */
[----:B-1----:R-:W4:Y:S01]  /*345a0*/  LDL.LU R10, [R1+0xcf0] ;  /* 0x000cf000010a7983 */ /* 0x002f220000300800 */
[----:B------:R-:W-:Y:S01]  /*345b0*/  IADD3 R13, P1, PT, R13, UR16, RZ ;  /* 0x000000100d0d7c10 */ /* 0x000fe2000ff3e0ff */
[----:B------:R-:W-:-:S02]  /*345c0*/  IMAD.MOV.U32 R7, RZ, RZ, R17 ;  /* 0x000000ffff077224 */ /* 0x000fc400078e0011 */
[----:B------:R-:W4:Y:S01]  /*345d0*/  LDL.LU R17, [R1+0xce4] ;  /* 0x000ce40001117983 */ /* 0x000f220000300800 */
[----:B------:R-:W-:-:S03]  /*345e0*/  IMAD.MOV.U32 R6, RZ, RZ, R12 ;  /* 0x000000ffff067224 */ /* 0x000fc600078e000c */
        /* <DEDUP_REMOVED lines=29> */
[----:B------:R-:W-:Y:S04]  /*347c0*/  STL [R1+0xce0], R8 ;  /* 0x000ce00801007387 */ /* 0x000fe80000100800 */
[----:B------:R-:W2:Y:S04]  /*347d0*/  LDL.LU R15, [R1+0xd04] ;  /* 0x000d0400010f7983 */ /* 0x000ea80000300800 */
[----:B------:R3:W-:Y:S04]  /*347e0*/  STL [R1+0xcdc], R11 ;  /* 0x000cdc0b01007387 */ /* 0x0007e80000100800 */
[----:B-1----:R-:W2:Y:S04]  /*347f0*/  LDL.LU R16, [R1+0xd0c] ;  /* 0x000d0c0001107983 */ /* 0x002ea80000300800 */
[----:B------:R1:W-:Y:S02]  /*34800*/  LDGSTS.E [R4+0xda00], desc[UR40][R6.64], P0 ;  /* 0x0da0000006047fae */ /* 0x0003e400081a1028 */
[----:B-1----:R-:W-:Y:S01]  /*34810*/  IMAD.MOV.U32 R6, RZ, RZ, R8 ;  /* 0x000000ffff067224 */ /* 0x002fe200078e0008 */
[----:B----4-:R-:W-:Y:S01]  /*34820*/  IADD3 R9, P1, PT, R9, UR16, RZ ;  /* 0x0000001009097c10 */ /* 0x010fe2000ff3e0ff */
[----:B------:R-:W-:-:S02]  /*34830*/  IMAD.MOV.U32 R7, RZ, RZ, R11 ;  /* 0x000000ffff077224 */ /* 0x000fc400078e000b */
[----:B---3--:R-:W3:Y:S04]  /*34840*/  LDL.LU R11, [R1+0xd18] ;  /* 0x000d1800010b7983 */ /* 0x008ee80000300800 */
[----:B------:R-:W4:Y:S01]  /*34850*/  LDL.LU R8, [R1+0xb20] ;  /* 0x000b200001087983 */ /* 0x000f220000300800 */
[----:B------:R-:W-:-:S03]  /*34860*/  IADD3 R10, P2, PT, R10, UR16, RZ ;  /* 0x000000100a0a7c10 */ /* 0x000fc6000ff5e0ff */
[----:B------:R-:W-:Y:S04]  /*34870*/  STL [R1+0xce8], R9 ;  /* 0x000ce80901007387 */ /* 0x000fe80000100800 */
[----:B------:R1:W-:Y:S01]  /*34880*/  LDGSTS.E [R4+0xde00], desc[UR40][R6.64], P0 ;  /* 0x0de0000006047fae */ /* 0x0003e200081a1028 */
[----:B------:R-:W-:Y:S02]  /*34890*/  IADD3.X R17, PT, PT, R17, UR10, RZ, P1, !PT ;  /* 0x0000000a11117c10 */ /* 0x000fe40008ffe4ff */
[----:B------:R-:W-:-:S03]  /*348a0*/  IADD3.X R12, PT, PT, R12, UR10, RZ, P2, !PT ;  /* 0x0000000a0c0c7c10 */ /* 0x000fc600097fe4ff */
[----:B------:R1:W-:Y:S02]  /*348b0*/  STL [R1+0xce4], R17 ;  /* 0x000ce41101007387 */ /* 0x0003e40000100800 */
[----:B-1----:R-:W-:Y:S02]  /*348c0*/  IMAD.MOV.U32 R7, RZ, RZ, R17 ;  /* 0x000000ffff077224 */ /* 0x002fe400078e0011 */
[----:B------:R1:W-:Y:S01]  /*348d0*/  STL [R1+0xcf0], R10 ;  /* 0x000cf00a01007387 */ /* 0x0003e20000100800 */
[----:B------:R-:W-:-:S03]  /*348e0*/  IMAD.MOV.U32 R6, RZ, RZ, R9 ;  /* 0x000000ffff067224 */ /* 0x000fc600078e0009 */
[----:B------:R-:W4:Y:S04]  /*348f0*/  LDL.LU R17, [R1+0xd14] ;  /* 0x000d140001117983 */ /* 0x000f280000300800 */
        /* <DEDUP_REMOVED lines=8> */
[----:B------:R-:W-:-:S02]  /*34980*/  IADD3 R13, P1, PT, R13, UR16, RZ ;  /* 0x000000100d0d7c10 */ /* 0x000fc4000ff3e0ff */
[----:B------:R-:W-:Y:S02]  /*34990*/  IADD3 R20, P2, PT, R20, UR16, RZ ;  /* 0x0000001014147c10 */ /* 0x000fe4000ff5e0ff */
[----:B------:R-:W-:Y:S01]  /*349a0*/  IADD3.X R18, PT, PT, R18, UR10, RZ, P1, !PT ;  /* 0x0000000a12127c10 */ /* 0x000fe20008ffe4ff */
[----:B------:R1:W-:Y:S01]  /*349b0*/  STL [R1+0xcf8], R13 ;  /* 0x000cf80d01007387 */ /* 0x0003e20000100800 */
        /* <DEDUP_REMOVED lines=16> */
[----:B------:R-:W-:Y:S01]  /*34ac0*/  SHF.R.S32.HI R53, RZ, 0x5, R53 ;  /* 0x00000005ff357819 */ /* 0x000fe20000011435 */
[----:B------:R-:W-:-:S03]  /*34ad0*/  IMAD.SHL.U32 R19, R19, 0x4, RZ ;  /* 0x0000000413137824 */ /* 0x000fc600078e00ff */
[----:B------:R-:W-:-:S04]  /*34ae0*/  SGXT R53, R53, 0x1 ;  /* 0x000000013535781a */ /* 0x000fc80000000200 */
[----:B------:R-:W-:Y:S02]  /*34af0*/  LOP3.LUT R19, R19, 0x90, R53, 0x78, !PT ;  /* 0x0000009013137812 */ /* 0x000fe400078e7835 */
[----:B--2---:R-:W-:-:S04]  /*34b00*/  IADD3.X R15, PT, PT, R15, UR10, RZ, P1, !PT ;  /* 0x0000000a0f0f7c10 */ /* 0x004fc80008ffe4ff */
        /* <DEDUP_REMOVED lines=8> */
[----:B--2---:R-:W-:Y:S01]  /*34b90*/  IMAD.MOV.U32 R7, RZ, RZ, R16 ;  /* 0x000000ffff077224 */ /* 0x004fe200078e0010 */
[----:B---3--:R-:W-:-:S02]  /*34ba0*/  IADD3 R11, P1, PT, R11, UR16, RZ ;  /* 0x000000100b0b7c10 */ /* 0x008fc4000ff3e0ff */
[----:B-1----:R-:W2:Y:S01]  /*34bb0*/  LDL.LU R16, [R1+0x934] ;  /* 0x0009340001107983 */ /* 0x002ea20000300800 */
[----:B------:R-:W-:Y:S01]  /*34bc0*/  IMAD.MOV.U32 R6, RZ, RZ, R14 ;  /* 0x000000ffff067224 */ /* 0x000fe200078e000e */
[----:B----4-:R-:W-:Y:S02]  /*34bd0*/  IADD3 R8, P2, PT, R8, UR16, RZ ;  /* 0x0000001008087c10 */ /* 0x010fe4000ff5e0ff */
[----:B------:R-:W3:Y:S04]  /*34be0*/  LDL.LU R14, [R1+0x93c] ;  /* 0x00093c00010e7983 */ /* 0x000ee80000300800 */
[----:B------:R-:W-:Y:S04]  /*34bf0*/  STL [R1+0xd18], R11 ;  /* 0x000d180b01007387 */ /* 0x000fe80000100800 */
[----:B------:R1:W-:Y:S02]  /*34c00*/  LDGSTS.E [R4+0xf600], desc[UR40][R6.64], P0 ;  /* 0x0f60000006047fae */ /* 0x0003e400081a1028 */
[----:B-1----:R-:W-:Y:S01]  /*34c10*/  IMAD.MOV.U32 R6, RZ, RZ, R11 ;  /* 0x000000ffff067224 */ /* 0x002fe200078e000b */
[----:B------:R-:W-:-:S05]  /*34c20*/  IADD3.X R17, PT, PT, R17, UR10, RZ, P1, !PT ;  /* 0x0000000a11117c10 */ /* 0x000fca0008ffe4ff */
[----:B------:R1:W-:Y:S01]  /*34c30*/  STL [R1+0xd14], R17 ;  /* 0x000d141101007387 */ /* 0x0003e20000100800 */
[----:B------:R-:W-:Y:S01]  /*34c40*/  IADD3.X R9, PT, PT, R9, UR10, RZ, P2, !PT ;  /* 0x0000000a09097c10 */ /* 0x000fe200097fe4ff */
[----:B------:R-:W-:Y:S02]  /*34c50*/  IMAD.MOV.U32 R7, RZ, RZ, R17 ;  /* 0x000000ffff077224 */ /* 0x000fe400078e0011 */
[----:B------:R-:W-:Y:S04]  /*34c60*/  STL [R1+0xb20], R8 ;  /* 0x000b200801007387 */ /* 0x000fe80000100800 */
[----:B------:R4:W-:Y:S04]  /*34c70*/  STL [R1+0xb1c], R9 ;  /* 0x000b1c0901007387 */ /* 0x0009e80000100800 */
[----:B-1----:R-:W3:Y:S04]  /*34c80*/  LDL.LU R17, [R1+0x944] ;  /* 0x0009440001117983 */ /* 0x002ee80000300800 */
[----:B------:R-:W3:Y:S04]  /*34c90*/  LDL.LU R11, [R1+0x948] ;  /* 0x00094800010b7983 */ /* 0x000ee80000300800 */
[----:B------:R1:W-:Y:S01]  /*34ca0*/  LDGSTS.E [R4+0xfa00], desc[UR40][R6.64], P0 ;  /* 0x0fa0000006047fae */ /* 0x0003e200081a1028 */
[----:B------:R-:W-:-:S02]  /*34cb0*/  IADD3 R10, P1, PT, R10, UR16, RZ ;  /* 0x000000100a0a7c10 */ /* 0x000fc4000ff3e0ff */
[----:B------:R-:W-:Y:S02]  /*34cc0*/  LOP3.LUT R19, R19, 0x60, RZ, 0x3c, !PT ;  /* 0x0000006013137812 */ /* 0x000fe400078e3cff */
[----:B------:R-:W-:Y:S01]  /*34cd0*/  IADD3 R12, P2, PT, R12, UR16, RZ ;  /* 0x000000100c0c7c10 */ /* 0x000fe2000ff5e0ff */
[----:B-1----:R-:W-:Y:S02]  /*34ce0*/  IMAD.MOV.U32 R7, RZ, RZ, R9 ;  /* 0x000000ffff077224 */ /* 0x002fe400078e0009 */
[----:B------:R-:W-:Y:S01]  /*34cf0*/  IMAD.MOV.U32 R6, RZ, RZ, R8 ;  /* 0x000000ffff067224 */ /* 0x000fe200078e0008 */
[----:B----4-:R-:W4:Y:S04]  /*34d00*/  LDL.LU R9, [R1+0x94c] ;  /* 0x00094c0001097983 */ /* 0x010f280000300800 */
[----:B------:R-:W4:Y:S04]  /*34d10*/  LDL.LU R8, [R1+0x950] ;  /* 0x0009500001087983 */ /* 0x000f280000300800 */
[----:B------:R1:W-:Y:S04]  /*34d20*/  LDGSTS.E [R4+0xfe00], desc[UR40][R6.64], P0 ;  /* 0x0fe0000006047fae */ /* 0x0003e800081a1028 */
[----:B------:R-:W-:Y:S01]  /*34d30*/  STL [R1+0x928], R10 ;  /* 0x0009280a01007387 */ /* 0x000fe20000100800 */
[----:B-1----:R-:W-:-:S02]  /*34d40*/  VIADD R4, R19, UR13 ;  /* 0x0000000d13047c36 */ /* 0x002fc40008000000 */
[----:B------:R-:W-:Y:S01]  /*34d50*/  IMAD.MOV.U32 R6, RZ, RZ, R10 ;  /* 0x000000ffff067224 */ /* 0x000fe200078e000a */
[----:B------:R-:W-:-:S05]  /*34d60*/  IADD3.X R13, PT, PT, R13, UR10, RZ, P1, !PT ;  /* 0x0000000a0d0d7c10 */ /* 0x000fca0008ffe4ff */
[----:B------:R1:W-:Y:S01]  /*34d70*/  STL [R1+0x924], R13 ;  /* 0x0009240d01007387 */ /* 0x0003e20000100800 */
[----:B------:R-:W-:Y:S01]  /*34d80*/  IADD3.X R18, PT, PT, R18, UR10, RZ, P2, !PT ;  /* 0x0000000a12127c10 */ /* 0x000fe200097fe4ff */
[----:B------:R-:W-:Y:S02]  /*34d90*/  IMAD.MOV.U32 R7, RZ, RZ, R13 ;  /* 0x000000ffff077224 */ /* 0x000fe400078e000d */
        /* <DEDUP_REMOVED lines=10> */
[----:B------:R-:W-:Y:S02]  /*34e40*/  IADD3 R15, P1, PT, R15, UR16, RZ ;  /* 0x000000100f0f7c10 */ /* 0x000fe4000ff3e0ff */
[----:B------:R-:W-:-:S03]  /*34e50*/  IADD3 R5, P2, PT, R5, UR16, RZ ;  /* 0x0000001005057c10 */ /* 0x000fc6000ff5e0ff */
[----:B------:R3:W-:Y:S01]  /*34e60*/  STL [R1+0x938], R15 ;  /* 0x0009380f01007387 */ /* 0x0007e20000100800 */
[----:B--2---:R-:W-:Y:S01]  /*34e70*/  IADD3.X R16, PT, PT, R16, UR10, RZ, P1, !PT ;  /* 0x0000000a10107c10 */ /* 0x004fe20008ffe4ff */
[----:B-1----:R-:W-:Y:S01]  /*34e80*/  IMAD.MOV.U32 R6, RZ, RZ, R15 ;  /* 0x000000ffff067224 */ /* 0x002fe200078e000f */
[----:B---3--:R-:W-:-:S03]  /*34e90*/  IADD3.X R14, PT, PT, R14, UR10, RZ, P2, !PT ;  /* 0x0000000a0e0e7c10 */ /* 0x008fc600097fe4ff */
[----:B------:R1:W-:Y:S04]  /*34ea0*/  STL [R1+0x934], R16 ;  /* 0x0009341001007387 */ /* 0x0003e80000100800 */
        /* <DEDUP_REMOVED lines=11> */
[----:B------:R-:W2:Y:S04]  /*34f60*/  LDL.LU R14, [R1+0x980] ;  /* 0x00098000010e7983 */ /* 0x000ea80000300800 */
[----:B------:R1:W-:Y:S01]  /*34f70*/  LDGSTS.E [R4+0xf00], desc[UR40][R6.64], P0 ;  /* 0x00f0000006047fae */ /* 0x0003e200081a1028 */
[----:B------:R-:W-:-:S04]  /*34f80*/  IADD3 R11, P1, PT, R11, UR16, RZ ;  /* 0x000000100b0b7c10 */ /* 0x000fc8000ff3e0ff */
[----:B------:R-:W-:Y:S01]  /*34f90*/  IADD3.X R17, PT, PT, R17, UR10, RZ, P1, !PT ;  /* 0x0000000a11117c10 */ /* 0x000fe20008ffe4ff */
[----:B------:R4:W-:Y:S04]  /*34fa0*/  STL [R1+0x948], R11 ;  /* 0x0009480b01007387 */ /* 0x0009e80000100800 */
[----:B------:R4:W-:Y:S01]  /*34fb0*/  STL [R1+0x944], R17 ;  /* 0x0009441101007387 */ /* 0x0009e20000100800 */
[----:B-1----:R-:W-:Y:S02]  /*34fc0*/  IMAD.MOV.U32 R6, RZ, RZ, R11 ;  /* 0x000000ffff067224 */ /* 0x002fe400078e000b */
[----:B------:R-:W-:-:S05]  /*34fd0*/  IMAD.MOV.U32 R7, RZ, RZ, R17 ;  /* 0x000000ffff077224 */ /* 0x000fca00078e0011 */
[----:B------:R1:W-:Y:S01]  /*34fe0*/  LDGSTS.E [R4+0x1300], desc[UR40][R6.64], P0 ;  /* 0x0130000006047fae */ /* 0x0003e200081a1028 */
[----:B----4-:R-:W-:-:S04]  /*34ff0*/  IADD3 R8, P2, PT, R8, UR16, RZ ;  /* 0x0000001008087c10 */ /* 0x010fc8000ff5e0ff */
[----:B------:R-:W-:Y:S01]  /*35000*/  IADD3.X R9, PT, PT, R9, UR10, RZ, P2, !PT ;  /* 0x0000000a09097c10 */ /* 0x000fe200097fe4ff */
[----:B------:R4:W-:Y:S04]  /*35010*/  STL [R1+0x950], R8 ;  /* 0x0009500801007387 */ /* 0x0009e80000100800 */
[----:B------:R-:W2:Y:S04]  /*35020*/  LDL.LU R11, [R1+0x974] ;  /* 0x00097400010b7983 */ /* 0x000ea80000300800 */
[----:B------:R4:W-:Y:S04]  /*35030*/  STL [R1+0x94c], R9 ;  /* 0x00094c0901007387 */ /* 0x0009e80000100800 */
[----:B------:R-:W2:Y:S01]  /*35040*/  LDL.LU R17, [R1+0x97c] ;  /* 0x00097c0001117983 */ /* 0x000ea20000300800 */
[----:B-1----:R-:W-:-:S02]  /*35050*/  IMAD.MOV.U32 R6, RZ, RZ, R8 ;  /* 0x000000ffff067224 */ /* 0x002fc400078e0008 */
[----:B------:R-:W-:Y:S01]  /*35060*/  IMAD.MOV.U32 R7, RZ, RZ, R9 ;  /* 0x000000ffff077224 */ /* 0x000fe200078e0009 */
[----:B----4-:R-:W4:Y:S04]  /*35070*/  LDL.LU R8, [R1+0x988] ;  /* 0x0009880001087983 */ /* 0x010f280000300800 */
[----:B------:R-:W4:Y:S04]  /*35080*/  LDL.LU R9, [R1+0x990] ;  /* 0x0009900001097983 */ /* 0x000f280000300800 */
[----:B------:R1:W-:Y:S01]  /*35090*/  LDGSTS.E [R4+0x1700], desc[UR40][R6.64], P0 ;  /* 0x0170000006047fae */ /* 0x0003e200081a1028 */
[----:B------:R-:W-:-:S05]  /*350a0*/  IADD3 R13, P1, PT, R13, UR16, RZ ;  /* 0x000000100d0d7c10 */ /* 0x000fca000ff3e0ff */
[----:B------:R1:W-:Y:S01]  /*350b0*/  STL [R1+0x958], R13 ;  /* 0x0009580d01007387 */ /* 0x0003e20000100800 */
[----:B------:R-:W-:Y:S01]  /*350c0*/  IADD3 R10, P2, PT, R10, UR16, RZ ;  /* 0x000000100a0a7c10 */ /* 0x000fe2000ff5e0ff */
[----:B-1----:R-:W-:Y:S01]  /*350d0*/  IMAD.MOV.U32 R6, RZ, RZ, R13 ;  /* 0x000000ffff067224 */ /* 0x002fe200078e000d */
[----:B------:R-:W-:Y:S02]  /*350e0*/  IADD3.X R18, PT, PT, R18, UR10, RZ, P1, !PT ;  /* 0x0000000a12127c10 */ /* 0x000fe40008ffe4ff */
        /* <DEDUP_REMOVED lines=11> */
[----:B------:R1:W-:Y:S04]  /*351a0*/  LDGSTS.E [R4+0x1f00], desc[UR40][R6.64], P0 ;  /* 0x01f0000006047fae */ /* 0x0003e800081a1028 */
[----:B------:R-:W4:Y:S01]  /*351b0*/  LDL.LU R10, [R1+0x9a0] ;  /* 0x0009a000010a7983 */ /* 0x000f220000300800 */
[----:B---3--:R-:W-:-:S05]  /*351c0*/  IADD3 R15, P1, PT, R15, UR16, RZ ;  /* 0x000000100f0f7c10 */ /* 0x008fca000ff3e0ff */
[----:B-1----:R-:W-:Y:S01]  /*351d0*/  IMAD.MOV.U32 R6, RZ, RZ, R15 ;  /* 0x000000ffff067224 */ /* 0x002fe200078e000f */
[----:B------:R-:W-:Y:S02]  /*351e0*/  IADD3 R19, P2, PT, R19, UR16, RZ ;  /* 0x0000001013137c10 */ /* 0x000fe4000ff5e0ff */
[----:B------:R-:W-:Y:S01]  /*351f0*/  IADD3.X R16, PT, PT, R16, UR10, RZ, P1, !PT ;  /* 0x0000000a10107c10 */ /* 0x000fe20008ffe4ff */
[----:B------:R-:W-:Y:S04]  /*35200*/  STL [R1+0x968], R15 ;  /* 0x0009680f01007387 */ /* 0x000fe80000100800 */
[----:B------:R-:W-:Y:S01]  /*35210*/  IMAD.MOV.U32 R7, RZ, RZ, R16 ;  /* 0x000000ffff077224 */ /* 0x000fe200078e0010 */
[----:B------:R1:W-:Y:S01]  /*35220*/  STL [R1+0x964], R16 ;  /* 0x0009641001007387 */ /* 0x0003e20000100800 */
[----:B------:R-:W-:-:S03]  /*35230*/  IADD3.X R20, PT, PT, R20, UR10, RZ, P2, !PT ;  /* 0x0000000a14147c10 */ /* 0x000fc600097fe4ff */
[----:B------:R-:W-:Y:S04]  /*35240*/  STL [R1+0x970], R19 ;  /* 0x0009701301007387 */ /* 0x000fe80000100800 */
[----:B------:R3:W-:Y:S04]  /*35250*/  LDGSTS.E [R4+0x2300], desc[UR40][R6.64], P0 ;  /* 0x0230000006047fae */ /* 0x0007e800081a1028 */
[----:B-1----:R-:W4:Y:S01]  /*35260*/  LDL.LU R16, [R1+0x994] ;  /* 0x0009940001107983 */ /* 0x002f220000300800 */
[----:B--2---:R-:W-:-:S03]  /*35270*/  IADD3 R5, P1, PT, R5, UR16, RZ ;  /* 0x0000001005057c10 */ /* 0x004fc6000ff3e0ff */
[----:B------:R-:W-:Y:S01]  /*35280*/  STL [R1+0x96c], R20 ;  /* 0x00096c1401007387 */ /* 0x000fe20000100800 */
[----:B------:R-:W-:Y:S01]  /*35290*/  IADD3 R14, P2, PT, R14, UR16, RZ ;  /* 0x000000100e0e7c10 */ /* 0x000fe2000ff5e0ff */
[----:B---3--:R-:W-:Y:S02]  /*352a0*/  IMAD.MOV.U32 R6, RZ, RZ, R19 ;  /* 0x000000ffff067224 */ /* 0x008fe400078e0013 */
[----:B------:R-:W2:Y:S01]  /*352b0*/  LDL.LU R15, [R1+0x99c] ;  /* 0x00099c00010f7983 */ /* 0x000ea20000300800 */
[----:B------:R-:W-:-:S03]  /*352c0*/  IMAD.MOV.U32 R7, RZ, RZ, R20 ;  /* 0x000000ffff077224 */ /* 0x000fc600078e0014 */
[----:B------:R-:W-:Y:S04]  /*352d0*/  STL [R1+0x978], R5 ;  /* 0x0009780501007387 */ /* 0x000fe80000100800 */
        /* <DEDUP_REMOVED lines=11> */
[----:B---3--:R-:W-:Y:S01]  /*35390*/  IMAD.MOV.U32 R7, RZ, RZ, R17 ;  /* 0x000000ffff077224 */ /* 0x008fe200078e0011 */
[----:B----4-:R-:W-:-:S02]  /*353a0*/  IADD3 R8, P1, PT, R8, UR16, RZ ;  /* 0x0000001008087c10 */ /* 0x010fc4000ff3e0ff */
[----:B-1----:R-:W3:Y:S01]  /*353b0*/  LDL.LU R17, [R1+0x9a4] ;  /* 0x0009a40001117983 */ /* 0x002ee20000300800 */
[----:B------:R-:W-:Y:S01]  /*353c0*/  IMAD.MOV.U32 R6, RZ, RZ, R14 ;  /* 0x000000ffff067224 */ /* 0x000fe200078e000e */
[----:B------:R-:W-:Y:S02]  /*353d0*/  IADD3 R9, P2, PT, R9, UR16, RZ ;  /* 0x0000001009097c10 */ /* 0x000fe4000ff5e0ff */
[----:B------:R-:W4:Y:S04]  /*353e0*/  LDL.LU R14, [R1+0x9ac] ;  /* 0x0009ac00010e7983 */ /* 0x000f280000300800 */
        /* <DEDUP_REMOVED lines=12> */
[----:B------:R-:W-:-:S03]  /*354b0*/  IMAD.MOV.U32 R7, RZ, RZ, R18 ;  /* 0x000000ffff077224 */ /* 0x000fc600078e0012 */
[----:B-1----:R-:W4:Y:S01]  /*354c0*/  LDL.LU R18, [R1+0x9b4] ;  /* 0x0009b40001127983 */ /* 0x002f220000300800 */
[----:B------:R-:W-:-:S03]  /*354d0*/  IMAD.MOV.U32 R6, RZ, RZ, R9 ;  /* 0x000000ffff067224 */ /* 0x000fc600078e0009 */
[----:B------:R-:W4:Y:S01]  /*354e0*/  LDL.LU R9, [R1+0x9bc] ;  /* 0x0009bc0001097983 */ /* 0x000f220000300800 */
        /* <DEDUP_REMOVED lines=16> */
[----:B-1----:R-:W-:-:S02]  /*355f0*/  IMAD.MOV.U32 R6, RZ, RZ, R10 ;  /* 0x000000ffff067224 */ /* 0x002fc400078e000a */
[----:B------:R-:W-:Y:S01]  /*35600*/  IMAD.MOV.U32 R7, RZ, RZ, R15 ;  /* 0x000000ffff077224 */ /* 0x000fe200078e000f */
[----:B--2---:R-:W2:Y:S04]  /*35610*/  LDL.LU R10, [R1+0x9d8] ;  /* 0x0009d800010a7983 */ /* 0x004ea80000300800 */
[----:B------:R-:W2:Y:S04]  /*35620*/  LDL.LU R15, [R1+0x9e0] ;  /* 0x0009e000010f7983 */ /* 0x000ea80000300800 */
[----:B------:R1:W-:Y:S01]  /*35630*/  LDGSTS.E [R4+0x3f00], desc[UR40][R6.64], P0 ;  /* 0x03f0000006047fae */ /* 0x0003e200081a1028 */
[----:B------:R-:W-:-:S05]  /*35640*/  IADD3 R11, P1, PT, R11, UR16, RZ ;  /* 0x000000100b0b7c10 */ /* 0x000fca000ff3e0ff */
[----:B------:R4:W-:Y:S01]  /*35650*/  STL [R1+0x9a8], R11 ;  /* 0x0009a80b01007387 */ /* 0x0009e20000100800 */
[----:B------:R-:W-:Y:S02]  /*35660*/  IADD3 R5, P2, PT, R5, UR16, RZ ;  /* 0x0000001005057c10 */ /* 0x000fe4000ff5e0ff */
[----:B---3--:R-:W-:Y:S01]  /*35670*/  IADD3.X R17, PT, PT, R17, UR10, RZ, P1, !PT ;  /* 0x0000000a11117c10 */ /* 0x008fe20008ffe4ff */
[----:B-1----:R-:W-:Y:S01]  /*35680*/  IMAD.MOV.U32 R6, RZ, RZ, R11 ;  /* 0x000000ffff067224 */ /* 0x002fe200078e000b */
[----:B----4-:R-:W-:-:S03]  /*35690*/  IADD3.X R14, PT, PT, R14, UR10, RZ, P2, !PT ;  /* 0x0000000a0e0e7c10 */ /* 0x010fc600097fe4ff */
        /* <DEDUP_REMOVED lines=34> */
[----:B-1----:R-:W-:-:S03]  /*358c0*/  IMAD.MOV.U32 R6, RZ, RZ, R12 ;  /* 0x000000ffff067224 */ /* 0x002fc600078e000c */
[----:B------:R-:W-:Y:S01]  /*358d0*/  MOV R7, R16 ;  /* 0x0000001000077202 */ /* 0x000fe20000000f00 */
        /* <DEDUP_REMOVED lines=12> */
[----:B------:R1:W-:Y:S02]  /*359a0*/  LDGSTS.E [R4+0x5700], desc[UR40][R6.64], P0 ;  /* 0x0570000006047fae */ /* 0x0003e400081a1028 */
[----:B-1----:R-:W-:Y:S01]  /*359b0*/  IMAD.MOV.U32 R6, RZ, RZ, R10 ;  /* 0x000000ffff067224 */ /* 0x002fe200078e000a */
[----:B----4-:R-:W-:-:S05]  /*359c0*/  IADD3.X R11, PT, PT, R11, UR10, RZ, P1, !PT ;  /* 0x0000000a0b0b7c10 */ /* 0x010fca0008ffe4ff */
        /* <DEDUP_REMOVED lines=8> */
[----:B----4-:R-:W-:Y:S01]  /*35a50*/  IMAD.MOV.U32 R7, RZ, RZ, R17 ;  /* 0x000000ffff077224 */ /* 0x010fe200078e0011 */
[----:B---3--:R-:W-:-:S02]  /*35a60*/  IADD3 R5, P1, PT, R5, UR16, RZ ;  /* 0x0000001005057c10 */ /* 0x008fc4000ff3e0ff */
        /* <DEDUP_REMOVED lines=82> */
[----:B------:R1:W-:Y:S01]  /*35f90*/  STL [R1+0xa24], R16 ;  /* 0x000a241001007387 */ /* 0x0003e20000100800 */
[----:B------:R-:W-:Y:S01]  /*35fa0*/  IMAD.MOV.U32 R7, RZ, RZ, R16 ;  /* 0x000000ffff077224 */ /* 0x000fe200078e0010 */
[----:B------:R-:W-:Y:S02]  /*35fb0*/  IADD3.X R20, PT, PT, R20, UR10, RZ, P2, !PT ;  /* 0x0000000a14147c10 */ /* 0x000fe400097fe4ff */
[----:B------:R-:W-:Y:S04]  /*35fc0*/  STL [R1+0xa30], R19 ;  /* 0x000a301301007387 */ /* 0x000fe80000100800 */
[----:B------:R2:W-:Y:S04]  /*35fd0*/  LDGSTS.E [R4+0x8300], desc[UR40][R6.64], P0 ;  /* 0x0830000006047fae */ /* 0x0005e800081a1028 */
[----:B-1----:R-:W3:Y:S01]  /*35fe0*/  LDL.LU R16, [R1+0xa54] ;  /* 0x000a540001107983 */ /* 0x002ee20000300800 */
[----:B--2---:R-:W-:-:S03]  /*35ff0*/  IADD3 R8, P1, PT, R8, UR16, RZ ;  /* 0x0000001008087c10 */ /* 0x004fc6000ff3e0ff */
[----:B------:R-:W-:Y:S01]  /*36000*/  STL [R1+0xa2c], R20 ;  /* 0x000a2c1401007387 */ /* 0x000fe20000100800 */
[----:B------:R-:W-:-:S03]  /*36010*/  IADD3 R12, P2, PT, R12, UR16, RZ ;  /* 0x000000100c0c7c10 */ /* 0x000fc6000ff5e0ff */
[----:B------:R-:W2:Y:S01]  /*36020*/  LDL.LU R9, [R1+0xa5c] ;  /* 0x000a5c0001097983 */ /* 0x000ea20000300800 */
[----:B------:R-:W-:Y:S02]  /*36030*/  IMAD.MOV.U32 R6, RZ, RZ, R19 ;  /* 0x000000ffff067224 */ /* 0x000fe400078e0013 */
[----:B------:R-:W-:Y:S01]  /*36040*/  IMAD.MOV.U32 R7, RZ, RZ, R20 ;  /* 0x000000ffff077224 */ /* 0x000fe200078e0014 */
[----:B------:R-:W-:Y:S04]  /*36050*/  STL [R1+0xa38], R8 ;  /* 0x000a380801007387 */ /* 0x000fe80000100800 */
[----:B------:R1:W-:Y:S02]  /*36060*/  LDGSTS.E [R4+0x8700], desc[UR40][R6.64], P0 ;  /* 0x0870000006047fae */ /* 0x0003e400081a1028 */
[----:B-1----:R-:W-:Y:S01]  /*36070*/  IMAD.MOV.U32 R6, RZ, RZ, R8 ;  /* 0x000000ffff067224 */ /* 0x002fe200078e0008 */
[----:B----4-:R-:W-:-:S05]  /*36080*/  IADD3.X R11, PT, PT, R11, UR10, RZ, P1, !PT ;  /* 0x0000000a0b0b7c10 */ /* 0x010fca0008ffe4ff */
[----:B------:R-:W-:Y:S01]  /*36090*/  IMAD.MOV.U32 R7, RZ, RZ, R11 ;  /* 0x000000ffff077224 */ /* 0x000fe200078e000b */
[----:B------:R1:W-:Y:S01]  /*360a0*/  STL [R1+0xa34], R11 ;  /* 0x000a340b01007387 */ /* 0x0003e20000100800 */
[----:B------:R-:W-:-:S03]  /*360b0*/  IADD3.X R17, PT, PT, R17, UR10, RZ, P2, !PT ;  /* 0x0000000a11117c10 */ /* 0x000fc600097fe4ff */
[----:B------:R4:W-:Y:S04]  /*360c0*/  STL [R1+0xa40], R12 ;  /* 0x000a400c01007387 */ /* 0x0009e80000100800 */
[----:B------:R4:W-:Y:S04]  /*360d0*/  LDGSTS.E [R4+0x8b00], desc[UR40][R6.64], P0 ;  /* 0x08b0000006047fae */ /* 0x0009e800081a1028 */
[----:B-1----:R-:W2:Y:S04]  /*360e0*/  LDL.LU R11, [R1+0xa68] ;  /* 0x000a6800010b7983 */ /* 0x002ea80000300800 */
[----:B------:R1:W-:Y:S04]  /*360f0*/  STL [R1+0xa3c], R17 ;  /* 0x000a3c1101007387 */ /* 0x0003e80000100800 */
[----:B------:R-:W2:Y:S01]  /*36100*/  LDL.LU R8, [R1+0xa70] ;  /* 0x000a700001087983 */ /* 0x000ea20000300800 */
[----:B----4-:R-:W-:-:S03]  /*36110*/  IMAD.MOV.U32 R6, RZ, RZ, R12 ;  /* 0x000000ffff067224 */ /* 0x010fc600078e000c */
[----:B------:R-:W4:Y:S01]  /*36120*/  LDL.LU R12, [R1+0xa64] ;  /* 0x000a6400010c7983 */ /* 0x000f220000300800 */
[----:B---3--:R-:W-:Y:S01]  /*36130*/  IADD3 R10, P1, PT, R10, UR16, RZ ;  /* 0x000000100a0a7c10 */ /* 0x008fe2000ff3e0ff */
[----:B------:R-:W-:Y:S02]  /*36140*/  IMAD.MOV.U32 R7, RZ, RZ, R17 ;  /* 0x000000ffff077224 */ /* 0x000fe400078e0011 */
[----:B-1----:R-:W3:Y:S01]  /*36150*/  LDL.LU R17, [R1+0xa6c] ;  /* 0x000a6c0001117983 */ /* 0x002ee20000300800 */
[----:B------:R-:W-:-:S03]  /*36160*/  IADD3 R15, P2, PT, R15, UR16, RZ ;  /* 0x000000100f0f7c10 */ /* 0x000fc6000ff5e0ff */
[----:B------:R1:W-:Y:S04]  /*36170*/  LDGSTS.E [R4+0x8f00], desc[UR40][R6.64], P0 ;  /* 0x08f0000006047fae */ /* 0x0003e800081a1028 */
[----:B------:R1:W-:Y:S02]  /*36180*/  STL [R1+0xa48], R10 ;  /* 0x000a480a01007387 */ /* 0x0003e40000100800 */
[----:B-1----:R-:W-:Y:S01]  /*36190*/  IMAD.MOV.U32 R6, RZ, RZ, R10 ;  /* 0x000000ffff067224 */ /* 0x002fe200078e000a */
[----:B------:R-:W-:-:S05]  /*361a0*/  IADD3.X R13, PT, PT, R13, UR10, RZ, P1, !PT ;  /* 0x0000000a0d0d7c10 */ /* 0x000fca0008ffe4ff */
[----:B------:R-:W-:Y:S01]  /*361b0*/  IMAD.MOV.U32 R7, RZ, RZ, R13 ;  /* 0x000000ffff077224 */ /* 0x000fe200078e000d */
[----:B------:R1:W-:Y:S01]  /*361c0*/  STL [R1+0xa44], R13 ;  /* 0x000a440d01007387 */ /* 0x0003e20000100800 */
[----:B------:R-:W-:-:S03]  /*361d0*/  IADD3.X R18, PT, PT, R18, UR10, RZ, P2, !PT ;  /* 0x0000000a12127c10 */ /* 0x000fc600097fe4ff */
[----:B------:R-:W-:Y:S04]  /*361e0*/  STL [R1+0xa50], R15 ;  /* 0x000a500f01007387 */ /* 0x000fe80000100800 */
[----:B------:R-:W3:Y:S04]  /*361f0*/  LDL.LU R10, [R1+0xa78] ;  /* 0x000a7800010a7983 */ /* 0x000ee80000300800 */
[----:B------:R1:W-:Y:S04]  /*36200*/  STL [R1+0xa4c], R18 ;  /* 0x000a4c1201007387 */ /* 0x0003e80000100800 */
[----:B------:R1:W-:Y:S04]  /*36210*/  LDGSTS.E [R4+0x9300], desc[UR40][R6.64], P0 ;  /* 0x0930000006047fae */ /* 0x0003e800081a1028 */
[----:B-1----:R-:W3:Y:S01]  /*36220*/  LDL.LU R13, [R1+0xa80] ;  /* 0x000a8000010d7983 */ /* 0x002ee20000300800 */
[----:B------:R-:W-:-:S03]  /*36230*/  IMAD.MOV.U32 R7, RZ, RZ, R18 ;  /* 0x000000ffff077224 */ /* 0x000fc600078e0012 */
[----:B------:R-:W3:Y:S01]  /*36240*/  LDL.LU R18, [R1+0xa74] ;  /* 0x000a740001127983 */ /* 0x000ee20000300800 */
        /* <DEDUP_REMOVED lines=16> */
[----:B------:R-:W3:Y:S04]  /*36350*/  LDL.LU R20, [R1+0xa8c] ;  /* 0x000a8c0001147983 */ /* 0x000ee80000300800 */
[----:B------:R1:W-:Y:S02]  /*36360*/  LDGSTS.E [R4+0x9b00], desc[UR40][R6.64], P0 ;  /* 0x09b0000006047fae */ /* 0x0003e400081a1028 */
        /* <DEDUP_REMOVED lines=8> */
[----:B----4-:R-:W-:Y:S01]  /*363f0*/  IADD3.X R12, PT, PT, R12, UR10, RZ, P1, !PT ;  /* 0x0000000a0c0c7c10 */ /* 0x010fe20008ffe4ff */
[----:B-1----:R-:W-:Y:S01]  /*36400*/  IMAD.MOV.U32 R6, RZ, RZ, R11 ;  /* 0x000000ffff067224 */ /* 0x002fe200078e000b */
[----:B---3--:R-:W-:-:S03]  /*36410*/  IADD3.X R17, PT, PT, R17, UR10, RZ, P2, !PT ;  /* 0x0000000a11117c10 */ /* 0x008fc600097fe4ff */
        /* <DEDUP_REMOVED lines=9> */
[----:B----4-:R-:W4:Y:S04]  /*364b0*/  LDL.LU R17, [R1+0xaa8] ;  /* 0x000aa80001117983 */ /* 0x010f280000300800 */
[----:B------:R-:W4:Y:S04]  /*364c0*/  LDL.LU R8, [R1+0xab0] ;  /* 0x000ab00001087983 */ /* 0x000f280000300800 */
[----:B------:R1:W-:Y:S01]  /*364d0*/  LDGSTS.E [R4+0xa700], desc[UR40][R6.64], P0 ;  /* 0x0a70000006047fae */ /* 0x0003e200081a1028 */
[----:B------:R-:W-:-:S05]  /*364e0*/  IADD3 R10, P1, PT, R10, UR16, RZ ;  /* 0x000000100a0a7c10 */ /* 0x000fca000ff3e0ff */
[----:B------:R-:W-:Y:S01]  /*364f0*/  STL [R1+0xa78], R10 ;  /* 0x000a780a01007387 */ /* 0x000fe20000100800 */
[----:B------:R-:W-:Y:S02]  /*36500*/  IADD3 R13, P2, PT, R13, UR16, RZ ;  /* 0x000000100d0d7c10 */ /* 0x000fe4000ff5e0ff */
[----:B------:R-:W-:-:S05]  /*36510*/  IADD3.X R18, PT, PT, R18, UR10, RZ, P1, !PT ;  /* 0x0000000a12127c10 */ /* 0x000fca0008ffe4ff */
[----:B------:R1:W-:Y:S02]  /*36520*/  STL [R1+0xa74], R18 ;  /* 0x000a741201007387 */ /* 0x0003e40000100800 */
[----:B-1----:R-:W-:Y:S01]  /*36530*/  IMAD.MOV.U32 R7, RZ, RZ, R18 ;  /* 0x000000ffff077224 */ /* 0x002fe200078e0012 */
[----:B------:R-:W-:Y:S01]  /*36540*/  IADD3.X R15, PT, PT, R15, UR10, RZ, P2, !PT ;  /* 0x0000000a0f0f7c10 */ /* 0x000fe200097fe4ff */
[----:B------:R-:W-:Y:S01]  /*36550*/  STL [R1+0xa80], R13 ;  /* 0x000a800d01007387 */ /* 0x000fe20000100800 */
[----:B------:R-:W-:-:S03]  /*36560*/  IMAD.MOV.U32 R6, RZ, RZ, R10 ;  /* 0x000000ffff067224 */ /* 0x000fc600078e000a */
[----:B------:R-:W4:Y:S04]  /*36570*/  LDL.LU R18, [R1+0xaa4] ;  /* 0x000aa40001127983 */ /* 0x000f280000300800 */
        /* <DEDUP_REMOVED lines=8> */
[----:B------:R-:W-:-:S02]  /*36600*/  IADD3 R14, P1, PT, R14, UR16, RZ ;  /* 0x000000100e0e7c10 */ /* 0x000fc4000ff3e0ff */
[----:B------:R-:W-:Y:S02]  /*36610*/  IADD3 R19, P2, PT, R19, UR16, RZ ;  /* 0x0000001013137c10 */ /* 0x000fe4000ff5e0ff */
[----:B------:R-:W-:Y:S01]  /*36620*/  IADD3.X R16, PT, PT, R16, UR10, RZ, P1, !PT ;  /* 0x0000000a10107c10 */ /* 0x000fe20008ffe4ff */
[----:B------:R-:W-:Y:S01]  /*36630*/  STL [R1+0xa88], R14 ;  /* 0x000a880e01007387 */ /* 0x000fe20000100800 */
[----:B------:R-:W-:-:S03]  /*36640*/  IADD3.X R20, PT, PT, R20, UR10, RZ, P2, !PT ;  /* 0x0000000a14147c10 */ /* 0x000fc600097fe4ff */
[----:B------:R2:W-:Y:S01]  /*36650*/  STL [R1+0xa84], R16 ;  /* 0x000a841001007387 */ /* 0x0005e20000100800 */
[----:B-1----:R-:W-:Y:S02]  /*36660*/  IMAD.MOV.U32 R6, RZ, RZ, R14 ;  /* 0x000000ffff067224 */ /* 0x002fe400078e000e */
[----:B------:R-:W-:Y:S01]  /*36670*/  IMAD.MOV.U32 R7, RZ, RZ, R16 ;  /* 0x000000ffff077224 */ /* 0x000fe200078e0010 */
[----:B------:R-:W-:Y:S04]  /*36680*/  STL [R1+0xa90], R19 ;  /* 0x000a901301007387 */ /* 0x000fe80000100800 */
[----:B------:R1:W-:Y:S04]  /*36690*/  LDGSTS.E [R4+0xb300], desc[UR40][R6.64], P0 ;  /* 0x0b30000006047fae */ /* 0x0003e800081a1028 */
[----:B--2---:R-:W2:Y:S04]  /*366a0*/  LDL.LU R16, [R1+0xab4] ;  /* 0x000ab40001107983 */ /* 0x004ea80000300800 */
[----:B------:R-:W-:Y:S01]  /*366b0*/  STL [R1+0xa8c], R20 ;  /* 0x000a8c1401007387 */ /* 0x000fe20000100800 */
[----:B------:R-:W-:-:S03]  /*366c0*/  IADD3 R5, P1, PT, R5, UR16, RZ ;  /* 0x0000001005057c10 */ /* 0x000fc6000ff3e0ff */
[----:B------:R-:W2:Y:S01]  /*366d0*/  LDL.LU R14, [R1+0xabc] ;  /* 0x000abc00010e7983 */ /* 0x000ea20000300800 */
[----:B-1----:R-:W-:Y:S01]  /*366e0*/  IMAD.MOV.U32 R6, RZ, RZ, R19 ;  /* 0x000000ffff067224 */ /* 0x002fe200078e0013 */
[----:B------:R-:W-:Y:S02]  /*366f0*/  MOV R7, R20 ;  /* 0x0000001400077202 */ /* 0x000fe40000000f00 */
[----:B------:R-:W-:Y:S01]  /*36700*/  IADD3 R9, P2, PT, R9, UR16, RZ ;  /* 0x0000001009097c10 */ /* 0x000fe2000ff5e0ff */
[----:B------:R-:W-:Y:S04]  /*36710*/  STL [R1+0xa98], R5 ;  /* 0x000a980501007387 */ /* 0x000fe80000100800 */
        /* <DEDUP_REMOVED lines=22> */
[----:B------:R-:W-:Y:S01]  /*36880*/  IADD3.X R10, PT, PT, R10, UR10, RZ, P2, !PT ;  /* 0x0000000a0a0a7c10 */ /* 0x000fe200097fe4ff */
[----:B------:R-:W-:Y:S04]  /*36890*/  STL [R1+0xaa4], R18 ;  /* 0x000aa41201007387 */ /* 0x000fe80000100800 */
[----:B------:R-:W-:Y:S04]  /*368a0*/  STL [R1+0xab0], R8 ;  /* 0x000ab00801007387 */ /* 0x000fe80000100800 */
[----:B------:R1:W-:Y:S04]  /*368b0*/  LDGSTS.E [R4+0xc300], desc[UR40][R6.64], P0 ;  /* 0x0c30000006047fae */ /* 0x0003e800081a1028 */
[----:B------:R1:W-:Y:S02]  /*368c0*/  STL [R1+0xaac], R10 ;  /* 0x000aac0a01007387 */ /* 0x0003e40000100800 */
[----:B-1----:R-:W-:-:S02]  /*368d0*/  IMAD.MOV.U32 R7, RZ, RZ, R10 ;  /* 0x000000ffff077224 */ /* 0x002fc400078e000a */
[----:B------:R-:W-:Y:S01]  /*368e0*/  IMAD.MOV.U32 R6, RZ, RZ, R8 ;  /* 0x000000ffff067224 */ /* 0x000fe200078e0008 */
[----:B------:R-:W4:Y:S04]  /*368f0*/  LDL.LU R10, [R1+0xad4] ;  /* 0x000ad400010a7983 */ /* 0x000f280000300800 */
[----:B------:R-:W4:Y:S04]  /*36900*/  LDL.LU R8, [R1+0xad8] ;  /* 0x000ad80001087983 */ /* 0x000f280000300800 */
[----:B------:R-:W4:Y:S04]  /*36910*/  LDL.LU R24, [R1+0xadc] ;  /* 0x000adc0001187983 */ /* 0x000f280000300800 */
[----:B------:R-:W4:Y:S01]  /*36920*/  LDL.LU R23, [R1+0xae0] ;  /* 0x000ae00001177983 */ /* 0x000f220000300800 */
[----:B------:R-:W-:-:S02]  /*36930*/  IADD3 R15, P1, PT, R15, UR16, RZ ;  /* 0x000000100f0f7c10 */ /* 0x000fc4000ff3e0ff */
[----:B------:R-:W-:Y:S01]  /*36940*/  IADD3 R13, P2, PT, R13, UR16, RZ ;  /* 0x000000100d0d7c10 */ /* 0x000fe2000ff5e0ff */
[----:B------:R1:W-:Y:S04]  /*36950*/  LDGSTS.E [R4+0xc700], desc[UR40][R6.64], P0 ;  /* 0x0c70000006047fae */ /* 0x0003e800081a1028 */
[----:B------:R2:W-:Y:S01]  /*36960*/  STL [R1+0xab8], R15 ;  /* 0x000ab80f01007387 */ /* 0x0005e20000100800 */
[----:B-1----:R-:W-:Y:S01]  /*36970*/  IMAD.MOV.U32 R6, RZ, RZ, R15 ;  /* 0x000000ffff067224 */ /* 0x002fe200078e000f */
[----:B--2---:R-:W-:-:S05]  /*36980*/  IADD3.X R16, PT, PT, R16, UR10, RZ, P1, !PT ;  /* 0x0000000a10107c10 */ /* 0x004fca0008ffe4ff */
[----:B------:R1:W-:Y:S01]  /*36990*/  STL [R1+0xab4], R16 ;  /* 0x000ab41001007387 */ /* 0x0003e20000100800 */
[----:B------:R-:W-:-:S03]  /*369a0*/  IADD3.X R14, PT, PT, R14, UR10, RZ, P2, !PT ;  /* 0x0000000a0e0e7c10 */ /* 0x000fc600097fe4ff */
[----:B------:R-:W-:Y:S04]  /*369b0*/  STL [R1+0xac0], R13 ;  /* 0x000ac00d01007387 */ /* 0x000fe80000100800 */
[----:B------:R2:W-:Y:S04]  /*369c0*/  STL [R1+0xabc], R14 ;  /* 0x000abc0e01007387 */ /* 0x0005e80000100800 */
[----:B------:R-:W4:Y:S04]  /*369d0*/  LDL.LU R22, [R1+0xae4] ;  /* 0x000ae40001167983 */ /* 0x000f280000300800 */
[----:B------:R-:W4:Y:S04]  /*369e0*/  LDL.LU R21, [R1+0xae8] ;  /* 0x000ae80001157983 */ /* 0x000f280000300800 */
[----:B------:R-:W4:Y:S04]  /*369f0*/  LDL.LU R20, [R1+0xaec] ;  /* 0x000aec0001147983 */ /* 0x000f280000300800 */
[----:B------:R-:W4:Y:S04]  /*36a00*/  LDL.LU R19, [R1+0xaf0] ;  /* 0x000af00001137983 */ /* 0x000f280000300800 */
[----:B------:R-:W4:Y:S01]  /*36a10*/  LDL.LU R17, [R1+0xaf8] ;  /* 0x000af80001117983 */ /* 0x000f220000300800 */
[----:B------:R-:W-:-:S03]  /*36a20*/  IMAD.MOV.U32 R7, RZ, RZ, R16 ;  /* 0x000000ffff077224 */ /* 0x000fc600078e0010 */
[----:B------:R-:W4:Y:S04]  /*36a30*/  LDL.LU R15, [R1+0xb00] ;  /* 0x000b0000010f7983 */ /* 0x000f280000300800 */
[----:B------:R1:W-:Y:S01]  /*36a40*/  LDGSTS.E [R4+0xcb00], desc[UR40][R6.64], P0 ;  /* 0x0cb0000006047fae */ /* 0x0003e200081a1028 */
[----:B------:R-:W-:-:S05]  /*36a50*/  IADD3 R11, P1, PT, R11, UR16, RZ ;  /* 0x000000100b0b7c10 */ /* 0x000fca000ff3e0ff */
[----:B------:R-:W-:Y:S01]  /*36a60*/  STL [R1+0xac8], R11 ;  /* 0x000ac80b01007387 */ /* 0x000fe20000100800 */
[----:B------:R-:W-:Y:S02]  /*36a70*/  IADD3 R5, P2, PT, R5, UR16, RZ ;  /* 0x0000001005057c10 */ /* 0x000fe4000ff5e0ff */
[----:B---3--:R-:W-:-:S05]  /*36a80*/  IADD3.X R12, PT, PT, R12, UR10, RZ, P1, !PT ;  /* 0x0000000a0c0c7c10 */ /* 0x008fca0008ffe4ff */
[----:B------:R3:W-:Y:S01]  /*36a90*/  STL [R1+0xac4], R12 ;  /* 0x000ac40c01007387 */ /* 0x0007e20000100800 */
[----:B----4-:R-:W-:-:S03]  /*36aa0*/  IADD3.X R9, PT, PT, R9, UR10, RZ, P2, !PT ;  /* 0x0000000a09097c10 */ /* 0x010fc600097fe4ff */
[----:B------:R-:W-:Y:S04]  /*36ab0*/  STL [R1+0xad0], R5 ;  /* 0x000ad00501007387 */ /* 0x000fe80000100800 */
[----:B------:R-:W4:Y:S01]  /*36ac0*/  LDL.LU R18, [R1+0xaf4] ;  /* 0x000af40001127983 */ /* 0x000f220000300800 */
[----:B-1----:R-:W-:Y:S02]  /*36ad0*/  IMAD.MOV.U32 R6, RZ, RZ, R13 ;  /* 0x000000ffff067224 */ /* 0x002fe400078e000d */
[----:B------:R-:W-:Y:S01]  /*36ae0*/  IMAD.MOV.U32 R7, RZ, RZ, R14 ;  /* 0x000000ffff077224 */ /* 0x000fe200078e000e */
[----:B------:R1:W-:Y:S04]  /*36af0*/  STL [R1+0xacc], R9 ;  /* 0x000acc0901007387 */ /* 0x0003e80000100800 */
[----:B------:R-:W4:Y:S04]  /*36b00*/  LDL.LU R16, [R1+0xafc] ;  /* 0x000afc0001107983 */ /* 0x000f280000300800 */
[----:B--2---:R-:W2:Y:S04]  /*36b10*/  LDL.LU R14, [R1+0xb04] ;  /* 0x000b0400010e7983 */ /* 0x004ea80000300800 */
[----:B------:R-:W2:Y:S04]  /*36b20*/  LDL.LU R13, [R1+0xb08] ;  /* 0x000b0800010d7983 */ /* 0x000ea80000300800 */
[----:B------:R1:W-:Y:S02]  /*36b30*/  LDGSTS.E [R4+0xcf00], desc[UR40][R6.64], P0 ;  /* 0x0cf0000006047fae */ /* 0x0003e400081a1028 */
[----:B-1----:R-:W-:-:S02]  /*36b40*/  IMAD.MOV.U32 R6, RZ, RZ, R11 ;  /* 0x000000ffff067224 */ /* 0x002fc400078e000b */
[----:B------:R-:W-:Y:S02]  /*36b50*/  IMAD.MOV.U32 R7, RZ, RZ, R12 ;  /* 0x000000ffff077224 */ /* 0x000fe400078e000c */
[----:B---3--:R-:W3:Y:S04]  /*36b60*/  LDL.LU R12, [R1+0xb0c] ;  /* 0x000b0c00010c7983 */ /* 0x008ee80000300800 */
[----:B------:R-:W3:Y:S04]  /*36b70*/  LDL.LU R11, [R1+0xb10] ;  /* 0x000b1000010b7983 */ /* 0x000ee80000300800 */
[----:B------:R1:W-:Y:S02]  /*36b80*/  LDGSTS.E [R4+0xd300], desc[UR40][R6.64], P0 ;  /* 0x0d30000006047fae */ /* 0x0003e400081a1028 */
[----:B-1----:R-:W-:-:S02]  /*36b90*/  IMAD.MOV.U32 R6, RZ, RZ, R5 ;  /* 0x000000ffff067224 */ /* 0x002fc400078e0005 */
[----:B------:R-:W-:Y:S02]  /*36ba0*/  IMAD.MOV.U32 R7, RZ, RZ, R9 ;  /* 0x000000ffff077224 */ /* 0x000fe400078e0009 */
[----:B------:R-:W3:Y:S04]  /*36bb0*/  LDL.LU R9, [R1+0xb18] ;  /* 0x000b180001097983 */ /* 0x000ee80000300800 */
[----:B------:R-:W3:Y:S04]  /*36bc0*/  LDL.LU R5, [R1+0x920] ;  /* 0x0009200001057983 */ /* 0x000ee80000300800 */
[----:B------:R1:W-:Y:S01]  /*36bd0*/  LDGSTS.E [R4+0xd700], desc[UR40][R6.64], P0 ;  /* 0x0d70000006047fae */ /* 0x0003e200081a1028 */
[----:B------:R-:W-:-:S04]  /*36be0*/  IADD3 R8, P1, PT, R8, UR16, RZ ;  /* 0x0000001008087c10 */ /* 0x000fc8000ff3e0ff */
[----:B------:R-:W-:Y:S01]  /*36bf0*/  IADD3.X R10, PT, PT, R10, UR10, RZ, P1, !PT ;  /* 0x0000000a0a0a7c10 */ /* 0x000fe20008ffe4ff */
[----:B------:R-:W-:Y:S01]  /*36c00*/  STL [R1+0xad8], R8 ;  /* 0x000ad80801007387 */ /* 0x000fe20000100800 */
[----:B------:R-:W-:-:S03]  /*36c10*/  IADD3 R23, P2, PT, R23, UR16, RZ ;  /* 0x0000001017177c10 */ /* 0x000fc6000ff5e0ff */
[----:B------:R1:W-:Y:S02]  /*36c20*/  STL [R1+0xad4], R10 ;  /* 0x000ad40a01007387 */ /* 0x0003e40000100800 */
[----:B-1----:R-:W-:Y:S01]  /*36c30*/  IMAD.MOV.U32 R7, RZ, RZ, R10 ;  /* 0x000000ffff077224 */ /* 0x002fe200078e000a */
[----:B------:R-:W-:Y:S01]  /*36c40*/  IADD3.X R24, PT, PT, R24, UR10, RZ, P2, !PT ;  /* 0x0000000a18187c10 */ /* 0x000fe200097fe4ff */
[----:B------:R1:W-:Y:S01]  /*36c50*/  STL [R1+0xae0], R23 ;  /* 0x000ae01701007387 */ /* 0x0003e20000100800 */
[----:B------:R-:W-:-:S03]  /*36c60*/  IMAD.MOV.U32 R6, RZ, RZ, R8 ;  /* 0x000000ffff067224 */ /* 0x000fc600078e0008 */
[----:B------:R-:W3:Y:S04]  /*36c70*/  LDL.LU R10, [R1+0xb14] ;  /* 0x000b1400010a7983 */ /* 0x000ee80000300800 */
[----:B------:R1:W-:Y:S04]  /*36c80*/  STL [R1+0xadc], R24 ;  /* 0x000adc1801007387 */ /* 0x0003e80000100800 */
[----:B------:R-:W3:Y:S04]  /*36c90*/  LDL.LU R8, [R1+0x91c] ;  /* 0x00091c0001087983 */ /* 0x000ee80000300800 */
[----:B------:R1:W-:Y:S02]  /*36ca0*/  LDGSTS.E [R4+0xdb00], desc[UR40][R6.64], P0 ;  /* 0x0db0000006047fae */ /* 0x0003e400081a1028 */
[----:B-1----:R-:W-:-:S02]  /*36cb0*/  IMAD.MOV.U32 R6, RZ, RZ, R23 ;  /* 0x000000ffff067224 */ /* 0x002fc400078e0017 */
[----:B------:R-:W-:-:S05]  /*36cc0*/  IMAD.MOV.U32 R7, RZ, RZ, R24 ;  /* 0x000000ffff077224 */ /* 0x000fca00078e0018 */
[----:B------:R1:W-:Y:S01]  /*36cd0*/  LDGSTS.E [R4+0xdf00], desc[UR40][R6.64], P0 ;  /* 0x0df0000006047fae */ /* 0x0003e200081a1028 */
[----:B------:R-:W-:-:S04]  /*36ce0*/  IADD3 R21, P1, PT, R21, UR16, RZ ;  /* 0x0000001015157c10 */ /* 0x000fc8000ff3e0ff */
[----:B------:R-:W-:Y:S01]  /*36cf0*/  IADD3.X R22, PT, PT, R22, UR10, RZ, P1, !PT ;  /* 0x0000000a16167c10 */ /* 0x000fe20008ffe4ff */
[----:B-1----:R-:W-:Y:S01]  /*36d00*/  IMAD.MOV.U32 R6, RZ, RZ, R21 ;  /* 0x000000ffff067224 */ /* 0x002fe200078e0015 */
[----:B------:R-:W-:-:S03]  /*36d10*/  IADD3 R19, P2, PT, R19, UR16, RZ ;  /* 0x0000001013137c10 */ /* 0x000fc6000ff5e0ff */
[----:B------:R-:W-:Y:S01]  /*36d20*/  IMAD.MOV.U32 R7, RZ, RZ, R22 ;  /* 0x000000ffff077224 */ /* 0x000fe200078e0016 */
[----:B------:R-:W-:Y:S02]  /*36d30*/  IADD3.X R20, PT, PT, R20, UR10, RZ, P2, !PT ;  /* 0x0000000a14147c10 */ /* 0x000fe400097fe4ff */
[----:B------:R-:W-:Y:S02]  /*36d40*/  IADD3 R17, P1, PT, R17, UR16, RZ ;  /* 0x0000001011117c10 */ /* 0x000fe4000ff3e0ff */
[----:B------:R1:W-:Y:S01]  /*36d50*/  LDGSTS.E [R4+0xe300], desc[UR40][R6.64], P0 ;  /* 0x0e30000006047fae */ /* 0x0003e200081a1028 */
[----:B------:R-:W-:Y:S01]  /*36d60*/  IADD3 R15, P2, PT, R15, UR16, RZ ;  /* 0x000000100f0f7c10 */ /* 0x000fe2000ff5e0ff */
[----:B-1----:R-:W-:Y:S02]  /*36d70*/  IMAD.MOV.U32 R6, RZ, RZ, R19 ;  /* 0x000000ffff067224 */ /* 0x002fe400078e0013 */
[----:B------:R-:W-:-:S05]  /*36d80*/  IMAD.MOV.U32 R7, RZ, RZ, R20 ;  /* 0x000000ffff077224 */ /* 0x000fca00078e0014 */
[----:B------:R1:W-:Y:S02]  /*36d90*/  LDGSTS.E [R4+0xe700], desc[UR40][R6.64], P0 ;  /* 0x0e70000006047fae */ /* 0x0003e400081a1028 */
[----:B-1----:R-:W-:Y:S02]  /*36da0*/  IMAD.MOV.U32 R6, RZ, RZ, R17 ;  /* 0x000000ffff067224 */ /* 0x002fe400078e0011 */
[----:B------:R1:W-:Y:S01]  /*36db0*/  STL [R1+0xae8], R21 ;  /* 0x000ae81501007387 */ /* 0x0003e20000100800 */
[----:B----4-:R-:W-:-:S05]  /*36dc0*/  IADD3.X R18, PT, PT, R18, UR10, RZ, P1, !PT ;  /* 0x0000000a12127c10 */ /* 0x010fca0008ffe4ff */
[----:B------:R-:W-:Y:S01]  /*36dd0*/  IMAD.MOV.U32 R7, RZ, RZ, R18 ;  /* 0x000000ffff077224 */ /* 0x000fe200078e0012 */
[----:B------:R-:W-:-:S04]  /*36de0*/  IADD3.X R16, PT, PT, R16, UR10, RZ, P2, !PT ;  /* 0x0000000a10107c10 */ /* 0x000fc800097fe4ff */
[----:B------:R4:W-:Y:S01]  /*36df0*/  LDGSTS.E [R4+0xeb00], desc[UR40][R6.64], P0 ;  /* 0x0eb0000006047fae */ /* 0x0009e200081a1028 */
[----:B--2---:R-:W-:-:S04]  /*36e00*/  IADD3 R13, P1, PT, R13, UR16, RZ ;  /* 0x000000100d0d7c10 */ /* 0x004fc8000ff3e0ff */
[----:B------:R-:W-:Y:S01]  /*36e10*/  IADD3.X R14, PT, PT, R14, UR10, RZ, P1, !PT ;  /* 0x0000000a0e0e7c10 */ /* 0x000fe20008ffe4ff */
[----:B----4-:R-:W-:Y:S02]  /*36e20*/  IMAD.MOV.U32 R6, RZ, RZ, R15 ;  /* 0x000000ffff067224 */ /* 0x010fe400078e000f */
[----:B------:R-:W-:-:S05]  /*36e30*/  IMAD.MOV.U32 R7, RZ, RZ, R16 ;  /* 0x000000ffff077224 */ /* 0x000fca00078e0010 */
[----:B------:R2:W-:Y:S01]  /*36e40*/  LDGSTS.E [R4+0xef00], desc[UR40][R6.64], P0 ;  /* 0x0ef0000006047fae */ /* 0x0005e200081a1028 */
[----:B---3--:R-:W-:Y:S01]  /*36e50*/  IADD3 R11, P2, PT, R11, UR16, RZ ;  /* 0x000000100b0b7c10 */ /* 0x008fe2000ff5e0ff */
[----:B--2---:R-:W-:Y:S02]  /*36e60*/  IMAD.MOV.U32 R6, RZ, RZ, R13 ;  /* 0x000000ffff067224 */ /* 0x004fe400078e000d */
[----:B------:R-:W-:Y:S01]  /*36e70*/  IMAD.MOV.U32 R7, RZ, RZ, R14 ;  /* 0x000000ffff077224 */ /* 0x000fe200078e000e */
[----:B------:R-:W-:-:S04]  /*36e80*/  IADD3.X R12, PT, PT, R12, UR10, RZ, P2, !PT ;  /* 0x0000000a0c0c7c10 */ /* 0x000fc800097fe4ff */
[----:B------:R2:W-:Y:S04]  /*36e90*/  LDGSTS.E [R4+0xf300], desc[UR40][R6.64], P0 ;  /* 0x0f30000006047fae */ /* 0x0005e800081a1028 */
[----:B------:R1:W-:Y:S01]  /*36ea0*/  STL [R1+0xae4], R22 ;  /* 0x000ae41601007387 */ /* 0x0003e20000100800 */
[----:B------:R-:W-:Y:S01]  /*36eb0*/  IADD3 R9, P1, PT, R9, UR16, RZ ;  /* 0x0000001009097c10 */ /* 0x000fe2000ff3e0ff */
[----:B--2---:R-:W-:Y:S02]  /*36ec0*/  IMAD.MOV.U32 R6, RZ, RZ, R11 ;  /* 0x000000ffff067224 */ /* 0x004fe400078e000b */
[----:B------:R-:W-:Y:S01]  /*36ed0*/  IMAD.MOV.U32 R7, RZ, RZ, R12 ;  /* 0x000000ffff077224 */ /* 0x000fe200078e000c */
[----:B------:R-:W-:Y:S01]  /*36ee0*/  IADD3 R5, P2, PT, R5, UR16, RZ ;  /* 0x0000001005057c10 */ /* 0x000fe2000ff5e0ff */
[----:B------:R1:W-:Y:S04]  /*36ef0*/  STL [R1+0xaf0], R19 ;  /* 0x000af01301007387 */ /* 0x0003e80000100800 */
[----:B------:R2:W-:Y:S04]  /*36f00*/  LDGSTS.E [R4+0xf700], desc[UR40][R6.64], P0 ;  /* 0x0f70000006047fae */ /* 0x0005e800081a1028 */
[----:B------:R1:W-:Y:S04]  /*36f10*/  STL [R1+0xaec], R20 ;  /* 0x000aec1401007387 */ /* 0x0003e80000100800 */
[----:B------:R1:W-:Y:S01]  /*36f20*/  STL [R1+0xaf8], R17 ;  /* 0x000af81101007387 */ /* 0x0003e20000100800 */
[----:B--2---:R-:W-:-:S03]  /*36f30*/  IMAD.MOV.U32 R6, RZ, RZ, R9 ;  /* 0x000000ffff067224 */ /* 0x004fc600078e0009 */
[----:B------:R1:W-:Y:S04]  /*36f40*/  STL [R1+0xaf4], R18 ;  /* 0x000af41201007387 */ /* 0x0003e80000100800 */
[----:B------:R1:W-:Y:S04]  /*36f50*/  STL [R1+0xb00], R15 ;  /* 0x000b000f01007387 */ /* 0x0003e80000100800 */
[----:B------:R1:W-:Y:S04]  /*36f60*/  STL [R1+0xafc], R16 ;  /* 0x000afc1001007387 */ /* 0x0003e80000100800 */
[----:B------:R1:W-:Y:S04]  /*36f70*/  STL [R1+0xb08], R13 ;  /* 0x000b080d01007387 */ /* 0x0003e80000100800 */
[----:B------:R1:W-:Y:S04]  /*36f80*/  STL [R1+0xb04], R14 ;  /* 0x000b040e01007387 */ /* 0x0003e80000100800 */
[----:B------:R1:W-:Y:S04]  /*36f90*/  STL [R1+0xb10], R11 ;  /* 0x000b100b01007387 */ /* 0x0003e80000100800 */
[----:B------:R1:W-:Y:S04]  /*36fa0*/  STL [R1+0xb0c], R12 ;  /* 0x000b0c0c01007387 */ /* 0x0003e80000100800 */
[----:B------:R1:W-:Y:S01]  /*36fb0*/  STL [R1+0xb18], R9 ;  /* 0x000b180901007387 */ /* 0x0003e20000100800 */
[----:B------:R-:W-:-:S04]  /*36fc0*/  UIADD3 UR4, UPT, UPT, UR4, 0x1, URZ ;  /* 0x0000000104047890 */ /* 0x000fc8000fffe0ff */
[----:B------:R-:W-:Y:S01]  /*36fd0*/  UISETP.NE.U32.AND UP0, UPT, UR4, UR9, UPT ;  /* 0x000000090400728c */ /* 0x000fe2000bf05070 */
[----:B------:R-:W-:-:S05]  /*36fe0*/  IADD3.X R10, PT, PT, R10, UR10, RZ, P1, !PT ;  /* 0x0000000a0a0a7c10 */ /* 0x000fca0008ffe4ff */
[----:B------:R-:W-:Y:S01]  /*36ff0*/  IMAD.MOV.U32 R7, RZ, RZ, R10 ;  /* 0x000000ffff077224 */ /* 0x000fe200078e000a */
[----:B------:R-:W-:-:S04]  /*37000*/  IADD3.X R8, PT, PT, R8, UR10, RZ, P2, !PT ;  /* 0x0000000a08087c10 */ /* 0x000fc800097fe4ff */
[----:B------:R2:W-:Y:S04]  /*37010*/  LDGSTS.E [R4+0xfb00], desc[UR40][R6.64], P0 ;  /* 0x0fb0000006047fae */ /* 0x0005e800081a1028 */
[----:B------:R1:W-:Y:S01]  /*37020*/  STL [R1+0xb14], R10 ;  /* 0x000b140a01007387 */ /* 0x0003e20000100800 */
[----:B--2---:R-:W-:Y:S02]  /*37030*/  IMAD.MOV.U32 R6, RZ, RZ, R5 ;  /* 0x000000ffff067224 */ /* 0x004fe400078e0005 */
[----:B------:R-:W-:Y:S01]  /*37040*/  IMAD.MOV.U32 R7, RZ, RZ, R8 ;  /* 0x000000ffff077224 */ /* 0x000fe200078e0008 */
[----:B------:R1:W-:Y:S04]  /*37050*/  STL [R1+0x920], R5 ;  /* 0x0009200501007387 */ /* 0x0003e80000100800 */
[----:B------:R1:W-:Y:S04]  /*37060*/  LDGSTS.E [R4+0xff00], desc[UR40][R6.64], P0 ;  /* 0x0ff0000006047fae */ /* 0x0003e800081a1028 */
[----:B------:R1:W-:Y:S04]  /*37070*/  STL [R1+0x91c], R8 ;  /* 0x00091c0801007387 */ /* 0x0003e80000100800 */
[----:B------:R-:W0:Y:S01]  /*37080*/  LDGDEPBAR ;  /* 0x00000000000079af */ /* 0x000e220000000000 */
[----:B------:R-:W-:Y:S05]  /*37090*/  BRA.U UP0, `(.L_x_2) ;  /* 0xfffffe9d00347547 */ /* 0x000fea000b83ffff */
.L_x_1:
[----:B-1----:R-:W3:Y:S01]  /*370a0*/  LDL.LU R6, [R1+0x15c0] ;  /* 0x0015c00001067983 */ /* 0x002ee20000300800 */
[----:B------:R-:W1:Y:S01]  /*370b0*/  LDCU UR62, c[0x0][0x3b8] ;  /* 0x00007700ff3e77ac */ /* 0x000e620008000800 */
[----:B------:R-:W4:Y:S02]  /*370c0*/  LDCU UR61, c[0x0][0x3b8] ;  /* 0x00007700ff3d77ac */ /* 0x000f240008000800 */
[----:B--2---:R-:W2:Y:S01]  /*370d0*/  LDL.LU R5, [R1+0x113c] ;  /* 0x00113c0001057983 */ /* 0x004ea20000300800 */
[----:B-----5:R-:W-:Y:S01]  /*370e0*/  LOP3.LUT R2, R2, 0xfffffeff, RZ, 0xc0, !PT ;  /* 0xfffffeff02027812 */ /* 0x020fe200078ec0ff */
[----:B------:R-:W-:-:S04]  /*370f0*/  DEPBAR.LE SB0, 0x0 ;  /* 0x000080000000791a */ /* 0x000fc80000000000 */
[----:B------:R-:W2:Y:S01]  /*37100*/  LDCU UR66, c[0x0][0x3b4] ;  /* 0x00007680ff4277ac */ /* 0x000ea20008000800 */
[----:B------:R-:W-:Y:S01]  /*37110*/  STL [R1+0x1990], R21 ;  /* 0x0019901501007387 */ /* 0x000fe20000100800 */
[----:B------:R-:W4:Y:S03]  /*37120*/  LDCU UR60, c[0x0][0x3b8] ;  /* 0x00007700ff3c77ac */ /* 0x000f260008000800 */
[----:B------:R-:W-:Y:S01]  /*37130*/  STL [R1+0x18f4], R16 ;  /* 0x0018f41001007387 */ /* 0x000fe20000100800 */
[----:B-1----:R-:W-:Y:S01]  /*37140*/  IMAD R36, R0, UR62, RZ ;  /* 0x0000003e00247c24 */ /* 0x002fe2000f8e02ff */
[----:B------:R-:W1:Y:S02]  /*37150*/  LDCU UR59, c[0x0][0x3b8] ;  /* 0x00007700ff3b77ac */ /* 0x000e640008000800 */
[----:B------:R-:W-:Y:S01]  /*37160*/  STL [R1+0x18f0], R15 ;  /* 0x0018f00f01007387 */ /* 0x000fe20000100800 */
[----:B----4-:R-:W-:Y:S01]  /*37170*/  VIADD R37, R36, UR61 ;  /* 0x0000003d24257c36 */ /* 0x010fe20008000000 */
[----:B------:R-:W4:Y:S02]  /*37180*/  LDCU.64 UR4, c[0x0][0x390] ;  /* 0x00007200ff0477ac */ /* 0x000f240008000a00 */
[----:B------:R-:W-:Y:S01]  /*37190*/  STL [R1+0x18ec], R19 ;  /* 0x0018ec1301007387 */ /* 0x000fe20000100800 */
[----:B------:R-:W4:Y:S03]  /*371a0*/  LDCU UR58, c[0x0][0x3b8] ;  /* 0x00007700ff3a77ac */ /* 0x000f260008000800 */
[----:B------:R-:W-:Y:S01]  /*371b0*/  STL [R1+0x18e8], R24 ;  /* 0x0018e81801007387 */ /* 0x000fe20000100800 */
[----:B------:R-:W2:Y:S03]  /*371c0*/  LDCU UR65, c[0x0][0x39c] ;  /* 0x00007380ff4177ac */ /* 0x000ea60008000800 */
[----:B------:R-:W-:Y:S01]  /*371d0*/  STL [R1+0x18e4], R13 ;  /* 0x0018e40d01007387 */ /* 0x000fe20000100800 */
[----:B------:R-:W-:Y:S01]  /*371e0*/  VIADD R38, R37, UR60 ;  /* 0x0000003c25267c36 */ /* 0x000fe20008000000 */
[----:B------:R-:W4:Y:S02]  /*371f0*/  LDCU UR57, c[0x0][0x3b8] ;  /* 0x00007700ff3977ac */ /* 0x000f240008000800 */
[----:B------:R-:W-:Y:S01]  /*37200*/  STL [R1+0x18e0], R22 ;  /* 0x0018e01601007387 */ /* 0x000fe20000100800 */
[----:B-1----:R-:W-:Y:S01]  /*37210*/  VIADD R39, R38, UR59 ;  /* 0x0000003b26277c36 */ /* 0x002fe20008000000 */
[----:B------:R-:W1:Y:S02]  /*37220*/  LDCU UR56, c[0x0][0x3b8] ;  /* 0x00007700ff3877ac */ /* 0x000e640008000800 */
[----:B------:R-:W-:Y:S01]  /*37230*/  STL [R1+0x18dc], R17 ;  /* 0x0018dc1101007387 */ /* 0x000fe20000100800 */
[----:B------:R-:W2:Y:S03]  /*37240*/  LDCU UR64, c[0x0][0x39c] ;  /* 0x00007380ff4077ac */ /* 0x000ea60008000800 */
[----:B------:R-:W-:Y:S01]  /*37250*/  STL [R1+0x18d8], R20 ;  /* 0x0018d81401007387 */ /* 0x000fe20000100800 */
[----:B----4-:R-:W-:Y:S01]  /*37260*/  VIADD R40, R39, UR58 ;  /* 0x0000003a27287c36 */ /* 0x010fe20008000000 */
[----:B------:R-:W4:Y:S02]  /*37270*/  LDCU UR55, c[0x0][0x3b8] ;  /* 0x00007700ff3777ac */ /* 0x000f240008000800 */
[----:B------:R-:W-:Y:S01]  /*37280*/  STL [R1+0x18d4], R18 ;  /* 0x0018d41201007387 */ /* 0x000fe20000100800 */
[----:B------:R-:W4:Y:S03]  /*37290*/  LDCU UR54, c[0x0][0x3b8] ;  /* 0x00007700ff3677ac */ /* 0x000f260008000800 */
[----:B------:R-:W-:Y:S01]  /*372a0*/  STL [R1+0x18d0], R23 ;  /* 0x0018d01701007387 */ /* 0x000fe20000100800 */
[----:B------:R-:W-:Y:S01]  /*372b0*/  VIADD R41, R40, UR57 ;  /* 0x0000003928297c36 */ /* 0x000fe20008000000 */
[----:B------:R-:W2:Y:S02]  /*372c0*/  LDCU UR63, c[0x0][0x39c] ;  /* 0x00007380ff3f77ac */ /* 0x000ea40008000800 */
[----:B------:R-:W-:Y:S01]  /*372d0*/  STL [R1+0x18cc], R12 ;  /* 0x0018cc0c01007387 */ /* 0x000fe20000100800 */
[----:B-1----:R-:W-:Y:S01]  /*372e0*/  VIADD R7, R41, UR56 ;  /* 0x0000003829077c36 */ /* 0x002fe20008000000 */
[----:B------:R-:W1:Y:S02]  /*372f0*/  LDCU UR53, c[0x0][0x3b8] ;  /* 0x00007700ff3577ac */ /* 0x000e640008000800 */
[----:B------:R-:W-:Y:S01]  /*37300*/  STL [R1+0x18c8], R14 ;  /* 0x0018c80e01007387 */ /* 0x000fe20000100800 */
[----:B------:R-:W1:Y:S01]  /*37310*/  LDCU UR52, c[0x0][0x3b8] ;  /* 0x00007700ff3477ac */ /* 0x000e620008000800 */
[----:B----4-:R-:W-:Y:S01]  /*37320*/  VIADD R42, R7, UR55 ;  /* 0x00000037072a7c36 */ /* 0x010fe20008000000 */
[----:B------:R-:W4:Y:S03]  /*37330*/  LDCU UR51, c[0x0][0x3b8] ;  /* 0x00007700ff3377ac */ /* 0x000f260008000800 */
[----:B------:R-:W-:Y:S01]  /*37340*/  VIADD R43, R42, UR54 ;  /* 0x000000362a2b7c36 */ /* 0x000fe20008000000 */
[----:B------:R-:W2:Y:S01]  /*37350*/  LDCU UR50, c[0x0][0x3b8] ;  /* 0x00007700ff3277ac */ /* 0x000ea20008000800 */
[----:B------:R-:W2:Y:S02]  /*37360*/  LDCU UR49, c[0x0][0x3b8] ;  /* 0x00007700ff3177ac */ /* 0x000ea40008000800 */
[----:B-1----:R-:W-:Y:S01]  /*37370*/  VIADD R44, R43, UR53 ;  /* 0x000000352b2c7c36 */ /* 0x002fe20008000000 */
[----:B------:R-:W1:Y:S03]  /*37380*/  LDCU UR48, c[0x0][0x3b8] ;  /* 0x00007700ff3077ac */ /* 0x000e660008000800 */
[----:B------:R-:W-:Y:S01]  /*37390*/  VIADD R45, R44, UR52 ;  /* 0x000000342c2d7c36 */ /* 0x000fe20008000000 */
[----:B------:R-:W1:Y:S04]  /*373a0*/  LDCU UR47, c[0x0][0x3b8] ;  /* 0x00007700ff2f77ac */ /* 0x000e680008000800 */
[----:B----4-:R-:W-:Y:S01]  /*373b0*/  IADD3 R46, PT, PT, R45, UR51, RZ ;  /* 0x000000332d2e7c10 */ /* 0x010fe2000fffe0ff */
[----:B------:R-:W4:Y:S01]  /*373c0*/  LDCU UR46, c[0x0][0x3b8] ;  /* 0x00007700ff2e77ac */ /* 0x000f220008000800 */
[----:B------:R-:W1:Y:S01]  /*373d0*/  LDCU UR45, c[0x0][0x3b8] ;  /* 0x00007700ff2d77ac */ /* 0x000e620008000800 */
        /* <DEDUP_REMOVED lines=53> */
[C---:B--2---:R-:W-:Y:S01]  /*37730*/  IMAD R4, R5.reuse, UR66, RZ ;  /* 0x0000004205047c24 */ /* 0x044fe2000f8e02ff */
[----:B---3--:R-:W-:Y:S01]  /*37740*/  ISETP.GE.AND P0, PT, R5, R6, PT ;  /* 0x000000060500720c */ /* 0x008fe20003f06270 */
[C---:B------:R-:W-:Y:S01]  /*37750*/  VIADD R5, R0.reuse, 0xa ;  /* 0x0000000a00057836 */ /* 0x040fe20000000000 */
[----:B------:R-:W2:Y:S01]  /*37760*/  LDCU UR66, c[0x0][0x3b8] ;  /* 0x00007700ff4277ac */ /* 0x000ea20008000800 */
[----:B------:R-:W-:Y:S01]  /*37770*/  VIADD R6, R0, 0x9 ;  /* 0x0000000900067836 */ /* 0x000fe20000000000 */
[C---:B------:R-:W-:Y:S01]  /*37780*/  LEA R3, P1, R4.reuse, UR4, 0x2 ;  /* 0x0000000404037c11 */ /* 0x040fe2000f8210ff */
[----:B------:R-:W3:Y:S03]  /*37790*/  LDCU UR4, c[0x0][0x3b8] ;  /* 0x00007700ff0477ac */ /* 0x000ee60008000800 */
[----:B------:R-:W-:-:S02]  /*377a0*/  LEA.HI.X.SX32 R4, R4, UR5, 0x2, P1 ;  /* 0x0000000504047c11 */ /* 0x000fc400088f16ff */
[----:B------:R-:W-:Y:S01]  /*377b0*/  ISETP.LT.AND P1, PT, R5, UR65, !P0 ;  /* 0x0000004105007c0c */ /* 0x000fe2000c721270 */
[----:B------:R-:W-:Y:S01]  /*377c0*/  VIADD R5, R0, 0x8 ;  /* 0x0000000800057836 */ /* 0x000fe20000000000 */
[----:B------:R-:W-:Y:S01]  /*377d0*/  ISETP.LT.AND P2, PT, R6, UR64, !P0 ;  /* 0x0000004006007c0c */ /* 0x000fe2000c741270 */
[----:B------:R-:W1:Y:S01]  /*377e0*/  LDCU UR5, c[0x0][0x3b8] ;  /* 0x00007700ff0577ac */ /* 0x000e620008000800 */
[----:B------:R-:W1:Y:S01]  /*377f0*/  LDCU UR65, c[0x0][0x3b8] ;  /* 0x00007700ff4177ac */ /* 0x000e620008000800 */
[----:B------:R-:W1:Y:S08]  /*37800*/  LDCU UR64, c[0x0][0x3b8] ;  /* 0x00007700ff4077ac */ /* 0x000e700008000800 */
[----:B------:R-:W-:-:S02]  /*37810*/  @P1 LOP3.LUT R2, R2, 0x100, RZ, 0xfc, !PT ;  /* 0x0000010002021812 */ /* 0x000fc400078efcff */
[----:B------:R-:W-:Y:S01]  /*37820*/  ISETP.LT.AND P1, PT, R5, UR63, !P0 ;  /* 0x0000003f05007c0c */ /* 0x000fe2000c721270 */
[----:B------:R-:W-:Y:S01]  /*37830*/  VIADD R5, R46, UR50 ;  /* 0x000000322e057c36 */ /* 0x000fe20008000000 */
[----:B------:R-:W-:Y:S01]  /*37840*/  LOP3.LUT R2, R2, 0xffffff7f, RZ, 0xc0, !PT ;  /* 0xffffff7f02027812 */ /* 0x000fe200078ec0ff */
[----:B------:R-:W1:Y:S03]  /*37850*/  LDCU UR63, c[0x0][0x3b8] ;  /* 0x00007700ff3f77ac */ /* 0x000e660008000800 */
[----:B------:R-:W-:Y:S01]  /*37860*/  @P2 LOP3.LUT R2, R2, 0x80, RZ, 0xfc, !PT ;  /* 0x0000008002022812 */ /* 0x000fe200078efcff */
[----:B------:R-:W1:Y:S03]  /*37870*/  LDCU UR52, c[0x0][0x3b8] ;  /* 0x00007700ff3477ac */ /* 0x000e660008000800 */
[----:B------:R-:W-:Y:S01]  /*37880*/  LOP3.LUT R2, R2, 0xffffffbf, RZ, 0xc0, !PT ;  /* 0xffffffbf02027812 */ /* 0x000fe200078ec0ff */
[----:B------:R-:W1:Y:S03]  /*37890*/  LDCU UR51, c[0x0][0x3b8] ;  /* 0x00007700ff3377ac */ /* 0x000e660008000800 */
[----:B------:R-:W-:Y:S01]  /*378a0*/  @P1 LOP3.LUT R2, R2, 0x40, RZ, 0xfc, !PT ;  /* 0x0000004002021812 */ /* 0x000fe200078efcff */
[----:B------:R-:W1:Y:S04]  /*378b0*/  LDCU UR50, c[0x0][0x3b8] ;  /* 0x00007700ff3277ac */ /* 0x000e680008000800 */
[----:B------:R-:W-:Y:S01]  /*378c0*/  STL [R1+0x1994], R2 ;  /* 0x0019940201007387 */ /* 0x000fe20000100800 */
[----:B------:R-:W2:Y:S03]  /*378d0*/  LDCU UR10, c[0x0][0x39c] ;  /* 0x00007380ff0a77ac */ /* 0x000ea60008000800 */
[----:B------:R1:W-:Y:S01]  /*378e0*/  STL [R1+0xa8c], R7 ;  /* 0x000a8c0701007387 */ /* 0x0003e20000100800 */
[----:B------:R-:W2:Y:S01]  /*378f0*/  LDCU UR8, c[0x0][0x39c] ;  /* 0x00007380ff0877ac */ /* 0x000ea20008000800 */
[----:B------:R-:W2:Y:S01]  /*37900*/  LDCU UR9, c[0x0][0x39c] ;  /* 0x00007380ff0977ac */ /* 0x000ea20008000800 */
[----:B-1----:R-:W-:Y:S01]  /*37910*/  VIADD R7, R5, UR49 ;  /* 0x0000003105077c36 */ /* 0x002fe20008000000 */
[----:B------:R-:W1:Y:S03]  /*37920*/  LDCU UR49, c[0x0][0x3b8] ;  /* 0x00007700ff3177ac */ /* 0x000e660008000800 */
[----:B------:R-:W-:Y:S01]  /*37930*/  VIADD R11, R7, UR48 ;  /* 0x00000030070b7c36 */ /* 0x000fe20008000000 */
[----:B------:R-:W1:Y:S03]  /*37940*/  LDCU UR48, c[0x0][0x3b8] ;  /* 0x00007700ff3077ac */ /* 0x000e660008000800 */
[----:B------:R-:W-:Y:S01]  /*37950*/  VIADD R10, R11, UR47 ;  /* 0x0000002f0b0a7c36 */ /* 0x000fe20008000000 */
[----:B------:R-:W1:Y:S03]  /*37960*/  LDCU UR47, c[0x0][0x3b8] ;  /* 0x00007700ff2f77ac */ /* 0x000e660008000800 */
[----:B----4-:R-:W-:Y:S01]  /*37970*/  VIADD R13, R10, UR46 ;  /* 0x0000002e0a0d7c36 */ /* 0x010fe20008000000 */
[----:B------:R-:W4:Y:S03]  /*37980*/  LDCU UR46, c[0x0][0x3b8] ;  /* 0x00007700ff2e77ac */ /* 0x000f260008000800 */
[----:B------:R-:W-:Y:S01]  /*37990*/  VIADD R15, R13, UR45 ;  /* 0x0000002d0d0f7c36 */ /* 0x000fe20008000000 */
[----:B------:R-:W1:Y:S03]  /*379a0*/  LDCU UR45, c[0x0][0x3b8] ;  /* 0x00007700ff2d77ac */ /* 0x000e660008000800 */
        /* <DEDUP_REMOVED lines=11> */
[----:B------:R2:W-:Y:S01]  /*37a60*/  STL [R1+0xa4c], R2 ;  /* 0x000a4c0201007387 */ /* 0x0005e20000100800 */
[----:B------:R-:W1:Y:S02]  /*37a70*/  LDCU UR37, c[0x0][0x3b8] ;  /* 0x00007700ff2577ac */ /* 0x000e640008000800 */
[----:B------:R-:W-:Y:S01]  /*37a80*/  VIADD R31, R29, UR36 ;  /* 0x000000241d1f7c36 */ /* 0x000fe20008000000 */
[----:B------:R-:W1:Y:S03]  /*37a90*/  LDCU UR36, c[0x0][0x3b8] ;  /* 0x00007700ff2477ac */ /* 0x000e660008000800 */
[----:B------:R-:W-:Y:S01]  /*37aa0*/  VIADD R34, R31, UR35 ;  /* 0x000000231f227c36 */ /* 0x000fe20008000000 */
[----:B------:R-:W1:Y:S03]  /*37ab0*/  LDCU UR35, c[0x0][0x3b8] ;  /* 0x00007700ff2377ac */ /* 0x000e660008000800 */
[----:B--2---:R-:W-:Y:S01]  /*37ac0*/  VIADD R2, R34, UR34 ;  /* 0x0000002222027c36 */ /* 0x004fe20008000000 */
[----:B------:R-:W2:Y:S03]  /*37ad0*/  LDCU UR34, c[0x0][0x3b8] ;  /* 0x00007700ff2277ac */ /* 0x000ea60008000800 */
[----:B------:R-:W-:Y:S01]  /*37ae0*/  VIADD R6, R2, UR33 ;  /* 0x0000002102067c36 */ /* 0x000fe20008000000 */
[----:B------:R1:W-:Y:S01]  /*37af0*/  STL [R1+0xa3c], R2 ;  /* 0x000a3c0201007387 */ /* 0x0003e20000100800 */
[----:B------:R-:W2:Y:S02]  /*37b00*/  LDCU UR33, c[0x0][0x3b8] ;  /* 0x00007700ff2177ac */ /* 0x000ea40008000800 */
[----:B------:R-:W-:Y:S01]  /*37b10*/  VIADD R9, R6, UR32 ;  /* 0x0000002006097c36 */ /* 0x000fe20008000000 */
[----:B------:R-:W2:Y:S03]  /*37b20*/  LDCU UR32, c[0x0][0x3b8] ;  /* 0x00007700ff2077ac */ /* 0x000ea60008000800 */
[----:B-1----:R-:W-:Y:S01]  /*37b30*/  VIADD R2, R9, UR31 ;  /* 0x0000001f09027c36 */ /* 0x002fe20008000000 */
[----:B------:R-:W1:Y:S04]  /*37b40*/  LDCU UR31, c[0x0][0x3b8] ;  /* 0x00007700ff1f77ac */ /* 0x000e680008000800 */
[----:B------:R2:W-:Y:S02]  /*37b50*/  STL [R1+0xa30], R2 ;  /* 0x000a300201007387 */ /* 0x0005e40000100800 */
[----:B--2---:R-:W-:Y:S01]  /*37b60*/  VIADD R2, R2, UR30 ;  /* 0x0000001e02027c36 */ /* 0x004fe20008000000 */
[----:B------:R-:W2:Y:S03]  /*37b70*/  LDCU UR30, c[0x0][0x3b8] ;  /* 0x00007700ff1e77ac */ /* 0x000ea60008000800 */
[----:B------:R-:W-:Y:S01]  /*37b80*/  VIADD R12, R2, UR29 ;  /* 0x0000001d020c7c36 */ /* 0x000fe20008000000 */
[----:B------:R1:W-:Y:S01]  /*37b90*/  STL [R1+0xa2c], R2 ;  /* 0x000a2c0201007387 */ /* 0x0003e20000100800 */
[----:B------:R-:W2:Y:S02]  /*37ba0*/  LDCU UR29, c[0x0][0x3b8] ;  /* 0x00007700ff1d77ac */ /* 0x000ea40008000800 */
[----:B-1----:R-:W-:Y:S01]  /*37bb0*/  VIADD R2, R12, UR28 ;  /* 0x0000001c0c027c36 */ /* 0x002fe20008000000 */
[----:B------:R-:W1:Y:S03]  /*37bc0*/  LDCU UR28, c[0x0][0x3b8] ;  /* 0x00007700ff1c77ac */ /* 0x000e660008000800 */
[----:B------:R-:W-:Y:S01]  /*37bd0*/  VIADD R16, R2, UR27 ;  /* 0x0000001b02107c36 */ /* 0x000fe20008000000 */
[----:B------:R1:W-:Y:S01]  /*37be0*/  STL [R1+0xa24], R2 ;  /* 0x000a240201007387 */ /* 0x0003e20000100800 */
[----:B------:R-:W2:Y:S02]  /*37bf0*/  LDCU UR27, c[0x0][0x3b8] ;  /* 0x00007700ff1b77ac */ /* 0x000ea40008000800 */
[----:B------:R-:W-:Y:S01]  /*37c00*/  VIADD R22, R16, UR26 ;  /* 0x0000001a10167c36 */ /* 0x000fe20008000000 */
[----:B------:R-:W2:Y:S03]  /*37c10*/  LDCU UR26, c[0x0][0x3b8] ;  /* 0x00007700ff1a77ac */ /* 0x000ea60008000800 */
[----:B------:R-:W-:Y:S01]  /*37c20*/  VIADD R20, R22, UR25 ;  /* 0x0000001916147c36 */ /* 0x000fe20008000000 */
[----:B------:R-:W2:Y:S03]  /*37c30*/  LDCU UR25, c[0x0][0x3b8] ;  /* 0x00007700ff1977ac */ /* 0x000ea60008000800 */
[----:B------:R-:W-:Y:S01]  /*37c40*/  VIADD R25, R20, UR24 ;  /* 0x0000001814197c36 */ /* 0x000fe20008000000 */
[----:B------:R-:W2:Y:S03]  /*37c50*/  LDCU UR24, c[0x0][0x3b8] ;  /* 0x00007700ff1877ac */ /* 0x000ea60008000800 */
[----:B-1----:R-:W-:Y:S01]  /*37c60*/  VIADD R2, R25, UR23 ;  /* 0x0000001719027c36 */ /* 0x002fe20008000000 */
        /* <DEDUP_REMOVED lines=9> */
[----:B------:R-:W2:Y:S04]  /*37d00*/  LDCU UR19, c[0x0][0x3b8] ;  /* 0x00007700ff1377ac */ /* 0x000ea80008000800 */
[----:B------:R1:W-:Y:S02]  /*37d10*/  STL [R1+0xa00], R2 ;  /* 0x000a000201007387 */ /* 0x0003e40000100800 */
        /* <DEDUP_REMOVED lines=20> */
[----:B------:R-:W2:Y:S04]  /*37e60*/  LDCU UR11, c[0x0][0x3b8] ;  /* 0x00007700ff0b77ac */ /* 0x000ea80008000800 */
[----:B------:R1:W-:Y:S02]  /*37e70*/  STL [R1+0x9e0], R2 ;  /* 0x0009e00201007387 */ /* 0x0003e40000100800 */
[----:B-1----:R-:W-:Y:S01]  /*37e80*/  VIADD R2, R2, UR77 ;  /* 0x0000004d02027c36 */ /* 0x002fe20008000000 */
[----:B------:R-:W1:Y:S03]  /*37e90*/  LDCU UR77, c[0x0][0x3b8] ;  /* 0x00007700ff4d77ac */ /* 0x000e660008000800 */
[----:B------:R-:W-:Y:S01]  /*37ea0*/  VIADD R24, R2, UR76 ;  /* 0x0000004c02187c36 */ /* 0x000fe20008000000 */
[----:B------:R2:W-:Y:S01]  /*37eb0*/  STL [R1+0x9dc], R2 ;  /* 0x0009dc0201007387 */ /* 0x0005e20000100800 */
[----:B------:R-:W1:Y:S02]  /*37ec0*/  LDCU UR76, c[0x0][0x3b8] ;  /* 0x00007700ff4c77ac */ /* 0x000e640008000800 */
        /* <DEDUP_REMOVED lines=20> */
[----:B------:R-:W1:Y:S04]  /*38010*/  LDCU UR68, c[0x0][0x3b8] ;  /* 0x00007700ff4477ac */ /* 0x000e680008000800 */
[----:B------:R2:W-:Y:S02]  /*38020*/  STL [R1+0x9b8], R2 ;  /* 0x0009b80201007387 */ /* 0x0005e40000100800 */
[----:B--2---:R-:W-:Y:S01]  /*38030*/  VIADD R2, R2, UR67 ;  /* 0x0000004302027c36 */ /* 0x004fe20008000000 */
[----:B------:R-:W2:Y:S04]  /*38040*/  LDCU UR67, c[0x0][0x3b8] ;  /* 0x00007700ff4377ac */ /* 0x000ea80008000800 */
[----:B------:R1:W-:Y:S02]  /*38050*/  STL [R1+0x9b4], R2 ;  /* 0x0009b40201007387 */ /* 0x0003e40000100800 */
[----:B-1----:R-:W-:Y:S01]  /*38060*/  IADD3 R2, PT, PT, R2, UR66, RZ ;  /* 0x0000004202027c10 */ /* 0x002fe2000fffe0ff */
[----:B------:R-:W1:Y:S04]  /*38070*/  LDCU UR66, c[0x0][0x3b8] ;  /* 0x00007700ff4277ac */ /* 0x000e680008000800 */
[----:B------:R3:W-:Y:S02]  /*38080*/  STL [R1+0x9b0], R2 ;  /* 0x0009b00201007387 */ /* 0x0007e40000100800 */
[----:B---3--:R-:W-:Y:S01]  /*38090*/  VIADD R2, R2, UR4 ;  /* 0x0000000402027c36 */ /* 0x008fe20008000000 */
[----:B------:R-:W3:Y:S04]  /*380a0*/  LDCU UR4, c[0x0][0x3b8] ;  /* 0x00007700ff0477ac */ /* 0x000ee80008000800 */
[----:B------:R1:W-:Y:S02]  /*380b0*/  STL [R1+0x9ac], R2 ;  /* 0x0009ac0201007387 */ /* 0x0003e40000100800 */
        /* <DEDUP_REMOVED lines=59> */
[----:B----4-:R-:W-:Y:S01]  /*38470*/  VIADD R2, R2, UR46 ;  /* 0x0000002e02027c36 */ /* 0x010fe20008000000 */
[----:B------:R-:W4:Y:S04]  /*38480*/  LDCU UR46, c[0x0][0x3b8] ;  /* 0x00007700ff2e77ac */ /* 0x000f280008000800 */
        /* <DEDUP_REMOVED lines=252> */
[----:B------:R-:W1:Y:S01]  /*39450*/  LDCU UR26, c[0x0][0x3b8] ;  /* 0x00007700ff1a77ac */ /* 0x000e620008000800 */
[----:B------:R2:W-:Y:S02]  /*39460*/  STL [R1+0x19b0], R2 ;  /* 0x0019b00201007387 */ /* 0x0005e40000100800 */
[----:B------:R-:W-:Y:S01]  /*39470*/  VIADD R47, R21, UR25 ;  /* 0x00000019152f7c36 */ /* 0x000fe20008000000 */
[----:B------:R-:W1:Y:S01]  /*39480*/  LDCU UR25, c[0x0][0x3b8] ;  /* 0x00007700ff1977ac */ /* 0x000e620008000800 */
[----:B------:R3:W-:Y:S02]  /*39490*/  STL [R1+0x19c0], R21 ;  /* 0x0019c01501007387 */ /* 0x0007e40000100800 */
[----:B------:R-:W-:Y:S01]  /*394a0*/  VIADD R252, R47, UR24 ;  /* 0x000000182ffc7c36 */ /* 0x000fe20008000000 */
[----:B------:R-:W1:Y:S01]  /*394b0*/  LDCU UR24, c[0x0][0x3b8] ;  /* 0x00007700ff1877ac */ /* 0x000e620008000800 */
[----:B------:R-:W-:Y:S02]  /*394c0*/  STL [R1], R47 ;  /* 0x0000002f01007387 */ /* 0x000fe40000100800 */
[----:B------:R-:W-:Y:S01]  /*394d0*/  VIADD R251, R252, UR23 ;  /* 0x00000017fcfb7c36 */ /* 0x000fe20008000000 */
[----:B------:R-:W1:Y:S01]  /*394e0*/  LDCU UR23, c[0x0][0x3b8] ;  /* 0x00007700ff1777ac */ /* 0x000e620008000800 */
[----:B------:R4:W-:Y:S01]  /*394f0*/  STL [R1+0x19c4], R252 ;  /* 0x0019c4fc01007387 */ /* 0x0009e20000100800 */
[----:B--2---:R-:W-:-:S02]  /*39500*/  IMAD.MOV.U32 R2, RZ, RZ, R32 ;  /* 0x000000ffff027224 */ /* 0x004fc400078e0020 */
[----:B------:R-:W-:Y:S01]  /*39510*/  VIADD R250, R251, UR22 ;  /* 0x00000016fbfa7c36 */ /* 0x000fe20008000000 */
[----:B------:R-:W2:Y:S01]  /*39520*/  LDCU UR22, c[0x0][0x3b8] ;  /* 0x00007700ff1677ac */ /* 0x000ea20008000800 */
[----:B---3--:R-:W-:Y:S02]  /*39530*/  IMAD.MOV.U32 R21, RZ, RZ, R33 ;  /* 0x000000ffff157224 */ /* 0x008fe400078e0021 */
[----:B------:R-:W-:Y:S01]  /*39540*/  VIADD R249, R250, UR21 ;  /* 0x00000015faf97c36 */ /* 0x000fe20008000000 */
[----:B------:R3:W-:Y:S01]  /*39550*/  STL.64 [R1+0x1998], R250 ;  /* 0x001998fa01007387 */ /* 0x0007e20000100a00 */
[----:B------:R-:W1:Y:S01]  /*39560*/  LDCU UR21, c[0x0][0x3b8] ;  /* 0x00007700ff1577ac */ /* 0x000e620008000800 */
[----:B----4-:R-:W-:Y:S01]  /*39570*/  MOV R252, R27 ;  /* 0x0000001b00fc7202 */ /* 0x010fe20000000f00 */
[----:B------:R-:W-:Y:S01]  /*39580*/  VIADD R248, R249, UR20 ;  /* 0x00000014f9f87c36 */ /* 0x000fe20008000000 */
[----:B------:R-:W4:Y:S03]  /*39590*/  LDCU UR20, c[0x0][0x3b8] ;  /* 0x00007700ff1477ac */ /* 0x000f260008000800 */
[----:B------:R-:W-:Y:S01]  /*395a0*/  VIADD R247, R248, UR19 ;  /* 0x00000013f8f77c36 */ /* 0x000fe20008000000 */
[----:B------:R1:W-:Y:S01]  /*395b0*/  STL.64 [R1+0x1988], R248 ;  /* 0x001988f801007387 */ /* 0x0003e20000100a00 */
[----:B------:R-:W2:Y:S02]  /*395c0*/  LDCU UR19, c[0x0][0x3b8] ;  /* 0x00007700ff1377ac */ /* 0x000ea40008000800 */
[----:B------:R-:W-:Y:S01]  /*395d0*/  VIADD R246, R247, UR18 ;  /* 0x00000012f7f67c36 */ /* 0x000fe20008000000 */
[----:B------:R-:W2:Y:S01]  /*395e0*/  LDCU UR18, c[0x0][0x3b8] ;  /* 0x00007700ff1277ac */ /* 0x000ea20008000800 */
[----:B---3--:R-:W-:-:S02]  /*395f0*/  IMAD.MOV.U32 R251, RZ, RZ, R16 ;  /* 0x000000fffffb7224 */ /* 0x008fc400078e0010 */
[----:B------:R-:W-:Y:S01]  /*39600*/  VIADD R245, R246, UR17 ;  /* 0x00000011f6f57c36 */ /* 0x000fe20008000000 */
[----:B------:R3:W-:Y:S01]  /*39610*/  STL.64 [R1+0x19a0], R246 ;  /* 0x0019a0f601007387 */ /* 0x0007e20000100a00 */
[----:B------:R-:W2:Y:S01]  /*39620*/  LDCU UR17, c[0x0][0x3b8] ;  /* 0x00007700ff1177ac */ /* 0x000ea20008000800 */
[----:B------:R-:W-:Y:S02]  /*39630*/  IMAD.MOV.U32 R250, RZ, RZ, R24 ;  /* 0x000000fffffa7224 */ /* 0x000fe400078e0018 */
[----:B------:R-:W-:Y:S01]  /*39640*/  VIADD R244, R245, UR16 ;  /* 0x00000010f5f47c36 */ /* 0x000fe20008000000 */
[----:B------:R-:W2:Y:S01]  /*39650*/  LDCU UR16, c[0x0][0x3b8] ;  /* 0x00007700ff1077ac */ /* 0x000ea20008000800 */
[----:B-1----:R-:W-:Y:S02]  /*39660*/  IMAD.MOV.U32 R248, RZ, RZ, R22 ;  /* 0x000000fffff87224 */ /* 0x002fe400078e0016 */
[----:B------:R-:W-:Y:S01]  /*39670*/  VIADD R243, R244, UR15 ;  /* 0x0000000ff4f37c36 */ /* 0x000fe20008000000 */
[----:B------:R-:W-:Y:S01]  /*39680*/  STL.64 [R1+0x1978], R244 ;  /* 0x001978f401007387 */ /* 0x000fe20000100a00 */
[----:B------:R-:W1:Y:S01]  /*39690*/  LDCU UR15, c[0x0][0x3b8] ;  /* 0x00007700ff0f77ac */ /* 0x000e620008000800 */
[----:B------:R-:W-:-:S02]  /*396a0*/  IMAD.MOV.U32 R249, RZ, RZ, R25 ;  /* 0x000000fffff97224 */ /* 0x000fc400078e0019 */
[----:B------:R-:W-:Y:S01]  /*396b0*/  VIADD R242, R243, UR14 ;  /* 0x0000000ef3f27c36 */ /* 0x000fe20008000000 */
[----:B------:R-:W1:Y:S01]  /*396c0*/  LDCU UR14, c[0x0][0x3b8] ;  /* 0x00007700ff0e77ac */ /* 0x000e620008000800 */
[----:B---3--:R-:W-:Y:S02]  /*396d0*/  IMAD.MOV.U32 R246, RZ, RZ, R17 ;  /* 0x000000fffff67224 */ /* 0x008fe400078e0011 */
[----:B------:R-:W-:Y:S01]  /*396e0*/  VIADD R241, R242, UR13 ;  /* 0x0000000df2f17c36 */ /* 0x000fe20008000000 */
[----:B------:R3:W-:Y:S01]  /*396f0*/  STL.64 [R1+0x1980], R242 ;  /* 0x001980f201007387 */ /* 0x0007e20000100a00 */
[----:B------:R-:W-:Y:S01]  /*39700*/  IMAD.MOV.U32 R247, RZ, RZ, R14 ;  /* 0x000000fffff77224 */ /* 0x000fe200078e000e */
[----:B------:R-:W1:Y:S01]  /*39710*/  LDCU UR13, c[0x0][0x3b8] ;  /* 0x00007700ff0d77ac */ /* 0x000e620008000800 */
[----:B------:R-:W-:Y:S01]  /*39720*/  VIADD R240, R241, UR12 ;  /* 0x0000000cf1f07c36 */ /* 0x000fe20008000000 */
[----:B------:R-:W1:Y:S03]  /*39730*/  LDCU UR12, c[0x0][0x3b8] ;  /* 0x00007700ff0c77ac */ /* 0x000e660008000800 */
[----:B------:R-:W-:Y:S01]  /*39740*/  VIADD R239, R240, UR11 ;  /* 0x0000000bf0ef7c36 */ /* 0x000fe20008000000 */
[----:B------:R2:W-:Y:S01]  /*39750*/  STL.64 [R1+0x1968], R240 ;  /* 0x001968f001007387 */ /* 0x0005e20000100a00 */
[----:B------:R-:W1:Y:S02]  /*39760*/  LDCU UR11, c[0x0][0x3b8] ;  /* 0x00007700ff0b77ac */ /* 0x000e640008000800 */
[----:B------:R-:W-:-:S02]  /*39770*/  VIADD R238, R239, UR77 ;  /* 0x0000004defee7c36 */ /* 0x000fc40008000000 */
[----:B---3--:R-:W-:Y:S01]  /*39780*/  IMAD.MOV.U32 R243, RZ, RZ, R12 ;  /* 0x000000fffff37224 */ /* 0x008fe200078e000c */
[----:B------:R-:W3:Y:S01]  /*39790*/  LDCU UR77, c[0x0][0x3b8] ;  /* 0x00007700ff4d77ac */ /* 0x000ee20008000800 */
[----:B------:R-:W-:Y:S01]  /*397a0*/  VIADD R237, R238, UR76 ;  /* 0x0000004ceeed7c36 */ /* 0x000fe20008000000 */
[----:B------:R-:W-:Y:S01]  /*397b0*/  STL.64 [R1+0x1970], R238 ;  /* 0x001970ee01007387 */ /* 0x000fe20000100a00 */
[----:B------:R-:W-:Y:S01]  /*397c0*/  IMAD.MOV.U32 R242, RZ, RZ, R8 ;  /* 0x000000fffff27224 */ /* 0x000fe200078e0008 */
[----:B------:R-:W1:Y:S01]  /*397d0*/  LDCU UR76, c[0x0][0x3b8] ;  /* 0x00007700ff4c77ac */ /* 0x000e620008000800 */
[----:B------:R-:W-:Y:S02]  /*397e0*/  VIADD R236, R237, UR75 ;  /* 0x0000004bedec7c36 */ /* 0x000fe40008000000 */
[----:B--2---:R-:W-:Y:S01]  /*397f0*/  IMAD.MOV.U32 R241, RZ, RZ, R9 ;  /* 0x000000fffff17224 */ /* 0x004fe200078e0009 */
[----:B------:R-:W2:Y:S01]  /*39800*/  LDCU UR75, c[0x0][0x3b8] ;  /* 0x00007700ff4b77ac */ /* 0x000ea20008000800 */
[----:B------:R-:W-:Y:S01]  /*39810*/  VIADD R235, R236, UR74 ;  /* 0x0000004aeceb7c36 */ /* 0x000fe20008000000 */
[----:B------:R-:W-:Y:S01]  /*39820*/  STL.64 [R1+0x1958], R236 ;  /* 0x001958ec01007387 */ /* 0x000fe20000100a00 */
[----:B------:R-:W1:Y:S02]  /*39830*/  LDCU UR74, c[0x0][0x3b8] ;  /* 0x00007700ff4a77ac */ /* 0x000e640008000800 */
[----:B------:R-:W-:Y:S01]  /*39840*/  VIADD R234, R235, UR73 ;  /* 0x00000049ebea7c36 */ /* 0x000fe20008000000 */
[----:B------:R-:W1:Y:S03]  /*39850*/  LDCU UR73, c[0x0][0x3b8] ;  /* 0x00007700ff4977ac */ /* 0x000e660008000800 */
[----:B------:R-:W-:Y:S01]  /*39860*/  VIADD R233, R234, UR72 ;  /* 0x00000048eae97c36 */ /* 0x000fe20008000000 */
[----:B------:R2:W-:Y:S01]  /*39870*/  STL.64 [R1+0x1950], R234 ;  /* 0x001950ea01007387 */ /* 0x0005e20000100a00 */
[----:B------:R-:W1:Y:S02]  /*39880*/  LDCU UR72, c[0x0][0x3b8] ;  /* 0x00007700ff4877ac */ /* 0x000e640008000800 */
[----:B------:R-:W-:Y:S01]  /*39890*/  VIADD R232, R233, UR71 ;  /* 0x00000047e9e87c36 */ /* 0x000fe20008000000 */
[----:B------:R3:W-:Y:S01]  /*398a0*/  STL [R1+0x1960], R235 ;  /* 0x001960eb01007387 */ /* 0x0007e20000100800 */
[----:B------:R-:W1:Y:S02]  /*398b0*/  LDCU UR71, c[0x0][0x3b8] ;  /* 0x00007700ff4777ac */ /* 0x000e640008000800 */
[----:B------:R-:W-:Y:S01]  /*398c0*/  VIADD R231, R232, UR70 ;  /* 0x00000046e8e77c36 */ /* 0x000fe20008000000 */
[----:B------:R-:W-:Y:S01]  /*398d0*/  STL.64 [R1+0x1940], R232 ;  /* 0x001940e801007387 */ /* 0x000fe20000100a00 */
[----:B------:R-:W1:Y:S02]  /*398e0*/  LDCU UR70, c[0x0][0x3b8] ;  /* 0x00007700ff4677ac */ /* 0x000e640008000800 */
[----:B------:R-:W-:-:S02]  /*398f0*/  VIADD R230, R231, UR69 ;  /* 0x00000045e7e67c36 */ /* 0x000fc40008000000 */
[----:B--2---:R-:W-:Y:S01]  /*39900*/  IMAD.MOV.U32 R234, RZ, RZ, R6 ;  /* 0x000000ffffea7224 */ /* 0x004fe200078e0006 */
[----:B------:R-:W2:Y:S01]  /*39910*/  LDCU UR69, c[0x0][0x3b8] ;  /* 0x00007700ff4577ac */ /* 0x000ea20008000800 */
[----:B------:R-:W-:Y:S01]  /*39920*/  VIADD R229, R230, UR68 ;  /* 0x00000044e6e57c36 */ /* 0x000fe20008000000 */
[----:B------:R-:W-:Y:S01]  /*39930*/  STL.64 [R1+0x1948], R230 ;  /* 0x001948e601007387 */ /* 0x000fe20000100a00 */
[----:B---3--:R-:W-:Y:S01]  /*39940*/  IMAD.MOV.U32 R235, RZ, RZ, R35 ;  /* 0x000000ffffeb7224 */ /* 0x008fe200078e0023 */
[----:B------:R-:W3:Y:S01]  /*39950*/  LDCU UR68, c[0x0][0x3b8] ;  /* 0x00007700ff4477ac */ /* 0x000ee20008000800 */
[----:B------:R-:W-:Y:S01]  /*39960*/  VIADD R228, R229, UR67 ;  /* 0x00000043e5e47c36 */ /* 0x000fe20008000000 */
[----:B------:R-:W1:Y:S03]  /*39970*/  LDCU UR67, c[0x0][0x3b8] ;  /* 0x00007700ff4377ac */ /* 0x000e660008000800 */
[----:B------:R-:W-:Y:S01]  /*39980*/  VIADD R227, R228, UR66 ;  /* 0x00000042e4e37c36 */ /* 0x000fe20008000000 */
[----:B------:R-:W-:Y:S01]  /*39990*/  STL.64 [R1+0x1930], R228 ;  /* 0x001930e401007387 */ /* 0x000fe20000100a00 */
[----:B------:R-:W1:Y:S02]  /*399a0*/  LDCU UR66, c[0x0][0x3b8] ;  /* 0x00007700ff4277ac */ /* 0x000e640008000800 */
        /* <DEDUP_REMOVED lines=38> */
[----:B------:R-:W1:Y:S04]  /*39c10*/  LDCU UR53, c[0x0][0x3b8] ;  /* 0x00007700ff3577ac */ /* 0x000e680008000800 */
[----:B------:R-:W-:Y:S01]  /*39c20*/  IADD3 R211, PT, PT, R212, UR52, RZ ;  /* 0x00000034d4d37c10 */ /* 0x000fe2000fffe0ff */
[----:B------:R-:W-:Y:S01]  /*39c30*/  STL.64 [R1+0x18f8], R212 ;  /* 0x0018f8d401007387 */ /* 0x000fe20000100a00 */
[----:B------:R-:W1:Y:S03]  /*39c40*/  LDCU UR52, c[0x0][0x3b8] ;  /* 0x00007700ff3477ac */ /* 0x000e660008000800 */
[----:B------:R-:W-:Y:S01]  /*39c50*/  VIADD R210, R211, UR51 ;  /* 0x00000033d3d27c36 */ /* 0x000fe20008000000 */
[----:B------:R-:W1:Y:S03]  /*39c60*/  LDCU UR51, c[0x0][0x3b8] ;  /* 0x00007700ff3377ac */ /* 0x000e660008000800 */
[----:B------:R-:W-:Y:S01]  /*39c70*/  VIADD R209, R210, UR50 ;  /* 0x00000032d2d17c36 */ /* 0x000fe20008000000 */
[----:B------:R2:W-:Y:S01]  /*39c80*/  STL.64 [R1+0x19a8], R210 ;  /* 0x0019a8d201007387 */ /* 0x0005e20000100a00 */
[----:B------:R-:W1:Y:S02]  /*39c90*/  LDCU UR50, c[0x0][0x3b8] ;  /* 0x00007700ff3277ac */ /* 0x000e640008000800 */
[----:B------:R-:W-:Y:S01]  /*39ca0*/  VIADD R208, R209, UR49 ;  /* 0x00000031d1d07c36 */ /* 0x000fe20008000000 */
[----:B------:R-:W1:Y:S03]  /*39cb0*/  LDCU UR49, c[0x0][0x3b8] ;  /* 0x00007700ff3177ac */ /* 0x000e660008000800 */
[----:B------:R-:W-:Y:S01]  /*39cc0*/  VIADD R207, R208, UR48 ;  /* 0x00000030d0cf7c36 */ /* 0x000fe20008000000 */
[----:B------:R3:W-:Y:S01]  /*39cd0*/  STL.64 [R1+0x19b8], R208 ;  /* 0x0019b8d001007387 */ /* 0x0007e20000100a00 */
[----:B------:R-:W1:Y:S02]  /*39ce0*/  LDCU UR48, c[0x0][0x3b8] ;  /* 0x00007700ff3077ac */ /* 0x000e640008000800 */
[----:B------:R-:W-:-:S02]  /*39cf0*/  VIADD R206, R207, UR47 ;  /* 0x0000002fcfce7c36 */ /* 0x000fc40008000000 */
[----:B--2---:R-:W-:Y:S01]  /*39d00*/  IMAD.MOV.U32 R211, RZ, RZ, R30 ;  /* 0x000000ffffd37224 */ /* 0x004fe200078e001e */
[----:B------:R-:W2:Y:S01]  /*39d10*/  LDCU UR47, c[0x0][0x3b8] ;  /* 0x00007700ff2f77ac */ /* 0x000ea20008000800 */
[----:B------:R-:W-:Y:S01]  /*39d20*/  VIADD R205, R206, UR46 ;  /* 0x0000002ececd7c36 */ /* 0x000fe20008000000 */
[----:B------:R1:W-:Y:S01]  /*39d30*/  STL.64 [R1+0x19d0], R206 ;  /* 0x0019d0ce01007387 */ /* 0x0003e20000100a00 */
[----:B------:R-:W-:Y:S01]  /*39d40*/  IMAD.MOV.U32 R210, RZ, RZ, R28 ;  /* 0x000000ffffd27224 */ /* 0x000fe200078e001c */
[----:B------:R-:W2:Y:S01]  /*39d50*/  LDCU UR46, c[0x0][0x3b8] ;  /* 0x00007700ff2e77ac */ /* 0x000ea20008000800 */
[----:B------:R-:W-:Y:S01]  /*39d60*/  VIADD R204, R205, UR45 ;  /* 0x0000002dcdcc7c36 */ /* 0x000fe20008000000 */
[----:B------:R4:W-:Y:S01]  /*39d70*/  STL [R1+0x19d8], R205 ;  /* 0x0019d8cd01007387 */ /* 0x0009e20000100800 */
[----:B---3--:R-:W-:Y:S01]  /*39d80*/  IMAD.MOV.U32 R208, RZ, RZ, R31 ;  /* 0x000000ffffd07224 */ /* 0x008fe200078e001f */
[----:B------:R-:W3:Y:S01]  /*39d90*/  LDCU UR45, c[0x0][0x3b8] ;  /* 0x00007700ff2d77ac */ /* 0x000ee20008000800 */
[----:B------:R-:W-:Y:S01]  /*39da0*/  VIADD R203, R204, UR44 ;  /* 0x0000002ccccb7c36 */ /* 0x000fe20008000000 */
[----:B------:R2:W-:Y:S01]  /*39db0*/  STL [R1+0x19e8], R204 ;  /* 0x0019e8cc01007387 */ /* 0x0005e20000100800 */
[----:B------:R-:W-:Y:S01]  /*39dc0*/  IMAD.MOV.U32 R209, RZ, RZ, R20 ;  /* 0x000000ffffd17224 */ /* 0x000fe200078e0014 */
[----:B------:R-:W3:Y:S01]  /*39dd0*/  LDCU UR44, c[0x0][0x3b8] ;  /* 0x00007700ff2c77ac */ /* 0x000ee20008000800 */
[----:B------:R-:W-:-:S02]  /*39de0*/  VIADD R202, R203, UR43 ;  /* 0x0000002bcbca7c36 */ /* 0x000fc40008000000 */
[----:B-1----:R-:W-:Y:S01]  /*39df0*/  IMAD.MOV.U32 R206, RZ, RZ, R26 ;  /* 0x000000ffffce7224 */ /* 0x002fe200078e001a */
[----:B------:R-:W1:Y:S01]  /*39e00*/  LDCU UR43, c[0x0][0x3b8] ;  /* 0x00007700ff2b77ac */ /* 0x000e620008000800 */
[----:B------:R-:W-:Y:S01]  /*39e10*/  VIADD R201, R202, UR42 ;  /* 0x0000002acac97c36 */ /* 0x000fe20008000000 */
[----:B------:R3:W-:Y:S01]  /*39e20*/  STL.64 [R1+0x19e0], R202 ;  /* 0x0019e0ca01007387 */ /* 0x0007e20000100a00 */
[----:B----4-:R-:W-:Y:S01]  /*39e30*/  IMAD.MOV.U32 R205, RZ, RZ, R23 ;  /* 0x000000ffffcd7224 */ /* 0x010fe200078e0017 */
[----:B------:R-:W4:Y:S01]  /*39e40*/  LDCU UR42, c[0x0][0x3b8] ;  /* 0x00007700ff2a77ac */ /* 0x000f220008000800 */
[----:B------:R-:W-:Y:S02]  /*39e50*/  VIADD R200, R201, UR39 ;  /* 0x00000027c9c87c36 */ /* 0x000fe40008000000 */
        /* <DEDUP_REMOVED lines=21> */
[----:B------:R-:W-:Y:S01]  /*39fb0*/  VIADD R194, R195, UR33 ;  /* 0x00000021c3c27c36 */ /* 0x000fe20008000000 */
[----:B------:R1:W-:Y:S01]  /*39fc0*/  STL [R1+0x1a0c], R195 ;  /* 0x001a0cc301007387 */ /* 0x0003e20000100800 */
[----:B--2---:R-:W-:Y:S01]  /*39fd0*/  IMAD.MOV.U32 R198, RZ, RZ, R7 ;  /* 0x000000ffffc67224 */ /* 0x004fe200078e0007 */
[----:B------:R-:W2:Y:S01]  /*39fe0*/  LDCU UR33, c[0x0][0x3b8] ;  /* 0x00007700ff2177ac */ /* 0x000ea20008000800 */
[----:B------:R-:W-:-:S02]  /*39ff0*/  VIADD R193, R194, UR32 ;  /* 0x00000020c2c17c36 */ /* 0x000fc40008000000 */
[----:B------:R-:W-:Y:S01]  /*3a000*/  IMAD.MOV.U32 R201, RZ, RZ, R13 ;  /* 0x000000ffffc97224 */ /* 0x000fe200078e000d */
[----:B------:R-:W2:Y:S01]  /*3a010*/  LDCU UR32, c[0x0][0x3b8] ;  /* 0x00007700ff2077ac */ /* 0x000ea20008000800 */
[----:B------:R-:W-:Y:S02]  /*3a020*/  VIADD R192, R193, UR31 ;  /* 0x0000001fc1c07c36 */ /* 0x000fe40008000000 */
[----:B---3--:R-:W-:Y:S01]  /*3a030*/  IMAD.MOV.U32 R197, RZ, RZ, R5 ;  /* 0x000000ffffc57224 */ /* 0x008fe200078e0005 */
[----:B------:R-:W3:Y:S01]  /*3a040*/  LDCU UR31, c[0x0][0x3b8] ;  /* 0x00007700ff1f77ac */ /* 0x000ee20008000800 */
[----:B------:R-:W-:Y:S01]  /*3a050*/  VIADD R191, R192, UR30 ;  /* 0x0000001ec0bf7c36 */ /* 0x000fe20008000000 */
[----:B------:R2:W-:Y:S01]  /*3a060*/  STL.64 [R1+0x1a10], R192 ;  /* 0x001a10c001007387 */ /* 0x0005e20000100a00 */
[----:B-1----:R-:W-:Y:S01]  /*3a070*/  IMAD.MOV.U32 R195, RZ, RZ, R40 ;  /* 0x000000ffffc37224 */ /* 0x002fe200078e0028 */
[----:B------:R-:W1:Y:S01]  /*3a080*/  LDCU UR30, c[0x0][0x3b8] ;  /* 0x00007700ff1e77ac */ /* 0x000e620008000800 */
[----:B------:R-:W-:-:S02]  /*3a090*/  VIADD R190, R191, UR29 ;  /* 0x0000001dbfbe7c36 */ /* 0x000fc40008000000 */
[----:B------:R-:W-:Y:S01]  /*3a0a0*/  IMAD.MOV.U32 R196, RZ, RZ, R45 ;  /* 0x000000ffffc47224 */ /* 0x000fe200078e002d */
[----:B------:R-:W1:Y:S01]  /*3a0b0*/  LDCU UR29, c[0x0][0x3b8] ;  /* 0x00007700ff1d77ac */ /* 0x000e620008000800 */
[----:B------:R-:W-:Y:S01]  /*3a0c0*/  VIADD R189, R190, UR28 ;  /* 0x0000001cbebd7c36 */ /* 0x000fe20008000000 */
[----:B------:R3:W-:Y:S01]  /*3a0d0*/  STL.64 [R1+0x1a18], R190 ;  /* 0x001a18be01007387 */ /* 0x0007e20000100a00 */
[----:B------:R-:W1:Y:S02]  /*3a0e0*/  LDCU UR28, c[0x0][0x3b8] ;  /* 0x00007700ff1c77ac */ /* 0x000e640008000800 */
[----:B------:R-:W-:Y:S02]  /*3a0f0*/  VIADD R188, R189, UR27 ;  /* 0x0000001bbdbc7c36 */ /* 0x000fe40008000000 */
[----:B--2---:R-:W-:Y:S01]  /*3a100*/  IMAD.MOV.U32 R193, RZ, RZ, R37 ;  /* 0x000000ffffc17224 */ /* 0x004fe200078e0025 */
[----:B------:R-:W2:Y:S01]  /*3a110*/  LDCU UR27, c[0x0][0x3b8] ;  /* 0x00007700ff1b77ac */ /* 0x000ea20008000800 */
[----:B------:R-:W-:Y:S01]  /*3a120*/  VIADD R187, R188, UR26 ;  /* 0x0000001abcbb7c36 */ /* 0x000fe20008000000 */
[----:B------:R1:W-:Y:S01]  /*3a130*/  STL.64 [R1+0x1a20], R188 ;  /* 0x001a20bc01007387 */ /* 0x0003e20000100a00 */
[----:B------:R-:W-:Y:S01]  /*3a140*/  IMAD.MOV.U32 R192, RZ, RZ, R44 ;  /* 0x000000ffffc07224 */ /* 0x000fe200078e002c */
[----:B------:R-:W1:Y:S01]  /*3a150*/  LDCU UR26, c[0x0][0x3b8] ;  /* 0x00007700ff1a77ac */ /* 0x000e620008000800 */
        /* <DEDUP_REMOVED lines=8> */
[----:B------:R-:W-:Y:S01]  /*3a1e0*/  IMAD.MOV.U32 R197, RZ, RZ, R198 ;  /* 0x000000ffffc57224 */ /* 0x000fe200078e00c6 */
[----:B------:R-:W1:Y:S01]  /*3a1f0*/  LDCU UR23, c[0x0][0x3b8] ;  /* 0x00007700ff1777ac */ /* 0x000e620008000800 */
[----:B------:R-:W-:Y:S01]  /*3a200*/  VIADD R183, R184, UR22 ;  /* 0x00000016b8b77c36 */ /* 0x000fe20008000000 */
[----:B------:R-:W-:Y:S01]  /*3a210*/  STL.64 [R1+0x1a30], R184 ;  /* 0x001a30b801007387 */ /* 0x000fe20000100a00 */
[----:B------:R-:W-:Y:S01]  /*3a220*/  IMAD.MOV.U32 R198, RZ, RZ, R199 ;  /* 0x000000ffffc67224 */ /* 0x000fe200078e00c7 */
[----:B------:R-:W2:Y:S01]  /*3a230*/  LDCU UR22, c[0x0][0x3b8] ;  /* 0x00007700ff1677ac */ /* 0x000ea20008000800 */
[----:B------:R-:W-:-:S02]  /*3a240*/  VIADD R182, R183, UR21 ;  /* 0x00000015b7b67c36 */ /* 0x000fc40008000000 */
[----:B------:R-:W-:Y:S01]  /*3a250*/  IMAD.MOV.U32 R199, RZ, RZ, R200 ;  /* 0x000000ffffc77224 */ /* 0x000fe200078e00c8 */
[----:B------:R-:W2:Y:S01]  /*3a260*/  LDCU UR21, c[0x0][0x3b8] ;  /* 0x00007700ff1577ac */ /* 0x000ea20008000800 */
[----:B------:R-:W-:Y:S01]  /*3a270*/  VIADD R181, R182, UR20 ;  /* 0x00000014b6b57c36 */ /* 0x000fe20008000000 */
[----:B------:R3:W-:Y:S01]  /*3a280*/  STL.64 [R1+0x1a38], R182 ;  /* 0x001a38b601007387 */ /* 0x0007e20000100a00 */
[----:B------:R-:W-:Y:S01]  /*3a290*/  IMAD.MOV.U32 R200, RZ, RZ, R201 ;  /* 0x000000ffffc87224 */ /* 0x000fe200078e00c9 */
[----:B------:R-:W2:Y:S01]  /*3a2a0*/  LDCU UR20, c[0x0][0x3b8] ;  /* 0x00007700ff1477ac */ /* 0x000ea20008000800 */
[----:B------:R-:W-:Y:S02]  /*3a2b0*/  VIADD R180, R181, UR19 ;  /* 0x00000013b5b47c36 */ /* 0x000fe40008000000 */
[----:B------:R-:W-:Y:S01]  /*3a2c0*/  IMAD.MOV.U32 R201, RZ, RZ, R202 ;  /* 0x000000ffffc97224 */ /* 0x000fe200078e00ca */
[----:B------:R-:W2:Y:S01]  /*3a2d0*/  LDCU UR19, c[0x0][0x3b8] ;  /* 0x00007700ff1377ac */ /* 0x000ea20008000800 */
[----:B------:R-:W-:-:S02]  /*3a2e0*/  VIADD R179, R180, UR18 ;  /* 0x00000012b4b37c36 */ /* 0x000fc40008000000 */
[----:B-1----:R-:W-:Y:S01]  /*3a2f0*/  IMAD.MOV.U32 R189, RZ, RZ, R39 ;  /* 0x000000ffffbd7224 */ /* 0x002fe200078e0027 */
[----:B------:R-:W1:Y:S01]  /*3a300*/  LDCU UR18, c[0x0][0x3b8] ;  /* 0x00007700ff1277ac */ /* 0x000e620008000800 */
[----:B------:R-:W-:Y:S01]  /*3a310*/  VIADD R178, R179, UR17 ;  /* 0x00000011b3b27c36 */ /* 0x000fe20008000000 */
[----:B---3--:R-:W3:Y:S01]  /*3a320*/  LDL.LU R182, [R1+0xa8c] ;  /* 0x000a8c0001b67983 */ /* 0x008ee20000300800 */
[----:B------:R-:W-:Y:S01]  /*3a330*/  IMAD.MOV.U32 R202, RZ, RZ, R203 ;  /* 0x000000ffffca7224 */ /* 0x000fe200078e00cb */
[----:B------:R-:W1:Y:S01]  /*3a340*/  LDCU UR17, c[0x0][0x3b8] ;  /* 0x00007700ff1177ac */ /* 0x000e620008000800 */
[----:B------:R-:W-:Y:S01]  /*3a350*/  IMAD.MOV.U32 R185, RZ, RZ, R38 ;  /* 0x000000ffffb97224 */ /* 0x000fe200078e0026 */
[----:B------:R2:W-:Y:S01]  /*3a360*/  STL.64 [R1+0x1a40], R180 ;  /* 0x001a40b401007387 */ /* 0x0005e20000100a00 */
[----:B------:R-:W-:Y:S01]  /*3a370*/  VIADD R177, R178, UR16 ;  /* 0x00000010b2b17c36 */ /* 0x000fe20008000000 */
[----:B------:R-:W1:Y:S01]  /*3a380*/  LDCU UR16, c[0x0][0x3b8] ;  /* 0x00007700ff1077ac */ /* 0x000e620008000800 */
[----:B------:R-:W-:-:S02]  /*3a390*/  IMAD.MOV.U32 R203, RZ, RZ, R204 ;  /* 0x000000ffffcb7224 */ /* 0x000fc400078e00cc */
[----:B------:R-:W-:Y:S02]  /*3a3a0*/  VIADD R176, R177, UR15 ;  /* 0x0000000fb1b07c36 */ /* 0x000fe40008000000 */
[----:B------:R-:W-:Y:S02]  /*3a3b0*/  IMAD.MOV.U32 R188, RZ, RZ, R41 ;  /* 0x000000ffffbc7224 */ /* 0x000fe400078e0029 */
[----:B------:R-:W-:Y:S02]  /*3a3c0*/  IMAD.MOV.U32 R186, RZ, RZ, R42 ;  /* 0x000000ffffba7224 */ /* 0x000fe400078e002a */
[----:B------:R-:W-:Y:S01]  /*3a3d0*/  IMAD.MOV.U32 R187, RZ, RZ, R43 ;  /* 0x000000ffffbb7224 */ /* 0x000fe200078e002b */
[----:B------:R-:W-:Y:S01]  /*3a3e0*/  BAR.SYNC.DEFER_BLOCKING 0x0 ;  /* 0x0000000000007b1d */ /* 0x000fe20000010000 */
[C---:B--2---:R-:W-:Y:S01]  /*3a3f0*/  LEA R180, P1, R191.reuse, R3, 0x2 ;  /* 0x00000003bfb47211 */ /* 0x044fe200078210ff */
[----:B------:R-:W-:Y:S02]  /*3a400*/  IMAD.MOV.U32 R204, RZ, RZ, R205 ;  /* 0x000000ffffcc7224 */ /* 0x000fe400078e00cd */
[----:B------:R-:W-:Y:S01]  /*3a410*/  IMAD.MOV.U32 R183, RZ, RZ, R46 ;  /* 0x000000ffffb77224 */ /* 0x000fe200078e002e */
[----:B------:R-:W-:Y:S01]  /*3a420*/  LEA.HI.X.SX32 R181, R191, R4, 0x2, P1 ;  /* 0x00000004bfb57211 */ /* 0x000fe200008f16ff */
[----:B------:R-:W-:Y:S01]  /*3a430*/  IMAD.MOV.U32 R191, RZ, RZ, R197 ;  /* 0x000000ffffbf7224 */ /* 0x000fe200078e00c5 */
[----:B------:R-:W2:Y:S01]  /*3a440*/  LDCU UR15, c[0x0][0x3b8] ;  /* 0x00007700ff0f77ac */ /* 0x000ea20008000800 */
[----:B------:R-:W-:-:S02]  /*3a450*/  IMAD.MOV.U32 R197, RZ, RZ, R198 ;  /* 0x000000ffffc57224 */ /* 0x000fc400078e00c6 */
[----:B------:R-:W-:Y:S02]  /*3a460*/  IMAD.MOV.U32 R198, RZ, RZ, R199 ;  /* 0x000000ffffc67224 */ /* 0x000fe400078e00c7 */
[----:B------:R-:W-:Y:S02]  /*3a470*/  IMAD.MOV.U32 R205, RZ, RZ, R206 ;  /* 0x000000ffffcd7224 */ /* 0x000fe400078e00ce */
[----:B------:R-:W-:Y:S02]  /*3a480*/  IMAD.MOV.U32 R199, RZ, RZ, R200 ;  /* 0x000000ffffc77224 */ /* 0x000fe400078e00c8 */
[----:B------:R-:W-:Y:S02]  /*3a490*/  IMAD.MOV.U32 R206, RZ, RZ, R207 ;  /* 0x000000ffffce7224 */ /* 0x000fe400078e00cf */
[----:B------:R-:W-:Y:S01]  /*3a4a0*/  IMAD.MOV.U32 R200, RZ, RZ, R201 ;  /* 0x000000ffffc87224 */ /* 0x000fe200078e00c9 */
[----:B------:R-:W-:Y:S01]  /*3a4b0*/  STL.64 [R1+0x1a48], R178 ;  /* 0x001a48b201007387 */ /* 0x000fe20000100a00 */
[----:B------:R-:W-:-:S02]  /*3a4c0*/  IMAD.MOV.U32 R207, RZ, RZ, R208 ;  /* 0x000000ffffcf7224 */ /* 0x000fc400078e00d0 */
[----:B------:R-:W-:Y:S01]  /*3a4d0*/  IMAD.MOV.U32 R201, RZ, RZ, R202 ;  /* 0x000000ffffc97224 */ /* 0x000fe200078e00ca */
[----:B------:R1:W-:Y:S01]  /*3a4e0*/  STL.64 [R1+0x1a50], R176 ;  /* 0x001a50b001007387 */ /* 0x0003e20000100a00 */
[----:B------:R-:W-:Y:S02]  /*3a4f0*/  IMAD.MOV.U32 R208, RZ, RZ, R223 ;  /* 0x000000ffffd07224 */ /* 0x000fe400078e00df */
[----:B------:R-:W-:Y:S02]  /*3a500*/  IMAD.MOV.U32 R202, RZ, RZ, R203 ;  /* 0x000000ffffca7224 */ /* 0x000fe400078e00cb */
[----:B------:R-:W-:Y:S01]  /*3a510*/  VIADD R175, R176, UR14 ;  /* 0x0000000eb0af7c36 */ /* 0x000fe20008000000 */
[----:B------:R-:W2:Y:S01]  /*3a520*/  LDCU UR14, c[0x0][0x3b8] ;  /* 0x00007700ff0e77ac */ /* 0x000ea20008000800 */
[----:B------:R-:W-:Y:S02]  /*3a530*/  IMAD.MOV.U32 R203, RZ, RZ, R204 ;  /* 0x000000ffffcb7224 */ /* 0x000fe400078e00cc */
[----:B------:R-:W-:-:S02]  /*3a540*/  IMAD.MOV.U32 R204, RZ, RZ, R205 ;  /* 0x000000ffffcc7224 */ /* 0x000fc400078e00cd */
[----:B------:R-:W-:Y:S01]  /*3a550*/  IMAD.MOV.U32 R205, RZ, RZ, R206 ;  /* 0x000000ffffcd7224 */ /* 0x000fe200078e00ce */
[C---:B-1----:R-:W-:Y:S01]  /*3a560*/  LEA R176, P2, R193.reuse, R3, 0x2 ;  /* 0x00000003c1b07211 */ /* 0x042fe200078410ff */
[----:B------:R-:W-:Y:S01]  /*3a570*/  IMAD.MOV.U32 R206, RZ, RZ, R207 ;  /* 0x000000ffffce7224 */ /* 0x000fe200078e00cf */
[----:B------:R-:W-:Y:S01]  /*3a580*/  MOV R207, R208 ;  /* 0x000000d000cf7202 */ /* 0x000fe20000000f00 */
[----:B------:R-:W-:Y:S01]  /*3a590*/  IMAD.MOV.U32 R184, RZ, RZ, R197 ;  /* 0x000000ffffb87224 */ /* 0x000fe200078e00c5 */
[----:B------:R-:W-:Y:S01]  /*3a5a0*/  LEA.HI.X.SX32 R177, R193, R4, 0x2, P2 ;  /* 0x00000004c1b17211 */ /* 0x000fe200010f16ff */
[----:B------:R-:W-:Y:S02]  /*3a5b0*/  IMAD.MOV.U32 R197, RZ, RZ, R199 ;  /* 0x000000ffffc57224 */ /* 0x000fe400078e00c7 */
[----:B------:R-:W-:Y:S02]  /*3a5c0*/  IMAD.MOV.U32 R223, RZ, RZ, R235 ;  /* 0x000000ffffdf7224 */ /* 0x000fe400078e00eb */
[----:B------:R-:W-:Y:S01]  /*3a5d0*/  IMAD.MOV.U32 R208, RZ, RZ, R234 ;  /* 0x000000ffffd07224 */ /* 0x000fe200078e00ea */
[----:B------:R-:W2:Y:S01]  /*3a5e0*/  LDL.LU R235, [R1+0x980] ;  /* 0x0009800001eb7983 */ /* 0x000ea20000300800 */
[----:B------:R-:W-:-:S02]  /*3a5f0*/  IMAD.MOV.U32 R193, RZ, RZ, R198 ;  /* 0x000000ffffc17224 */ /* 0x000fc400078e00c6 */
[----:B------:R-:W-:Y:S01]  /*3a600*/  IMAD.MOV.U32 R199, RZ, RZ, R201 ;  /* 0x000000ffffc77224 */ /* 0x000fe200078e00c9 */
[----:B------:R1:W-:Y:S01]  /*3a610*/  STL.64 [R1+0x18c0], R180 ;  /* 0x0018c0b401007387 */ /* 0x0003e20000100a00 */
[----:B------:R-:W-:Y:S02]  /*3a620*/  IMAD.MOV.U32 R198, RZ, RZ, R200 ;  /* 0x000000ffffc67224 */ /* 0x000fe400078e00c8 */
[----:B------:R-:W-:Y:S01]  /*3a630*/  IMAD.MOV.U32 R201, RZ, RZ, R203 ;  /* 0x000000ffffc97224 */ /* 0x000fe200078e00cb */
[----:B------:R-:W2:Y:S01]  /*3a640*/  LDL.LU R234, [R1+0x9b8] ;  /* 0x0009b80001ea7983 */ /* 0x000ea20000300800 */
[----:B------:R-:W-:Y:S02]  /*3a650*/  IMAD.MOV.U32 R200, RZ, RZ, R202 ;  /* 0x000000ffffc87224 */ /* 0x000fe400078e00ca */
[----:B------:R-:W-:Y:S01]  /*3a660*/  IMAD.MOV.U32 R203, RZ, RZ, R205 ;  /* 0x000000ffffcb7224 */ /* 0x000fe200078e00cd */
[----:B------:R1:W-:Y:S01]  /*3a670*/  STL.64 [R1+0x18b8], R176 ;  /* 0x0018b8b001007387 */ /* 0x0003e20000100a00 */
[----:B------:R-:W-:-:S02]  /*3a680*/  IMAD.MOV.U32 R202, RZ, RZ, R204 ;  /* 0x000000ffffca7224 */ /* 0x000fc400078e00cc */
[----:B------:R-:W-:Y:S02]  /*3a690*/  IMAD.MOV.U32 R205, RZ, RZ, R207 ;  /* 0x000000ffffcd7224 */ /* 0x000fe400078e00cf */
[----:B------:R-:W-:Y:S02]  /*3a6a0*/  IMAD.MOV.U32 R204, RZ, RZ, R206 ;  /* 0x000000ffffcc7224 */ /* 0x000fe400078e00ce */
[----:B------:R-:W-:Y:S02]  /*3a6b0*/  IMAD.MOV.U32 R207, RZ, RZ, R241 ;  /* 0x000000ffffcf7224 */ /* 0x000fe400078e00f1 */
[----:B------:R-:W-:Y:S01]  /*3a6c0*/  IMAD.MOV.U32 R206, RZ, RZ, R208 ;  /* 0x000000ffffce7224 */ /* 0x000fe200078e00d0 */
[----:B------:R-:W2:Y:S04]  /*3a6d0*/  LDL.LU R241, [R1+0x9bc] ;  /* 0x0009bc0001f17983 */ /* 0x000ea80000300800 */
[----:B------:R-:W2:Y:S01]  /*3a6e0*/  LDL.LU R208, [R1+0xa30] ;  /* 0x000a300001d07983 */ /* 0x000ea20000300800 */
[----:B------:R-:W-:-:S04]  /*3a6f0*/  LEA R178, P3, R189, R3, 0x2 ;  /* 0x00000003bdb27211 */ /* 0x000fc800078610ff */
[-C--:B------:R-:W-:Y:S01]  /*3a700*/  LEA.HI.X.SX32 R179, R189, R4.reuse, 0x2, P3 ;  /* 0x00000004bdb37211 */ /* 0x080fe200018f16ff */
[----:B------:R-:W-:Y:S01]  /*3a710*/  IMAD.MOV.U32 R189, RZ, RZ, R197 ;  /* 0x000000ffffbd7224 */ /* 0x000fe200078e00c5 */
[C---:B-1----:R-:W-:Y:S01]  /*3a720*/  LEA R180, P1, R185.reuse, R3, 0x2 ;  /* 0x00000003b9b47211 */ /* 0x042fe200078210ff */
[----:B------:R-:W-:Y:S02]  /*3a730*/  IMAD.MOV.U32 R197, RZ, RZ, R198 ;  /* 0x000000ffffc57224 */ /* 0x000fe400078e00c6 */
[----:B------:R-:W-:Y:S02]  /*3a740*/  IMAD.MOV.U32 R198, RZ, RZ, R199 ;  /* 0x000000ffffc67224 */ /* 0x000fe400078e00c7 */
[----:B------:R-:W-:Y:S02]  /*3a750*/  IMAD.MOV.U32 R199, RZ, RZ, R200 ;  /* 0x000000ffffc77224 */ /* 0x000fe400078e00c8 */
[----:B------:R-:W-:Y:S01]  /*3a760*/  IMAD.MOV.U32 R200, RZ, RZ, R201 ;  /* 0x000000ffffc87224 */ /* 0x000fe200078e00c9 */
[----:B------:R-:W-:Y:S01]  /*3a770*/  LEA.HI.X.SX32 R181, R185, R4, 0x2, P1 ;  /* 0x00000004b9b57211 */ /* 0x000fe200008f16ff */
[----:B------:R-:W-:-:S02]  /*3a780*/  IMAD.MOV.U32 R201, RZ, RZ, R202 ;  /* 0x000000ffffc97224 */ /* 0x000fc400078e00ca */
[----:B------:R-:W-:Y:S02]  /*3a790*/  IMAD.MOV.U32 R202, RZ, RZ, R203 ;  /* 0x000000ffffca7224 */ /* 0x000fe400078e00cb */
[----:B------:R-:W-:Y:S02]  /*3a7a0*/  IMAD.MOV.U32 R203, RZ, RZ, R204 ;  /* 0x000000ffffcb7224 */ /* 0x000fe400078e00cc */
[----:B------:R-:W-:Y:S02]  /*3a7b0*/  IMAD.MOV.U32 R204, RZ, RZ, R205 ;  /* 0x000000ffffcc7224 */ /* 0x000fe400078e00cd */
[----:B------:R-:W-:Y:S01]  /*3a7c0*/  IMAD.MOV.U32 R205, RZ, RZ, R206 ;  /* 0x000000ffffcd7224 */ /* 0x000fe200078e00ce */
[----:B------:R-:W-:Y:S01]  /*3a7d0*/  STL.64 [R1+0x18a8], R180 ;  /* 0x0018a8b401007387 */ /* 0x000fe20000100a00 */
[----:B------:R-:W-:-:S03]  /*3a7e0*/  IMAD.MOV.U32 R206, RZ, RZ, R207 ;  /* 0x000000ffffce7224 */ /* 0x000fc600078e00cf */
[----:B------:R1:W-:Y:S01]  /*3a7f0*/  STL.64 [R1+0x18b0], R178 ;  /* 0x0018b0b201007387 */ /* 0x0003e20000100a00 */
[----:B--2---:R-:W-:Y:S02]  /*3a800*/  IMAD.MOV.U32 R207, RZ, RZ, R208 ;  /* 0x000000ffffcf7224 */ /* 0x004fe400078e00d0 */
[----:B------:R-:W-:Y:S02]  /*3a810*/  IMAD.MOV.U32 R208, RZ, RZ, R243 ;  /* 0x000000ffffd07224 */ /* 0x000fe400078e00f3 */
[----:B------:R-:W2:Y:S01]  /*3a820*/  LDL.LU R243, [R1+0xa2c] ;  /* 0x000a2c0001f37983 */ /* 0x000ea20000300800 */
[----:B------:R-:W-:-:S04]  /*3a830*/  LEA R176, P2, R195, R3, 0x2 ;  /* 0x00000003c3b07211 */ /* 0x000fc800078410ff */
[----:B------:R-:W-:Y:S01]  /*3a840*/  LEA.HI.X.SX32 R177, R195, R4, 0x2, P2 ;  /* 0x00000004c3b17211 */ /* 0x000fe200010f16ff */
        /* <DEDUP_REMOVED lines=8> */
[----:B------:R-:W-:Y:S02]  /*3a8d0*/  IMAD.MOV.U32 R204, RZ, RZ, R205 ;  /* 0x000000ffffcc7224 */ /* 0x000fe400078e00cd */
[----:B------:R-:W-:Y:S02]  /*3a8e0*/  IMAD.MOV.U32 R205, RZ, RZ, R206 ;  /* 0x000000ffffcd7224 */ /* 0x000fe400078e00ce */
[----:B------:R-:W-:Y:S01]  /*3a8f0*/  IMAD.MOV.U32 R206, RZ, RZ, R207 ;  /* 0x000000ffffce7224 */ /* 0x000fe200078e00cf */
[----:B------:R1:W-:Y:S01]  /*3a900*/  STL.64 [R1+0x18a0], R176 ;  /* 0x0018a0b001007387 */ /* 0x0003e20000100a00 */
[----:B------:R-:W-:-:S02]  /*3a910*/  IMAD.MOV.U32 R207, RZ, RZ, R208 ;  /* 0x000000ffffcf7224 */ /* 0x000fc400078e00d0 */
[----:B--2---:R-:W-:Y:S02]  /*3a920*/  IMAD.MOV.U32 R208, RZ, RZ, R243 ;  /* 0x000000ffffd07224 */ /* 0x004fe400078e00f3 */
[----:B------:R-:W2:Y:S01]  /*3a930*/  LDL.LU R243, [R1+0xa24] ;  /* 0x000a240001f37983 */ /* 0x000ea20000300800 */
[-C--:B-1----:R-:W-:Y:S01]  /*3a940*/  LEA R178, P1, R188, R3.reuse, 0x2 ;  /* 0x00000003bcb27211 */ /* 0x082fe200078210ff */
[----:B------:R-:W-:Y:S01]  /*3a950*/  IMAD.MOV.U32 R185, RZ, RZ, R198 ;  /* 0x000000ffffb97224 */ /* 0x000fe200078e00c6 */
[-C--:B---3--:R-:W-:Y:S02]  /*3a960*/  LEA R180, P2, R182, R3.reuse, 0x2 ;  /* 0x00000003b6b47211 */ /* 0x088fe400078410ff */
[----:B------:R-:W-:Y:S01]  /*3a970*/  LEA.HI.X.SX32 R179, R188, R4, 0x2, P1 ;  /* 0x00000004bcb37211 */ /* 0x000fe200008f16ff */
[----:B------:R-:W-:Y:S01]  /*3a980*/  IMAD.MOV.U32 R188, RZ, RZ, R197 ;  /* 0x000000ffffbc7224 */ /* 0x000fe200078e00c5 */
[----:B------:R-:W-:Y:S01]  /*3a990*/  LEA R176, P3, R186, R3, 0x2 ;  /* 0x00000003bab07211 */ /* 0x000fe200078610ff */
[----:B------:R-:W-:-:S02]  /*3a9a0*/  IMAD.MOV.U32 R197, RZ, RZ, R199 ;  /* 0x000000ffffc57224 */ /* 0x000fc400078e00c7 */
[----:B------:R-:W-:Y:S02]  /*3a9b0*/  IMAD.MOV.U32 R198, RZ, RZ, R200 ;  /* 0x000000ffffc67224 */ /* 0x000fe400078e00c8 */
[----:B------:R-:W-:Y:S02]  /*3a9c0*/  IMAD.MOV.U32 R199, RZ, RZ, R201 ;  /* 0x000000ffffc77224 */ /* 0x000fe400078e00c9 */
[----:B------:R-:W-:Y:S01]  /*3a9d0*/  IMAD.MOV.U32 R200, RZ, RZ, R202 ;  /* 0x000000ffffc87224 */ /* 0x000fe200078e00ca */
[----:B------:R-:W-:Y:S01]  /*3a9e0*/  LEA.HI.X.SX32 R181, R182, R4, 0x2, P2 ;  /* 0x00000004b6b57211 */ /* 0x000fe200010f16ff */
[----:B------:R-:W-:Y:S02]  /*3a9f0*/  IMAD.MOV.U32 R201, RZ, RZ, R203 ;  /* 0x000000ffffc97224 */ /* 0x000fe400078e00cb */
[----:B------:R-:W-:Y:S01]  /*3aa00*/  IMAD.MOV.U32 R202, RZ, RZ, R204 ;  /* 0x000000ffffca7224 */ /* 0x000fe200078e00cc */
[----:B------:R-:W-:Y:S01]  /*3aa10*/  MOV R204, R206 ;  /* 0x000000ce00cc7202 */ /* 0x000fe20000000f00 */
[----:B------:R-:W-:Y:S01]  /*3aa20*/  IMAD.MOV.U32 R203, RZ, RZ, R205 ;  /* 0x000000ffffcb7224 */ /* 0x000fe200078e00cd */
[----:B------:R-:W-:Y:S01]  /*3aa30*/  LEA.HI.X.SX32 R177, R186, R4, 0x2, P3 ;  /* 0x00000004bab17211 */ /* 0x000fe200018f16ff */
[----:B------:R-:W-:Y:S01]  /*3aa40*/  IMAD.MOV.U32 R205, RZ, RZ, R207 ;  /* 0x000000ffffcd7224 */ /* 0x000fe200078e00cf */
[----:B------:R1:W-:Y:S01]  /*3aa50*/  STL.64 [R1+0x1898], R178 ;  /* 0x001898b201007387 */ /* 0x0003e20000100a00 */
[----:B------:R-:W-:-:S02]  /*3aa60*/  IMAD.MOV.U32 R206, RZ, RZ, R208 ;  /* 0x000000ffffce7224 */ /* 0x000fc400078e00d0 */
[----:B------:R-:W-:Y:S02]  /*3aa70*/  IMAD.MOV.U32 R208, RZ, RZ, R251 ;  /* 0x000000ffffd07224 */ /* 0x000fe400078e00fb */
[----:B------:R-:W3:Y:S01]  /*3aa80*/  LDL.LU R251, [R1+0x9a4] ;  /* 0x0009a40001fb7983 */ /* 0x000ee20000300800 */
[----:B------:R-:W-:Y:S02]  /*3aa90*/  IMAD.MOV.U32 R186, RZ, RZ, R197 ;  /* 0x000000ffffba7224 */ /* 0x000fe400078e00c5 */
[----:B------:R-:W-:Y:S02]  /*3aaa0*/  IMAD.MOV.U32 R197, RZ, RZ, R198 ;  /* 0x000000ffffc57224 */ /* 0x000fe400078e00c6 */
[----:B------:R-:W-:Y:S02]  /*3aab0*/  IMAD.MOV.U32 R198, RZ, RZ, R199 ;  /* 0x000000ffffc67224 */ /* 0x000fe400078e00c7 */
[----:B------:R-:W-:Y:S02]  /*3aac0*/  IMAD.MOV.U32 R199, RZ, RZ, R200 ;  /* 0x000000ffffc77224 */ /* 0x000fe400078e00c8 */
[----:B------:R-:W-:-:S02]  /*3aad0*/  IMAD.MOV.U32 R200, RZ, RZ, R201 ;  /* 0x000000ffffc87224 */ /* 0x000fc400078e00c9 */
[----:B------:R-:W-:Y:S02]  /*3aae0*/  IMAD.MOV.U32 R201, RZ, RZ, R202 ;  /* 0x000000ffffc97224 */ /* 0x000fe400078e00ca */
[----:B------:R-:W-:Y:S01]  /*3aaf0*/  IMAD.MOV.U32 R202, RZ, RZ, R203 ;  /* 0x000000ffffca7224 */ /* 0x000fe200078e00cb */
[C---:B-1----:R-:W-:Y:S01]  /*3ab00*/  LEA R178, P1, R187.reuse, R3, 0x2 ;  /* 0x00000003bbb27211 */ /* 0x042fe200078210ff */
[----:B------:R-:W-:Y:S02]  /*3ab10*/  IMAD.MOV.U32 R203, RZ, RZ, R204 ;  /* 0x000000ffffcb7224 */ /* 0x000fe400078e00cc */
[----:B------:R-:W-:Y:S02]  /*3ab20*/  IMAD.MOV.U32 R204, RZ, RZ, R205 ;  /* 0x000000ffffcc7224 */ /* 0x000fe400078e00cd */
[----:B------:R-:W-:Y:S01]  /*3ab30*/  IMAD.MOV.U32 R205, RZ, RZ, R206 ;  /* 0x000000ffffcd7224 */ /* 0x000fe200078e00ce */
[----:B------:R-:W-:Y:S01]  /*3ab40*/  LEA.HI.X.SX32 R179, R187, R4, 0x2, P1 ;  /* 0x00000004bbb37211 */ /* 0x000fe200008f16ff */
[----:B--2---:R-:W-:-:S02]  /*3ab50*/  IMAD.MOV.U32 R207, RZ, RZ, R243 ;  /* 0x000000ffffcf7224 */ /* 0x004fc400078e00f3 */
[----:B------:R-:W-:Y:S02]  /*3ab60*/  IMAD.MOV.U32 R243, RZ, RZ, R246 ;  /* 0x000000fffff37224 */ /* 0x000fe400078e00f6 */
[----:B------:R-:W2:Y:S04]  /*3ab70*/  LDL.LU R246, [R1+0x9e4] ;  /* 0x0009e40001f67983 */ /* 0x000ea80000300800 */
[----:B------:R-:W-:Y:S04]  /*3ab80*/  STL.64 [R1+0x1890], R180 ;  /* 0x001890b401007387 */ /* 0x000fe80000100a00 */
[----:B------:R1:W-:Y:S01]  /*3ab90*/  STL.64 [R1+0x1888], R176 ;  /* 0x001888b001007387 */ /* 0x0003e20000100a00 */
[----:B------:R-:W-:Y:S01]  /*3aba0*/  IMAD.MOV.U32 R206, RZ, RZ, R207 ;  /* 0x000000ffffce7224 */ /* 0x000fe200078e00cf */
[----:B-1----:R-:W-:-:S04]  /*3abb0*/  LEA R176, P2, R192, R3, 0x2 ;  /* 0x00000003c0b07211 */ /* 0x002fc800078410ff */
        /* <DEDUP_REMOVED lines=14> */
[----:B------:R-:W-:Y:S01]  /*3aca0*/  IMAD.MOV.U32 R206, RZ, RZ, R207 ;  /* 0x000000ffffce7224 */ /* 0x000fe200078e00cf */
[----:B------:R-:W-:Y:S01]  /*3acb0*/  STL.64 [R1+0x1880], R178 ;  /* 0x001880b201007387 */ /* 0x000fe20000100a00 */
[----:B------:R-:W-:Y:S02]  /*3acc0*/  IMAD.MOV.U32 R207, RZ, RZ, R208 ;  /* 0x000000ffffcf7224 */ /* 0x000fe400078e00d0 */
[----:B------:R-:W-:Y:S01]  /*3acd0*/  IMAD.MOV.U32 R208, RZ, RZ, R209 ;  /* 0x000000ffffd07224 */ /* 0x000fe200078e00d1 */
[----:B------:R-:W2:Y:S01]  /*3ace0*/  LDL.LU R248, [R1+0x964] ;  /* 0x0009640001f87983 */ /* 0x000ea20000300800 */
[----:B------:R-:W-:Y:S02]  /*3acf0*/  IMAD.MOV.U32 R209, RZ, RZ, R249 ;  /* 0x000000ffffd17224 */ /* 0x000fe400078e00f9 */
[----:B------:R-:W-:Y:S01]  /*3ad00*/  IMAD.MOV.U32 R249, RZ, RZ, R250 ;  /* 0x000000fffff97224 */ /* 0x000fe200078e00fa */
[----:B------:R1:W-:Y:S04]  /*3ad10*/  STL.64 [R1+0x1878], R176 ;  /* 0x001878b001007387 */ /* 0x0003e80000100a00 */
[----:B------:R-:W2:Y:S01]  /*3ad20*/  LDL.LU R250, [R1+0xa10] ;  /* 0x000a100001fa7983 */ /* 0x000ea20000300800 */
[----:B------:R-:W-:-:S04]  /*3ad30*/  LEA R180, P1, R196, R3, 0x2 ;  /* 0x00000003c4b47211 */ /* 0x000fc800078210ff */
[-C--:B------:R-:W-:Y:S01]  /*3ad40*/  LEA.HI.X.SX32 R181, R196, R4.reuse, 0x2, P1 ;  /* 0x00000004c4b57211 */ /* 0x080fe200008f16ff */
[----:B------:R-:W-:Y:S01]  /*3ad50*/  IMAD.MOV.U32 R196, RZ, RZ, R197 ;  /* 0x000000ffffc47224 */ /* 0x000fe200078e00c5 */
[C---:B-1----:R-:W-:Y:S01]  /*3ad60*/  LEA R176, P2, R190.reuse, R3, 0x2 ;  /* 0x00000003beb07211 */ /* 0x042fe200078410ff */
[----:B------:R-:W-:Y:S02]  /*3ad70*/  IMAD.MOV.U32 R197, RZ, RZ, R198 ;  /* 0x000000ffffc57224 */ /* 0x000fe400078e00c6 */
[----:B------:R-:W-:Y:S01]  /*3ad80*/  IMAD.MOV.U32 R198, RZ, RZ, R199 ;  /* 0x000000ffffc67224 */ /* 0x000fe200078e00c7 */
[----:B------:R-:W-:Y:S01]  /*3ad90*/  LEA.HI.X.SX32 R177, R190, R4, 0x2, P2 ;  /* 0x00000004beb17211 */ /* 0x000fe200010f16ff */
[----:B------:R-:W-:Y:S02]  /*3ada0*/  IMAD.MOV.U32 R199, RZ, RZ, R200 ;  /* 0x000000ffffc77224 */ /* 0x000fe400078e00c8 */
[----:B------:R-:W-:Y:S02]  /*3adb0*/  IMAD.MOV.U32 R200, RZ, RZ, R201 ;  /* 0x000000ffffc87224 */ /* 0x000fe400078e00c9 */
[----:B------:R-:W-:-:S02]  /*3adc0*/  IMAD.MOV.U32 R201, RZ, RZ, R202 ;  /* 0x000000ffffc97224 */ /* 0x000fc400078e00ca */
[----:B------:R-:W-:Y:S01]  /*3add0*/  IMAD.MOV.U32 R190, RZ, RZ, R197 ;  /* 0x000000ffffbe7224 */ /* 0x000fe200078e00c5 */
[----:B------:R-:W-:Y:S01]  /*3ade0*/  MOV R197, R198 ;  /* 0x000000c600c57202 */ /* 0x000fe20000000f00 */
[----:B------:R-:W-:Y:S02]  /*3adf0*/  IMAD.MOV.U32 R202, RZ, RZ, R203 ;  /* 0x000000ffffca7224 */ /* 0x000fe400078e00cb */
[----:B------:R-:W-:Y:S02]  /*3ae00*/  IMAD.MOV.U32 R203, RZ, RZ, R204 ;  /* 0x000000ffffcb7224 */ /* 0x000fe400078e00cc */
[----:B------:R-:W-:Y:S01]  /*3ae10*/  IMAD.MOV.U32 R198, RZ, RZ, R199 ;  /* 0x000000ffffc67224 */ /* 0x000fe200078e00c7 */
[----:B------:R-:W-:Y:S01]  /*3ae20*/  LEA R178, P3, R183, R3, 0x2 ;  /* 0x00000003b7b27211 */ /* 0x000fe200078610ff */
[----:B------:R-:W-:Y:S02]  /*3ae30*/  IMAD.MOV.U32 R204, RZ, RZ, R205 ;  /* 0x000000ffffcc7224 */ /* 0x000fe400078e00cd */
[----:B------:R-:W-:-:S02]  /*3ae40*/  IMAD.MOV.U32 R199, RZ, RZ, R200 ;  /* 0x000000ffffc77224 */ /* 0x000fc400078e00c8 */
[----:B------:R-:W-:Y:S02]  /*3ae50*/  IMAD.MOV.U32 R205, RZ, RZ, R206 ;  /* 0x000000ffffcd7224 */ /* 0x000fe400078e00ce */
[----:B------:R-:W-:Y:S02]  /*3ae60*/  IMAD.MOV.U32 R200, RZ, RZ, R201 ;  /* 0x000000ffffc87224 */ /* 0x000fe400078e00c9 */
[----:B------:R-:W-:Y:S02]  /*3ae70*/  IMAD.MOV.U32 R206, RZ, RZ, R207 ;  /* 0x000000ffffce7224 */ /* 0x000fe400078e00cf */
[----:B------:R-:W-:Y:S02]  /*3ae80*/  IMAD.MOV.U32 R201, RZ, RZ, R202 ;  /* 0x000000ffffc97224 */ /* 0x000fe400078e00ca */
[----:B------:R-:W-:Y:S02]  /*3ae90*/  IMAD.MOV.U32 R207, RZ, RZ, R208 ;  /* 0x000000ffffcf7224 */ /* 0x000fe400078e00d0 */
[----:B------:R-:W-:Y:S01]  /*3aea0*/  IMAD.MOV.U32 R202, RZ, RZ, R203 ;  /* 0x000000ffffca7224 */ /* 0x000fe200078e00cb */
[----:B------:R-:W-:Y:S01]  /*3aeb0*/  LEA.HI.X.SX32 R179, R183, R4, 0x2, P3 ;  /* 0x00000004b7b37211 */ /* 0x000fe200018f16ff */
[----:B------:R-:W-:-:S02]  /*3aec0*/  IMAD.MOV.U32 R208, RZ, RZ, R209 ;  /* 0x000000ffffd07224 */ /* 0x000fc400078e00d1 */
[----:B------:R-:W-:Y:S02]  /*3aed0*/  IMAD.MOV.U32 R203, RZ, RZ, R204 ;  /* 0x000000ffffcb7224 */ /* 0x000fe400078e00cc */
[----:B------:R-:W-:Y:S01]  /*3aee0*/  IMAD.MOV.U32 R204, RZ, RZ, R205 ;  /* 0x000000ffffcc7224 */ /* 0x000fe200078e00cd */
[----:B------:R-:W-:Y:S01]  /*3aef0*/  STL.64 [R1+0x1870], R180 ;  /* 0x001870b401007387 */ /* 0x000fe20000100a00 */
[----:B------:R-:W-:Y:S02]  /*3af00*/  IMAD.MOV.U32 R205, RZ, RZ, R206 ;  /* 0x000000ffffcd7224 */ /* 0x000fe400078e00ce */
[----:B------:R-:W-:Y:S02]  /*3af10*/  IMAD.MOV.U32 R206, RZ, RZ, R207 ;  /* 0x000000ffffce7224 */ /* 0x000fe400078e00cf */
[----:B------:R-:W-:Y:S02]  /*3af20*/  IMAD.MOV.U32 R207, RZ, RZ, R208 ;  /* 0x000000ffffcf7224 */ /* 0x000fe400078e00d0 */
[----:B--2---:R-:W-:-:S02]  /*3af30*/  IMAD.MOV.U32 R209, RZ, RZ, R250 ;  /* 0x000000ffffd17224 */ /* 0x004fc400078e00fa */
[----:B------:R-:W2:Y:S02]  /*3af40*/  LDL.LU R250, [R1+0x998] ;  /* 0x0009980001fa7983 */ /* 0x000ea40000300800 */
[----:B------:R-:W-:Y:S02]  /*3af50*/  IMAD.MOV.U32 R208, RZ, RZ, R209 ;  /* 0x000000ffffd07224 */ /* 0x000fe400078e00d1 */
[----:B------:R-:W2:Y:S01]  /*3af60*/  LDL.LU R187, [R1+0xa4c] ;  /* 0x000a4c0001bb7983 */ /* 0x000ea20000300800 */
[----:B------:R-:W-:Y:S02]  /*3af70*/  IMAD.MOV.U32 R209, RZ, RZ, R210 ;  /* 0x000000ffffd17224 */ /* 0x000fe400078e00d2 */
[----:B------:R-:W-:Y:S01]  /*3af80*/  IMAD.MOV.U32 R210, RZ, RZ, R211 ;  /* 0x000000ffffd27224 */ /* 0x000fe200078e00d3 */
[----:B------:R1:W-:Y:S04]  /*3af90*/  STL.64 [R1+0x1868], R178 ;  /* 0x001868b201007387 */ /* 0x0003e80000100a00 */
[----:B------:R2:W-:Y:S04]  /*3afa0*/  STL.64 [R1+0x1860], R176 ;  /* 0x001860b001007387 */ /* 0x0005e80000100a00 */
[----:B------:R-:W2:Y:S01]  /*3afb0*/  LDL.LU R211, [R1+0x9c8] ;  /* 0x0009c80001d37983 */ /* 0x000ea20000300800 */
[----:B-1----:R-:W-:-:S02]  /*3afc0*/  LEA R178, P1, R191, R3, 0x2 ;  /* 0x00000003bfb27211 */ /* 0x002fc400078210ff */
[----:B------:R-:W-:Y:S02]  /*3afd0*/  LEA R180, P2, R193, R3, 0x2 ;  /* 0x00000003c1b47211 */ /* 0x000fe400078410ff */
[-C--:B------:R-:W-:Y:S01]  /*3afe0*/  LEA.HI.X.SX32 R179, R191, R4.reuse, 0x2, P1 ;  /* 0x00000004bfb37211 */ /* 0x080fe200008f16ff */
[----:B------:R-:W-:Y:S02]  /*3aff0*/  IMAD.MOV.U32 R191, RZ, RZ, R197 ;  /* 0x000000ffffbf7224 */ /* 0x000fe400078e00c5 */
[----:B------:R-:W-:Y:S02]  /*3b000*/  IMAD.MOV.U32 R197, RZ, RZ, R198 ;  /* 0x000000ffffc57224 */ /* 0x000fe400078e00c6 */
[----:B------:R-:W-:Y:S01]  /*3b010*/  IMAD.MOV.U32 R198, RZ, RZ, R199 ;  /* 0x000000ffffc67224 */ /* 0x000fe200078e00c7 */
[----:B------:R-:W-:Y:S01]  /*3b020*/  LEA.HI.X.SX32 R181, R193, R4, 0x2, P2 ;  /* 0x00000004c1b57211 */ /* 0x000fe200010f16ff */
        /* <DEDUP_REMOVED lines=23> */
[----:B------:R1:W-:Y:S01]  /*3b1a0*/  STL.64 [R1+0x1858], R178 ;  /* 0x001858b201007387 */ /* 0x0003e20000100a00 */
[----:B------:R-:W-:Y:S02]  /*3b1b0*/  IMAD.MOV.U32 R208, RZ, RZ, R209 ;  /* 0x000000ffffd07224 */ /* 0x000fe400078e00d1 */
[----:B--2---:R-:W-:Y:S02]  /*3b1c0*/  IMAD.MOV.U32 R210, RZ, RZ, R211 ;  /* 0x000000ffffd27224 */ /* 0x004fe400078e00d3 */
[----:B------:R-:W-:-:S02]  /*3b1d0*/  IMAD.MOV.U32 R211, RZ, RZ, R21 ;  /* 0x000000ffffd37224 */ /* 0x000fc400078e0015 */
[----:B------:R-:W-:Y:S02]  /*3b1e0*/  IMAD.MOV.U32 R21, RZ, RZ, R2 ;  /* 0x000000ffff157224 */ /* 0x000fe400078e0002 */
[----:B------:R-:W-:Y:S01]  /*3b1f0*/  IMAD.MOV.U32 R209, RZ, RZ, R210 ;  /* 0x000000ffffd17224 */ /* 0x000fe200078e00d2 */
[----:B------:R-:W2:Y:S01]  /*3b200*/  LDL.LU R2, [R1+0x988] ;  /* 0x0009880001027983 */ /* 0x000ea20000300800 */
[----:B------:R-:W-:Y:S02]  /*3b210*/  IMAD.MOV.U32 R210, RZ, RZ, R211 ;  /* 0x000000ffffd27224 */ /* 0x000fe400078e00d3 */
[----:B------:R-:W-:Y:S01]  /*3b220*/  IMAD.MOV.U32 R211, RZ, RZ, R223 ;  /* 0x000000ffffd37224 */ /* 0x000fe200078e00df */
[----:B------:R-:W-:Y:S04]  /*3b230*/  STL.64 [R1+0x1850], R180 ;  /* 0x001850b401007387 */ /* 0x000fe80000100a00 */
[----:B------:R-:W2:Y:S01]  /*3b240*/  LDL.LU R223, [R1+0xa00] ;  /* 0x000a000001df7983 */ /* 0x000ea20000300800 */
[----:B------:R-:W-:-:S02]  /*3b250*/  LEA R176, P3, R184, R3, 0x2 ;  /* 0x00000003b8b07211 */ /* 0x000fc400078610ff */
[----:B-1----:R-:W-:Y:S01]  /*3b260*/  LEA R178, P1, R189, R3, 0x2 ;  /* 0x00000003bdb27211 */ /* 0x002fe200078210ff */
[----:B------:R-:W3:Y:S01]  /*3b270*/  LDL.LU R182, [R1+0xa3c] ;  /* 0x000a3c0001b67983 */ /* 0x000ee20000300800 */
[----:B------:R-:W-:Y:S01]  /*3b280*/  LEA.HI.X.SX32 R177, R184, R4, 0x2, P3 ;  /* 0x00000004b8b17211 */ /* 0x000fe200018f16ff */
[----:B------:R-:W-:Y:S02]  /*3b290*/  IMAD.MOV.U32 R184, RZ, RZ, R197 ;  /* 0x000000ffffb87224 */ /* 0x000fe400078e00c5 */
[----:B------:R-:W-:Y:S02]  /*3b2a0*/  IMAD.MOV.U32 R197, RZ, RZ, R198 ;  /* 0x000000ffffc57224 */ /* 0x000fe400078e00c6 */
[----:B------:R-:W-:Y:S01]  /*3b2b0*/  IMAD.MOV.U32 R198, RZ, RZ, R199 ;  /* 0x000000ffffc67224 */ /* 0x000fe200078e00c7 */
[----:B------:R-:W-:Y:S01]  /*3b2c0*/  MOV R199, R200 ;  /* 0x000000c800c77202 */ /* 0x000fe20000000f00 */
[----:B------:R-:W-:Y:S02]  /*3b2d0*/  IMAD.MOV.U32 R200, RZ, RZ, R201 ;  /* 0x000000ffffc87224 */ /* 0x000fe400078e00c9 */
[----:B------:R-:W-:-:S02]  /*3b2e0*/  IMAD.MOV.U32 R201, RZ, RZ, R202 ;  /* 0x000000ffffc97224 */ /* 0x000fc400078e00ca */
[----:B------:R-:W-:Y:S02]  /*3b2f0*/  IMAD.MOV.U32 R202, RZ, RZ, R203 ;  /* 0x000000ffffca7224 */ /* 0x000fe400078e00cb */
[----:B------:R-:W-:Y:S02]  /*3b300*/  IMAD.MOV.U32 R203, RZ, RZ, R204 ;  /* 0x000000ffffcb7224 */ /* 0x000fe400078e00cc */
[----:B------:R-:W-:Y:S01]  /*3b310*/  IMAD.MOV.U32 R204, RZ, RZ, R205 ;  /* 0x000000ffffcc7224 */ /* 0x000fe200078e00cd */
[----:B------:R-:W-:Y:S01]  /*3b320*/  LEA.HI.X.SX32 R179, R189, R4, 0x2, P1 ;  /* 0x00000004bdb37211 */ /* 0x000fe200008f16ff */
[----:B------:R-:W-:Y:S02]  /*3b330*/  IMAD.MOV.U32 R205, RZ, RZ, R206 ;  /* 0x000000ffffcd7224 */ /* 0x000fe400078e00ce */
[----:B------:R-:W-:Y:S02]  /*3b340*/  IMAD.MOV.U32 R206, RZ, RZ, R207 ;  /* 0x000000ffffce7224 */ /* 0x000fe400078e00cf */
[----:B------:R-:W-:-:S02]  /*3b350*/  IMAD.MOV.U32 R207, RZ, RZ, R208 ;  /* 0x000000ffffcf7224 */ /* 0x000fc400078e00d0 */
[----:B------:R-:W-:Y:S01]  /*3b360*/  IMAD.MOV.U32 R208, RZ, RZ, R210 ;  /* 0x000000ffffd07224 */ /* 0x000fe200078e00d2 */
[----:B------:R1:W-:Y:S04]  /*3b370*/  STL.64 [R1+0x1848], R176 ;  /* 0x001848b001007387 */ /* 0x0003e80000100a00 */
[----:B------:R1:W-:Y:S01]  /*3b380*/  STL.64 [R1+0x1840], R178 ;  /* 0x001840b201007387 */ /* 0x0003e20000100a00 */
[----:B--2---:R-:W-:Y:S02]  /*3b390*/  IMAD.MOV.U32 R210, RZ, RZ, R223 ;  /* 0x000000ffffd27224 */ /* 0x004fe400078e00df */
[----:B------:R-:W-:Y:S02]  /*3b3a0*/  IMAD.MOV.U32 R223, RZ, RZ, R235 ;  /* 0x000000ffffdf7224 */ /* 0x000fe400078e00eb */
[----:B------:R-:W-:-:S02]  /*3b3b0*/  IMAD.MOV.U32 R235, RZ, RZ, R234 ;  /* 0x000000ffffeb7224 */ /* 0x000fc400078e00ea */
[----:B------:R-:W2:Y:S01]  /*3b3c0*/  LDL.LU R234, [R1+0x9f8] ;  /* 0x0009f80001ea7983 */ /* 0x000ea20000300800 */
        /* <DEDUP_REMOVED lines=10> */
[----:B------:R1:W-:Y:S01]  /*3b470*/  STL.64 [R1+0x1838], R176 ;  /* 0x001838b001007387 */ /* 0x0003e20000100a00 */
[----:B------:R-:W-:Y:S02]  /*3b480*/  IMAD.MOV.U32 R199, RZ, RZ, R202 ;  /* 0x000000ffffc77224 */ /* 0x000fe400078e00ca */
[----:B------:R-:W-:Y:S02]  /*3b490*/  IMAD.MOV.U32 R201, RZ, RZ, R204 ;  /* 0x000000ffffc97224 */ /* 0x000fe400078e00cc */
[----:B------:R-:W-:Y:S02]  /*3b4a0*/  IMAD.MOV.U32 R210, RZ, RZ, R235 ;  /* 0x000000ffffd27224 */ /* 0x000fe400078e00eb */
[----:B------:R-:W-:-:S02]  /*3b4b0*/  IMAD.MOV.U32 R202, RZ, RZ, R205 ;  /* 0x000000ffffca7224 */ /* 0x000fc400078e00cd */
[----:B------:R-:W-:Y:S02]  /*3b4c0*/  IMAD.MOV.U32 R204, RZ, RZ, R207 ;  /* 0x000000ffffcc7224 */ /* 0x000fe400078e00cf */
[----:B------:R-:W-:Y:S02]  /*3b4d0*/  IMAD.MOV.U32 R235, RZ, RZ, R241 ;  /* 0x000000ffffeb7224 */ /* 0x000fe400078e00f1 */
[----:B------:R-:W-:Y:S01]  /*3b4e0*/  IMAD.MOV.U32 R205, RZ, RZ, R208 ;  /* 0x000000ffffcd7224 */ /* 0x000fe200078e00d0 */
[----:B------:R-:W3:Y:S01]  /*3b4f0*/  LDL.LU R241, [R1+0x93c] ;  /* 0x00093c0001f17983 */ /* 0x000ee20000300800 */
[----:B------:R-:W-:Y:S02]  /*3b500*/  IMAD.MOV.U32 R208, RZ, RZ, R242 ;  /* 0x000000ffffd07224 */ /* 0x000fe400078e00f2 */
[----:B--2---:R-:W-:Y:S02]  /*3b510*/  IMAD.MOV.U32 R207, RZ, RZ, R234 ;  /* 0x000000ffffcf7224 */ /* 0x004fe400078e00ea */
[----:B------:R-:W2:Y:S04]  /*3b520*/  LDL.LU R234, [R1+0x9b4] ;  /* 0x0009b40001ea7983 */ /* 0x000ea80000300800 */
[----:B------:R-:W2:Y:S01]  /*3b530*/  LDL.LU R242, [R1+0x9f0] ;  /* 0x0009f00001f27983 */ /* 0x000ea20000300800 */
[----:B------:R-:W-:-:S02]  /*3b540*/  LEA R178, P3, R188, R3, 0x2 ;  /* 0x00000003bcb27211 */ /* 0x000fc400078610ff */
[C---:B------:R-:W-:Y:S02]  /*3b550*/  LEA R180, P1, R185.reuse, R3, 0x2 ;  /* 0x00000003b9b47211 */ /* 0x040fe400078210ff */
[-C--:B------:R-:W-:Y:S01]  /*3b560*/  LEA.HI.X.SX32 R179, R188, R4.reuse, 0x2, P3 ;  /* 0x00000004bcb37211 */ /* 0x080fe200018f16ff */
        /* <DEDUP_REMOVED lines=16> */
[----:B------:R-:W-:Y:S01]  /*3b670*/  IMAD.MOV.U32 R200, RZ, RZ, R201 ;  /* 0x000000ffffc87224 */ /* 0x000fe200078e00c9 */
[----:B------:R-:W-:Y:S01]  /*3b680*/  STL.64 [R1+0x1830], R180 ;  /* 0x001830b401007387 */ /* 0x000fe20000100a00 */
[----:B------:R-:W-:Y:S02]  /*3b690*/  IMAD.MOV.U32 R206, RZ, RZ, R207 ;  /* 0x000000ffffce7224 */ /* 0x000fe400078e00cf */
[----:B------:R-:W-:Y:S01]  /*3b6a0*/  IMAD.MOV.U32 R201, RZ, RZ, R202 ;  /* 0x000000ffffc97224 */ /* 0x000fe200078e00ca */
[----:B------:R-:W-:Y:S01]  /*3b6b0*/  MOV R202, R203 ;  /* 0x000000cb00ca7202 */ /* 0x000fe20000000f00 */
[----:B------:R-:W-:Y:S01]  /*3b6c0*/  IMAD.MOV.U32 R207, RZ, RZ, R208 ;  /* 0x000000ffffcf7224 */ /* 0x000fe200078e00d0 */
[----:B------:R1:W-:Y:S01]  /*3b6d0*/  STL.64 [R1+0x1828], R178 ;  /* 0x001828b201007387 */ /* 0x0003e20000100a00 */
[----:B------:R-:W-:Y:S01]  /*3b6e0*/  IMAD.MOV.U32 R203, RZ, RZ, R204 ;  /* 0x000000ffffcb7224 */ /* 0x000fe200078e00cc */
[----:B------:R-:W-:Y:S01]  /*3b6f0*/  LEA.HI.X.SX32 R177, R186, R4, 0x2, P2 ;  /* 0x00000004bab17211 */ /* 0x000fe200010f16ff */
[----:B------:R-:W-:-:S02]  /*3b700*/  IMAD.MOV.U32 R204, RZ, RZ, R205 ;  /* 0x000000ffffcc7224 */ /* 0x000fc400078e00cd */
[----:B------:R-:W-:Y:S02]  /*3b710*/  IMAD.MOV.U32 R205, RZ, RZ, R206 ;  /* 0x000000ffffcd7224 */ /* 0x000fe400078e00ce */
[----:B------:R-:W-:Y:S02]  /*3b720*/  IMAD.MOV.U32 R206, RZ, RZ, R207 ;  /* 0x000000ffffce7224 */ /* 0x000fe400078e00cf */
[----:B------:R-:W-:Y:S01]  /*3b730*/  IMAD.MOV.U32 R186, RZ, RZ, R197 ;  /* 0x000000ffffba7224 */ /* 0x000fe200078e00c5 */
[C---:B-1----:R-:W-:Y:S01]  /*3b740*/  LEA R178, P1, R192.reuse, R3, 0x2 ;  /* 0x00000003c0b27211 */ /* 0x042fe200078210ff */
        /* <DEDUP_REMOVED lines=10> */
[----:B--2---:R-:W-:Y:S02]  /*3b7f0*/  IMAD.MOV.U32 R208, RZ, RZ, R242 ;  /* 0x000000ffffd07224 */ /* 0x004fe400078e00f2 */
[----:B------:R-:W-:Y:S02]  /*3b800*/  IMAD.MOV.U32 R242, RZ, RZ, R247 ;  /* 0x000000fffff27224 */ /* 0x000fe400078e00f7 */
[----:B------:R-:W-:Y:S01]  /*3b810*/  IMAD.MOV.U32 R207, RZ, RZ, R208 ;  /* 0x000000ffffcf7224 */ /* 0x000fe200078e00d0 */
[----:B------:R-:W2:Y:S01]  /*3b820*/  LDL.LU R247, [R1+0x874] ;  /* 0x0008740001f77983 */ /* 0x000ea20000300800 */
[----:B------:R-:W-:Y:S02]  /*3b830*/  IMAD.MOV.U32 R208, RZ, RZ, R243 ;  /* 0x000000ffffd07224 */ /* 0x000fe400078e00f3 */
[----:B------:R-:W-:Y:S01]  /*3b840*/  IMAD.MOV.U32 R205, RZ, RZ, R207 ;  /* 0x000000ffffcd7224 */ /* 0x000fe200078e00cf */
[----:B------:R1:W-:Y:S01]  /*3b850*/  STL.64 [R1+0x1820], R176 ;  /* 0x001820b001007387 */ /* 0x0003e20000100a00 */
[----:B------:R-:W-:-:S02]  /*3b860*/  IMAD.MOV.U32 R207, RZ, RZ, R246 ;  /* 0x000000ffffcf7224 */ /* 0x000fc400078e00f6 */
[----:B---3--:R-:W-:Y:S01]  /*3b870*/  IMAD.MOV.U32 R246, RZ, RZ, R251 ;  /* 0x000000fffff67224 */ /* 0x008fe200078e00fb */
[----:B------:R-:W3:Y:S01]  /*3b880*/  LDL.LU R243, [R1+0x9ac] ;  /* 0x0009ac0001f37983 */ /* 0x000ee20000300800 */
[----:B------:R-:W-:-:S03]  /*3b890*/  IMAD.MOV.U32 R206, RZ, RZ, R208 ;  /* 0x000000ffffce7224 */ /* 0x000fc600078e00d0 */
[----:B------:R2:W-:Y:S04]  /*3b8a0*/  STL.64 [R1+0x1818], R178 ;  /* 0x001818b201007387 */ /* 0x0005e80000100a00 */
[----:B------:R-:W2:Y:S04]  /*3b8b0*/  LDL.LU R251, [R1+0x968] ;  /* 0x0009680001fb7983 */ /* 0x000ea80000300800 */
[----:B------:R-:W2:Y:S01]  /*3b8c0*/  LDL.LU R208, [R1+0x9e0] ;  /* 0x0009e00001d07983 */ /* 0x000ea20000300800 */
[-C--:B-1----:R-:W-:Y:S02]  /*3b8d0*/  LEA R176, P3, R196, R3.reuse, 0x2 ;  /* 0x00000003c4b07211 */ /* 0x082fe400078610ff */
[----:B------:R-:W-:-:S02]  /*3b8e0*/  LEA R180, P2, R187, R3, 0x2 ;  /* 0x00000003bbb47211 */ /* 0x000fc400078410ff */
[-C--:B------:R-:W-:Y:S01]  /*3b8f0*/  LEA.HI.X.SX32 R177, R196, R4.reuse, 0x2, P3 ;  /* 0x00000004c4b17211 */ /* 0x080fe200018f16ff */
[----:B------:R-:W-:Y:S02]  /*3b900*/  IMAD.MOV.U32 R196, RZ, RZ, R197 ;  /* 0x000000ffffc47224 */ /* 0x000fe400078e00c5 */
        /* <DEDUP_REMOVED lines=8> */
[----:B------:R-:W-:Y:S01]  /*3b990*/  IMAD.MOV.U32 R204, RZ, RZ, R205 ;  /* 0x000000ffffcc7224 */ /* 0x000fe200078e00cd */
[----:B------:R-:W-:Y:S01]  /*3b9a0*/  STL.64 [R1+0x1810], R180 ;  /* 0x001810b401007387 */ /* 0x000fe20000100a00 */
[----:B------:R-:W-:Y:S02]  /*3b9b0*/  IMAD.MOV.U32 R205, RZ, RZ, R206 ;  /* 0x000000ffffcd7224 */ /* 0x000fe400078e00ce */
[----:B------:R-:W-:Y:S01]  /*3b9c0*/  IMAD.MOV.U32 R206, RZ, RZ, R207 ;  /* 0x000000ffffce7224 */ /* 0x000fe200078e00cf */
[----:B------:R1:W-:Y:S01]  /*3b9d0*/  STL.64 [R1+0x1808], R176 ;  /* 0x001808b001007387 */ /* 0x0003e20000100a00 */
[----:B--2---:R-:W-:-:S03]  /*3b9e0*/  IMAD.MOV.U32 R207, RZ, RZ, R208 ;  /* 0x000000ffffcf7224 */ /* 0x004fc600078e00d0 */
[----:B------:R-:W2:Y:S01]  /*3b9f0*/  LDL.LU R208, [R1+0x9dc] ;  /* 0x0009dc0001d07983 */ /* 0x000ea20000300800 */
[----:B------:R-:W-:Y:S02]  /*3ba00*/  IMAD.MOV.U32 R187, RZ, RZ, R197 ;  /* 0x000000ffffbb7224 */ /* 0x000fe400078e00c5 */
[----:B------:R-:W-:Y:S01]  /*3ba10*/  IMAD.MOV.U32 R197, RZ, RZ, R198 ;  /* 0x000000ffffc57224 */ /* 0x000fe200078e00c6 */
[C---:B------:R-:W-:Y:S01]  /*3ba20*/  LEA R178, P1, R190.reuse, R3, 0x2 ;  /* 0x00000003beb27211 */ /* 0x040fe200078210ff */
        /* <DEDUP_REMOVED lines=10> */
[----:B------:R1:W-:Y:S01]  /*3bad0*/  STL.64 [R1+0x1800], R178 ;  /* 0x001800b201007387 */ /* 0x0003e20000100a00 */
[----:B--2---:R-:W-:Y:S02]  /*3bae0*/  IMAD.MOV.U32 R207, RZ, RZ, R208 ;  /* 0x000000ffffcf7224 */ /* 0x004fe400078e00d0 */
[----:B------:R-:W-:-:S02]  /*3baf0*/  IMAD.MOV.U32 R208, RZ, RZ, R249 ;  /* 0x000000ffffd07224 */ /* 0x000fc400078e00f9 */
[----:B------:R-:W2:Y:S01]  /*3bb00*/  LDL.LU R249, [R1+0x9d4] ;  /* 0x0009d40001f97983 */ /* 0x000ea20000300800 */
[-C--:B-1----:R-:W-:Y:S01]  /*3bb10*/  LEA R176, P2, R191, R3.reuse, 0x2 ;  /* 0x00000003bfb07211 */ /* 0x082fe200078410ff */
[----:B------:R-:W-:Y:S01]  /*3bb20*/  IMAD.MOV.U32 R190, RZ, RZ, R198 ;  /* 0x000000ffffbe7224 */ /* 0x000fe200078e00c6 */
[----:B------:R-:W-:Y:S02]  /*3bb30*/  LEA R178, P3, R193, R3, 0x2 ;  /* 0x00000003c1b27211 */ /* 0x000fe400078610ff */
[-C--:B------:R-:W-:Y:S01]  /*3bb40*/  LEA.HI.X.SX32 R177, R191, R4.reuse, 0x2, P2 ;  /* 0x00000004bfb17211 */ /* 0x080fe200010f16ff */
[----:B------:R-:W-:Y:S02]  /*3bb50*/  IMAD.MOV.U32 R191, RZ, RZ, R197 ;  /* 0x000000ffffbf7224 */ /* 0x000fe400078e00c5 */
[----:B------:R-:W-:Y:S01]  /*3bb60*/  IMAD.MOV.U32 R197, RZ, RZ, R199 ;  /* 0x000000ffffc57224 */ /* 0x000fe200078e00c7 */
[----:B------:R-:W-:Y:S01]  /*3bb70*/  MOV R199, R201 ;  /* 0x000000c900c77202 */ /* 0x000fe20000000f00 */
[----:B------:R-:W-:Y:S01]  /*3bb80*/  IMAD.MOV.U32 R198, RZ, RZ, R200 ;  /* 0x000000ffffc67224 */ /* 0x000fe200078e00c8 */
[----:B------:R-:W-:Y:S01]  /*3bb90*/  LEA.HI.X.SX32 R179, R193, R4, 0x2, P3 ;  /* 0x00000004c1b37211 */ /* 0x000fe200018f16ff */
[----:B------:R-:W-:-:S02]  /*3bba0*/  IMAD.MOV.U32 R200, RZ, RZ, R202 ;  /* 0x000000ffffc87224 */ /* 0x000fc400078e00ca */
[----:B------:R-:W-:Y:S02]  /*3bbb0*/  IMAD.MOV.U32 R201, RZ, RZ, R203 ;  /* 0x000000ffffc97224 */ /* 0x000fe400078e00cb */
[----:B------:R-:W-:Y:S01]  /*3bbc0*/  IMAD.MOV.U32 R193, RZ, RZ, R197 ;  /* 0x000000ffffc17224 */ /* 0x000fe200078e00c5 */
[----:B------:R-:W-:Y:S01]  /*3bbd0*/  LEA R180, P1, R182, R3, 0x2 ;  /* 0x00000003b6b47211 */ /* 0x000fe200078210ff */
[----:B------:R-:W-:Y:S02]  /*3bbe0*/  IMAD.MOV.U32 R202, RZ, RZ, R204 ;  /* 0x000000ffffca7224 */ /* 0x000fe400078e00cc */
[----:B------:R-:W-:Y:S02]  /*3bbf0*/  IMAD.MOV.U32 R197, RZ, RZ, R198 ;  /* 0x000000ffffc57224 */ /* 0x000fe400078e00c6 */
[----:B------:R-:W-:Y:S02]  /*3bc00*/  IMAD.MOV.U32 R203, RZ, RZ, R205 ;  /* 0x000000ffffcb7224 */ /* 0x000fe400078e00cd */
[----:B------:R-:W-:-:S02]  /*3bc10*/  IMAD.MOV.U32 R198, RZ, RZ, R199 ;  /* 0x000000ffffc67224 */ /* 0x000fc400078e00c7 */
[----:B------:R-:W-:Y:S02]  /*3bc20*/  IMAD.MOV.U32 R204, RZ, RZ, R206 ;  /* 0x000000ffffcc7224 */ /* 0x000fe400078e00ce */
[----:B------:R-:W-:Y:S02]  /*3bc30*/  IMAD.MOV.U32 R199, RZ, RZ, R200 ;  /* 0x000000ffffc77224 */ /* 0x000fe400078e00c8 */
[----:B------:R-:W-:Y:S02]  /*3bc40*/  IMAD.MOV.U32 R205, RZ, RZ, R207 ;  /* 0x000000ffffcd7224 */ /* 0x000fe400078e00cf */
[----:B------:R-:W-:Y:S01]  /*3bc50*/  IMAD.MOV.U32 R200, RZ, RZ, R201 ;  /* 0x000000ffffc87224 */ /* 0x000fe200078e00c9 */
[----:B------:R-:W-:Y:S01]  /*3bc60*/  LEA.HI.X.SX32 R181, R182, R4, 0x2, P1 ;  /* 0x00000004b6b57211 */ /* 0x000fe200008f16ff */
[----:B------:R-:W-:Y:S02]  /*3bc70*/  IMAD.MOV.U32 R206, RZ, RZ, R208 ;  /* 0x000000ffffce7224 */ /* 0x000fe400078e00d0 */
[----:B------:R-:W-:-:S02]  /*3bc80*/  IMAD.MOV.U32 R201, RZ, RZ, R202 ;  /* 0x000000ffffc97224 */ /* 0x000fc400078e00ca */
[----:B------:R-:W-:Y:S01]  /*3bc90*/  IMAD.MOV.U32 R202, RZ, RZ, R203 ;  /* 0x000000ffffca7224 */ /* 0x000fe200078e00cb */
[----:B------:R-:W-:Y:S01]  /*3bca0*/  STL.64 [R1+0x17f8], R176 ;  /* 0x0017f8b001007387 */ /* 0x000fe20000100a00 */
[----:B------:R-:W-:Y:S02]  /*3bcb0*/  IMAD.MOV.U32 R208, RZ, RZ, R252 ;  /* 0x000000ffffd07224 */ /* 0x000fe400078e00fc */
[----:B------:R-:W-:Y:S01]  /*3bcc0*/  IMAD.MOV.U32 R203, RZ, RZ, R204 ;  /* 0x000000ffffcb7224 */ /* 0x000fe200078e00cc */
[----:B------:R-:W3:Y:S01]  /*3bcd0*/  LDL.LU R252, [R1+0x954] ;  /* 0x0009540001fc7983 */ /* 0x000ee20000300800 */
[----:B------:R-:W-:Y:S02]  /*3bce0*/  IMAD.MOV.U32 R204, RZ, RZ, R205 ;  /* 0x000000ffffcc7224 */ /* 0x000fe400078e00cd */
[----:B------:R-:W-:Y:S02]  /*3bcf0*/  IMAD.MOV.U32 R205, RZ, RZ, R206 ;  /* 0x000000ffffcd7224 */ /* 0x000fe400078e00ce */
[----:B--2---:R-:W-:-:S02]  /*3bd00*/  IMAD.MOV.U32 R207, RZ, RZ, R249 ;  /* 0x000000ffffcf7224 */ /* 0x004fc400078e00f9 */
[----:B------:R-:W-:Y:S02]  /*3bd10*/  IMAD.MOV.U32 R249, RZ, RZ, R250 ;  /* 0x000000fffff97224 */ /* 0x000fe400078e00fa */
[----:B------:R-:W2:Y:S01]  /*3bd20*/  LDL.LU R250, [R1+0x994] ;  /* 0x0009940001fa7983 */ /* 0x000ea20000300800 */
[----:B------:R-:W-:Y:S02]  /*3bd30*/  IMAD.MOV.U32 R206, RZ, RZ, R207 ;  /* 0x000000ffffce7224 */ /* 0x000fe400078e00cf */
[----:B------:R-:W-:Y:S01]  /*3bd40*/  IMAD.MOV.U32 R207, RZ, RZ, R208 ;  /* 0x000000ffffcf7224 */ /* 0x000fe200078e00d0 */
[----:B------:R-:W-:Y:S01]  /*3bd50*/  STL.64 [R1+0x17f0], R180 ;  /* 0x0017f0b401007387 */ /* 0x000fe20000100a00 */
[----:B------:R-:W-:-:S03]  /*3bd60*/  IMAD.MOV.U32 R208, RZ, RZ, R209 ;  /* 0x000000ffffd07224 */ /* 0x000fc600078e00d1 */
[----:B------:R1:W-:Y:S04]  /*3bd70*/  STL.64 [R1+0x17e8], R178 ;  /* 0x0017e8b201007387 */ /* 0x0003e80000100a00 */
[----:B------:R-:W2:Y:S01]  /*3bd80*/  LDL.LU R209, [R1+0x9cc] ;  /* 0x0009cc0001d17983 */ /* 0x000ea20000300800 */
[----:B-1----:R-:W-:-:S04]  /*3bd90*/  LEA R178, P1, R195, R3, 0x2 ;  /* 0x00000003c3b27211 */ /* 0x002fc800078210ff */
[-C--:B------:R-:W-:Y:S01]  /*3bda0*/  LEA.HI.X.SX32 R179, R195, R4.reuse, 0x2, P1 ;  /* 0x00000004c3b37211 */ /* 0x080fe200008f16ff */
        /* <DEDUP_REMOVED lines=19> */
[CC--:B------:R-:W-:Y:S02]  /*3bee0*/  LEA R180, P2, R189.reuse, R3.reuse, 0x2 ;  /* 0x00000003bdb47211 */ /* 0x0c0fe400078410ff */
[----:B-1----:R-:W-:Y:S02]  /*3bef0*/  LEA R178, P1, R188, R3, 0x2 ;  /* 0x00000003bcb27211 */ /* 0x002fe400078210ff */
[----:B------:R-:W-:Y:S01]  /*3bf00*/  LEA.HI.X.SX32 R181, R189, R4, 0x2, P2 ;  /* 0x00000004bdb57211 */ /* 0x000fe200010f16ff */
        /* <DEDUP_REMOVED lines=13> */
[----:B------:R-:W-:Y:S01]  /*3bfe0*/  LEA R176, P3, R183, R3, 0x2 ;  /* 0x00000003b7b07211 */ /* 0x000fe200078610ff */
[----:B------:R-:W-:-:S02]  /*3bff0*/  IMAD.MOV.U32 R205, RZ, RZ, R206 ;  /* 0x000000ffffcd7224 */ /* 0x000fc400078e00ce */
[----:B------:R-:W-:Y:S02]  /*3c000*/  IMAD.MOV.U32 R199, RZ, RZ, R200 ;  /* 0x000000ffffc77224 */ /* 0x000fe400078e00c8 */
[----:B------:R-:W-:Y:S02]  /*3c010*/  IMAD.MOV.U32 R206, RZ, RZ, R207 ;  /* 0x000000ffffce7224 */ /* 0x000fe400078e00cf */
[----:B------:R-:W-:Y:S02]  /*3c020*/  IMAD.MOV.U32 R200, RZ, RZ, R201 ;  /* 0x000000ffffc87224 */ /* 0x000fe400078e00c9 */
[----:B------:R-:W-:Y:S01]  /*3c030*/  IMAD.MOV.U32 R207, RZ, RZ, R208 ;  /* 0x000000ffffcf7224 */ /* 0x000fe200078e00d0 */
[----:B------:R-:W-:Y:S01]  /*3c040*/  MOV R208, R209 ;  /* 0x000000d100d07202 */ /* 0x000fe20000000f00 */
[----:B------:R-:W-:Y:S02]  /*3c050*/  IMAD.MOV.U32 R201, RZ, RZ, R202 ;  /* 0x000000ffffc97224 */ /* 0x000fe400078e00ca */
[----:B------:R-:W-:Y:S01]  /*3c060*/  IMAD.MOV.U32 R202, RZ, RZ, R203 ;  /* 0x000000ffffca7224 */ /* 0x000fe200078e00cb */
[----:B------:R-:W-:Y:S01]  /*3c070*/  LEA.HI.X.SX32 R177, R183, R4, 0x2, P3 ;  /* 0x00000004b7b17211 */ /* 0x000fe200018f16ff */
[----:B------:R-:W-:-:S02]  /*3c080*/  IMAD.MOV.U32 R203, RZ, RZ, R204 ;  /* 0x000000ffffcb7224 */ /* 0x000fc400078e00cc */
[----:B------:R-:W-:Y:S01]  /*3c090*/  IMAD.MOV.U32 R204, RZ, RZ, R205 ;  /* 0x000000ffffcc7224 */ /* 0x000fe200078e00cd */
[----:B------:R-:W-:Y:S01]  /*3c0a0*/  STL.64 [R1+0x17d0], R180 ;  /* 0x0017d0b401007387 */ /* 0x000fe20000100a00 */
[----:B------:R-:W-:Y:S02]  /*3c0b0*/  IMAD.MOV.U32 R205, RZ, RZ, R206 ;  /* 0x000000ffffcd7224 */ /* 0x000fe400078e00ce */
[----:B------:R-:W-:Y:S02]  /*3c0c0*/  IMAD.MOV.U32 R206, RZ, RZ, R207 ;  /* 0x000000ffffce7224 */ /* 0x000fe400078e00cf */
[----:B------:R-:W-:Y:S02]  /*3c0d0*/  IMAD.MOV.U32 R207, RZ, RZ, R208 ;  /* 0x000000ffffcf7224 */ /* 0x000fe400078e00d0 */
[----:B--2---:R-:W-:Y:S02]  /*3c0e0*/  IMAD.MOV.U32 R209, RZ, RZ, R211 ;  /* 0x000000ffffd17224 */ /* 0x004fe400078e00d3 */
[----:B------:R-:W2:Y:S02]  /*3c0f0*/  LDL.LU R211, [R1+0x984] ;  /* 0x0009840001d37983 */ /* 0x000ea40000300800 */
[----:B------:R-:W-:-:S02]  /*3c100*/  IMAD.MOV.U32 R208, RZ, RZ, R209 ;  /* 0x000000ffffd07224 */ /* 0x000fc400078e00d1 */
[----:B------:R-:W2:Y:S01]  /*3c110*/  LDL.LU R184, [R1+0x9fc] ;  /* 0x0009fc0001b87983 */ /* 0x000ea20000300800 */
[----:B------:R-:W-:Y:S02]  /*3c120*/  IMAD.MOV.U32 R209, RZ, RZ, R210 ;  /* 0x000000ffffd17224 */ /* 0x000fe400078e00d2 */
[----:B------:R-:W-:Y:S01]  /*3c130*/  IMAD.MOV.U32 R210, RZ, RZ, R235 ;  /* 0x000000ffffd27224 */ /* 0x000fe200078e00eb */
[----:B------:R1:W-:Y:S04]  /*3c140*/  STL.64 [R1+0x17c8], R176 ;  /* 0x0017c8b001007387 */ /* 0x0003e80000100a00 */
[----:B------:R-:W-:Y:S04]  /*3c150*/  STL.64 [R1+0x17c0], R178 ;  /* 0x0017c0b201007387 */ /* 0x000fe80000100a00 */
        /* <DEDUP_REMOVED lines=18> */
[----:B--2---:R-:W-:Y:S02]  /*3c280*/  IMAD.MOV.U32 R210, RZ, RZ, R235 ;  /* 0x000000ffffd27224 */ /* 0x004fe400078e00eb */
[----:B------:R-:W-:Y:S02]  /*3c290*/  IMAD.MOV.U32 R235, RZ, RZ, R234 ;  /* 0x000000ffffeb7224 */ /* 0x000fe400078e00ea */
[----:B------:R-:W-:Y:S02]  /*3c2a0*/  IMAD.MOV.U32 R234, RZ, RZ, R241 ;  /* 0x000000ffffea7224 */ /* 0x000fe400078e00f1 */
[----:B------:R-:W2:Y:S01]  /*3c2b0*/  LDL.LU R241, [R1+0x9b0] ;  /* 0x0009b00001f17983 */ /* 0x000ea20000300800 */
[----:B------:R-:W-:-:S04]  /*3c2c0*/  LEA R180, P1, R192, R3, 0x2 ;  /* 0x00000003c0b47211 */ /* 0x000fc800078210ff */
[-C--:B------:R-:W-:Y:S01]  /*3c2d0*/  LEA.HI.X.SX32 R181, R192, R4.reuse, 0x2, P1 ;  /* 0x00000004c0b57211 */ /* 0x080fe200008f16ff */
[----:B------:R-:W-:Y:S02]  /*3c2e0*/  IMAD.MOV.U32 R192, RZ, RZ, R197 ;  /* 0x000000ffffc07224 */ /* 0x000fe400078e00c5 */
        /* <DEDUP_REMOVED lines=17> */
[----:B------:R-:W-:Y:S01]  /*3c400*/  LEA R178, P3, R186, R3, 0x2 ;  /* 0x00000003bab27211 */ /* 0x000fe200078610ff */
        /* <DEDUP_REMOVED lines=8> */
[----:B------:R-:W-:Y:S01]  /*3c490*/  LEA.HI.X.SX32 R179, R186, R4, 0x2, P3 ;  /* 0x00000004bab37211 */ /* 0x000fe200018f16ff */
[----:B------:R-:W-:-:S02]  /*3c4a0*/  IMAD.MOV.U32 R204, RZ, RZ, R205 ;  /* 0x000000ffffcc7224 */ /* 0x000fc400078e00cd */
[----:B------:R-:W-:Y:S01]  /*3c4b0*/  IMAD.MOV.U32 R205, RZ, RZ, R206 ;  /* 0x000000ffffcd7224 */ /* 0x000fe200078e00ce */
[----:B------:R1:W-:Y:S01]  /*3c4c0*/  STL.64 [R1+0x17b0], R180 ;  /* 0x0017b0b401007387 */ /* 0x0003e20000100a00 */
[----:B------:R-:W-:Y:S02]  /*3c4d0*/  IMAD.MOV.U32 R206, RZ, RZ, R207 ;  /* 0x000000ffffce7224 */ /* 0x000fe400078e00cf */
[----:B------:R-:W-:Y:S02]  /*3c4e0*/  IMAD.MOV.U32 R207, RZ, RZ, R208 ;  /* 0x000000ffffcf7224 */ /* 0x000fe400078e00d0 */
[----:B------:R-:W-:Y:S01]  /*3c4f0*/  IMAD.MOV.U32 R208, RZ, RZ, R210 ;  /* 0x000000ffffd07224 */ /* 0x000fe200078e00d2 */
[----:B--2---:R-:W-:Y:S01]  /*3c500*/  MOV R234, R241 ;  /* 0x000000f100ea7202 */ /* 0x004fe20000000f00 */
[----:B------:R-:W-:Y:S02]  /*3c510*/  IMAD.MOV.U32 R241, RZ, RZ, R242 ;  /* 0x000000fffff17224 */ /* 0x000fe400078e00f2 */
[----:B------:R-:W2:Y:S02]  /*3c520*/  LDL.LU R242, [R1+0x934] ;  /* 0x0009340001f27983 */ /* 0x000ea40000300800 */
[----:B------:R-:W-:-:S02]  /*3c530*/  IMAD.MOV.U32 R210, RZ, RZ, R234 ;  /* 0x000000ffffd27224 */ /* 0x000fc400078e00ea */
[----:B------:R-:W2:Y:S01]  /*3c540*/  LDL.LU R182, [R1+0x9ec] ;  /* 0x0009ec0001b67983 */ /* 0x000ea20000300800 */
[----:B------:R-:W-:Y:S02]  /*3c550*/  IMAD.MOV.U32 R234, RZ, RZ, R241 ;  /* 0x000000ffffea7224 */ /* 0x000fe400078e00f1 */
[----:B---3--:R-:W-:Y:S01]  /*3c560*/  IMAD.MOV.U32 R241, RZ, RZ, R243 ;  /* 0x000000fffff17224 */ /* 0x008fe200078e00f3 */
[----:B------:R3:W-:Y:S04]  /*3c570*/  STL.64 [R1+0x17a8], R178 ;  /* 0x0017a8b201007387 */ /* 0x0007e80000100a00 */
[----:B------:R1:W-:Y:S04]  /*3c580*/  STL.64 [R1+0x17a0], R176 ;  /* 0x0017a0b001007387 */ /* 0x0003e80000100a00 */
[----:B------:R-:W2:Y:S01]  /*3c590*/  LDL.LU R243, [R1+0x9a8] ;  /* 0x0009a80001f37983 */ /* 0x000ea20000300800 */
[----:B------:R-:W-:-:S02]  /*3c5a0*/  IMAD.MOV.U32 R186, RZ, RZ, R197 ;  /* 0x000000ffffba7224 */ /* 0x000fc400078e00c5 */
[----:B------:R-:W-:Y:S02]  /*3c5b0*/  IMAD.MOV.U32 R197, RZ, RZ, R198 ;  /* 0x000000ffffc57224 */ /* 0x000fe400078e00c6 */
[----:B------:R-:W-:Y:S02]  /*3c5c0*/  IMAD.MOV.U32 R198, RZ, RZ, R199 ;  /* 0x000000ffffc67224 */ /* 0x000fe400078e00c7 */
[----:B------:R-:W-:Y:S02]  /*3c5d0*/  IMAD.MOV.U32 R199, RZ, RZ, R200 ;  /* 0x000000ffffc77224 */ /* 0x000fe400078e00c8 */
[----:B------:R-:W-:Y:S02]  /*3c5e0*/  IMAD.MOV.U32 R200, RZ, RZ, R201 ;  /* 0x000000ffffc87224 */ /* 0x000fe400078e00c9 */
[----:B------:R-:W-:Y:S02]  /*3c5f0*/  IMAD.MOV.U32 R201, RZ, RZ, R202 ;  /* 0x000000ffffc97224 */ /* 0x000fe400078e00ca */
[----:B------:R-:W-:Y:S01]  /*3c600*/  IMAD.MOV.U32 R202, RZ, RZ, R203 ;  /* 0x000000ffffca7224 */ /* 0x000fe200078e00cb */
[-C--:B-1----:R-:W-:Y:S01]  /*3c610*/  LEA R180, P2, R190, R3.reuse, 0x2 ;  /* 0x00000003beb47211 */ /* 0x082fe200078410ff */
[----:B------:R-:W-:Y:S01]  /*3c620*/  IMAD.MOV.U32 R203, RZ, RZ, R204 ;  /* 0x000000ffffcb7224 */ /* 0x000fe200078e00cc */
[----:B---3--:R-:W-:Y:S01]  /*3c630*/  LEA R178, P1, R187, R3, 0x2 ;  /* 0x00000003bbb27211 */ /* 0x008fe200078210ff */
[----:B------:R-:W-:-:S02]  /*3c640*/  IMAD.MOV.U32 R204, RZ, RZ, R205 ;  /* 0x000000ffffcc7224 */ /* 0x000fc400078e00cd */
[----:B------:R-:W-:Y:S02]  /*3c650*/  IMAD.MOV.U32 R205, RZ, RZ, R206 ;  /* 0x000000ffffcd7224 */ /* 0x000fe400078e00ce */
[----:B------:R-:W-:Y:S01]  /*3c660*/  IMAD.MOV.U32 R206, RZ, RZ, R207 ;  /* 0x000000ffffce7224 */ /* 0x000fe200078e00cf */
[-C--:B------:R-:W-:Y:S01]  /*3c670*/  LEA.HI.X.SX32 R181, R190, R4.reuse, 0x2, P2 ;  /* 0x00000004beb57211 */ /* 0x080fe200010f16ff */
        /* <DEDUP_REMOVED lines=11> */
[----:B------:R1:W-:Y:S01]  /*3c730*/  STL.64 [R1+0x1798], R178 ;  /* 0x001798b201007387 */ /* 0x0003e20000100a00 */
[----:B------:R-:W-:-:S02]  /*3c740*/  IMAD.MOV.U32 R202, RZ, RZ, R204 ;  /* 0x000000ffffca7224 */ /* 0x000fc400078e00cc */
[----:B------:R-:W-:Y:S02]  /*3c750*/  IMAD.MOV.U32 R203, RZ, RZ, R205 ;  /* 0x000000ffffcb7224 */ /* 0x000fe400078e00cd */
[----:B------:R-:W-:Y:S02]  /*3c760*/  IMAD.MOV.U32 R204, RZ, RZ, R206 ;  /* 0x000000ffffcc7224 */ /* 0x000fe400078e00ce */
[----:B------:R-:W-:Y:S02]  /*3c770*/  IMAD.MOV.U32 R205, RZ, RZ, R207 ;  /* 0x000000ffffcd7224 */ /* 0x000fe400078e00cf */
        /* <DEDUP_REMOVED lines=9> */
[----:B------:R-:W3:Y:S04]  /*3c810*/  LDL.LU R243, [R1+0x9a0] ;  /* 0x0009a00001f37983 */ /* 0x000ee80000300800 */
[----:B------:R-:W2:Y:S01]  /*3c820*/  LDL.LU R248, [R1+0x920] ;  /* 0x0009200001f87983 */ /* 0x000ea20000300800 */
[----:B------:R-:W-:-:S04]  /*3c830*/  LEA R176, P3, R191, R3, 0x2 ;  /* 0x00000003bfb07211 */ /* 0x000fc800078610ff */
[----:B------:R-:W-:Y:S02]  /*3c840*/  LEA.HI.X.SX32 R177, R191, R4, 0x2, P3 ;  /* 0x00000004bfb17211 */ /* 0x000fe400018f16ff */
[----:B------:R-:W-:Y:S01]  /*3c850*/  MOV R191, R197 ;  /* 0x000000c500bf7202 */ /* 0x000fe20000000f00 */
        /* <DEDUP_REMOVED lines=12> */
[----:B------:R1:W-:Y:S01]  /*3c920*/  STL.64 [R1+0x1788], R176 ;  /* 0x001788b001007387 */ /* 0x0003e20000100a00 */
[----:B---3--:R-:W-:Y:S02]  /*3c930*/  IMAD.MOV.U32 R210, RZ, RZ, R243 ;  /* 0x000000ffffd27224 */ /* 0x008fe400078e00f3 */
[----:B--2---:R-:W-:Y:S02]  /*3c940*/  IMAD.MOV.U32 R243, RZ, RZ, R248 ;  /* 0x000000fffff37224 */ /* 0x004fe400078e00f8 */
        /* <DEDUP_REMOVED lines=17> */
[----:B--2---:R-:W-:Y:S02]  /*3ca60*/  IMAD.MOV.U32 R210, RZ, RZ, R248 ;  /* 0x000000ffffd27224 */ /* 0x004fe400078e00f8 */
[----:B------:R-:W-:Y:S02]  /*3ca70*/  IMAD.MOV.U32 R248, RZ, RZ, R249 ;  /* 0x000000fffff87224 */ /* 0x000fe400078e00f9 */
[----:B------:R-:W2:Y:S01]  /*3ca80*/  LDL.LU R249, [R1+0x95c] ;  /* 0x00095c0001f97983 */ /* 0x000ea20000300800 */
[C---:B------:R-:W-:Y:S01]  /*3ca90*/  LEA R176, P2, R195.reuse, R3, 0x2 ;  /* 0x00000003c3b07211 */ /* 0x040fe200078410ff */
        /* <DEDUP_REMOVED lines=16> */
[----:B------:R-:W4:Y:S01]  /*3cba0*/  LDL.LU R250, [R1+0x90c] ;  /* 0x00090c0001fa7983 */ /* 0x000f220000300800 */
[----:B--2---:R-:W-:-:S02]  /*3cbb0*/  IMAD.MOV.U32 R248, RZ, RZ, R249 ;  /* 0x000000fffff87224 */ /* 0x004fc400078e00f9 */
[----:B------:R-:W-:Y:S02]  /*3cbc0*/  IMAD.MOV.U32 R249, RZ, RZ, R252 ;  /* 0x000000fffff97224 */ /* 0x000fe400078e00fc */
[----:B------:R-:W2:Y:S01]  /*3cbd0*/  LDL.LU R252, [R1+0x990] ;  /* 0x0009900001fc7983 */ /* 0x000ea20000300800 */
[CC--:B-1----:R-:W-:Y:S02]  /*3cbe0*/  LEA R178, P3, R189.reuse, R3.reuse, 0x2 ;  /* 0x00000003bdb27211 */ /* 0x0c2fe400078610ff */
[CC--:B------:R-:W-:Y:S02]  /*3cbf0*/  LEA R180, P1, R184.reuse, R3.reuse, 0x2 ;  /* 0x00000003b8b47211 */ /* 0x0c0fe400078210ff */
[-C--:B------:R-:W-:Y:S01]  /*3cc00*/  LEA.HI.X.SX32 R179, R189, R4.reuse, 0x2, P3 ;  /* 0x00000004bdb37211 */ /* 0x080fe200018f16ff */
[----:B------:R-:W-:Y:S02]  /*3cc10*/  IMAD.MOV.U32 R189, RZ, RZ, R197 ;  /* 0x000000ffffbd7224 */ /* 0x000fe400078e00c5 */
[----:B------:R-:W-:Y:S01]  /*3cc20*/  IMAD.MOV.U32 R197, RZ, RZ, R198 ;  /* 0x000000ffffc57224 */ /* 0x000fe200078e00c6 */
[----:B------:R-:W-:Y:S01]  /*3cc30*/  LEA.HI.X.SX32 R181, R184, R4, 0x2, P1 ;  /* 0x00000004b8b57211 */ /* 0x000fe200008f16ff */
[----:B------:R-:W-:Y:S01]  /*3cc40*/  IMAD.MOV.U32 R198, RZ, RZ, R199 ;  /* 0x000000ffffc67224 */ /* 0x000fe200078e00c7 */
[----:B---3--:R-:W-:Y:S01]  /*3cc50*/  LEA R176, P2, R188, R3, 0x2 ;  /* 0x00000003bcb07211 */ /* 0x008fe200078410ff */
[----:B------:R-:W-:Y:S01]  /*3cc60*/  IMAD.MOV.U32 R199, RZ, RZ, R200 ;  /* 0x000000ffffc77224 */ /* 0x000fe200078e00c8 */
[----:B------:R-:W-:Y:S01]  /*3cc70*/  MOV R200, R201 ;  /* 0x000000c900c87202 */ /* 0x000fe20000000f00 */
[----:B------:R-:W-:-:S02]  /*3cc80*/  IMAD.MOV.U32 R201, RZ, RZ, R202 ;  /* 0x000000ffffc97224 */ /* 0x000fc400078e00ca */
[----:B------:R-:W-:Y:S01]  /*3cc90*/  IMAD.MOV.U32 R202, RZ, RZ, R203 ;  /* 0x000000ffffca7224 */ /* 0x000fe200078e00cb */
[----:B------:R-:W-:Y:S01]  /*3cca0*/  STL.64 [R1+0x1770], R180 ;  /* 0x001770b401007387 */ /* 0x000fe20000100a00 */
[----:B------:R-:W-:Y:S01]  /*3ccb0*/  IMAD.MOV.U32 R203, RZ, RZ, R204 ;  /* 0x000000ffffcb7224 */ /* 0x000fe200078e00cc */
[----:B------:R-:W-:Y:S01]  /*3ccc0*/  LEA.HI.X.SX32 R177, R188, R4, 0x2, P2 ;  /* 0x00000004bcb17211 */ /* 0x000fe200010f16ff */
[----:B------:R-:W-:Y:S01]  /*3ccd0*/  IMAD.MOV.U32 R204, RZ, RZ, R205 ;  /* 0x000000ffffcc7224 */ /* 0x000fe200078e00cd */
[----:B------:R1:W-:Y:S01]  /*3cce0*/  STL.64 [R1+0x1768], R178 ;  /* 0x001768b201007387 */ /* 0x0003e20000100a00 */
[----:B------:R-:W-:Y:S02]  /*3ccf0*/  IMAD.MOV.U32 R205, RZ, RZ, R206 ;  /* 0x000000ffffcd7224 */ /* 0x000fe400078e00ce */
[----:B------:R-:W-:Y:S02]  /*3cd00*/  IMAD.MOV.U32 R188, RZ, RZ, R197 ;  /* 0x000000ffffbc7224 */ /* 0x000fe400078e00c5 */
        /* <DEDUP_REMOVED lines=24> */
[----:B------:R-:W-:Y:S01]  /*3ce90*/  IMAD.MOV.U32 R204, RZ, RZ, R206 ;  /* 0x000000ffffcc7224 */ /* 0x000fe200078e00ce */
[----:B------:R-:W-:Y:S01]  /*3cea0*/  LEA.HI.X.SX32 R181, R182, R4, 0x2, P2 ;  /* 0x00000004b6b57211 */ /* 0x000fe200010f16ff */
[----:B--2---:R-:W-:Y:S02]  /*3ceb0*/  IMAD.MOV.U32 R208, RZ, RZ, R252 ;  /* 0x000000ffffd07224 */ /* 0x004fe400078e00fc */
[----:B------:R-:W2:Y:S04]  /*3cec0*/  LDL.LU R252, [R1+0x908] ;  /* 0x0009080001fc7983 */ /* 0x000ea80000300800 */
[----:B------:R1:W-:Y:S01]  /*3ced0*/  STL.64 [R1+0x1760], R176 ;  /* 0x001760b001007387 */ /* 0x0003e20000100a00 */
[----:B------:R-:W-:-:S02]  /*3cee0*/  IMAD.MOV.U32 R207, RZ, RZ, R208 ;  /* 0x000000ffffcf7224 */ /* 0x000fc400078e00d0 */
[----:B------:R-:W-:Y:S01]  /*3cef0*/  IMAD.MOV.U32 R208, RZ, RZ, R2 ;  /* 0x000000ffffd07224 */ /* 0x000fe200078e0002 */
[C---:B-1----:R-:W-:Y:S01]  /*3cf00*/  LEA R176, P3, R192.reuse, R3, 0x2 ;  /* 0x00000003c0b07211 */ /* 0x042fe200078610ff */
[----:B------:R-:W-:Y:S01]  /*3cf10*/  IMAD.MOV.U32 R205, RZ, RZ, R207 ;  /* 0x000000ffffcd7224 */ /* 0x000fe200078e00cf */
[----:B------:R-:W3:Y:S02]  /*3cf20*/  LDL.LU R2, [R1+0x854] ;  /* 0x0008540001027983 */ /* 0x000ee40000300800 */
        /* <DEDUP_REMOVED lines=12> */
[----:B------:R-:W-:Y:S01]  /*3cff0*/  IMAD.MOV.U32 R203, RZ, RZ, R204 ;  /* 0x000000ffffcb7224 */ /* 0x000fe200078e00cc */
[----:B------:R-:W2:Y:S01]  /*3d000*/  LDL.LU R223, [R1+0x904] ;  /* 0x0009040001df7983 */ /* 0x000ea20000300800 */
[----:B------:R-:W-:Y:S02]  /*3d010*/  IMAD.MOV.U32 R204, RZ, RZ, R205 ;  /* 0x000000ffffcc7224 */ /* 0x000fe400078e00cd */
[----:B------:R-:W-:Y:S01]  /*3d020*/  IMAD.MOV.U32 R205, RZ, RZ, R206 ;  /* 0x000000ffffcd7224 */ /* 0x000fe200078e00ce */
        /* <DEDUP_REMOVED lines=8> */
[----:B------:R-:W-:Y:S01]  /*3d0b0*/  LEA.HI.X.SX32 R179, R196, R4, 0x2, P1 ;  /* 0x00000004c4b37211 */ /* 0x000fe200008f16ff */
[----:B------:R-:W-:Y:S01]  /*3d0c0*/  IMAD.MOV.U32 R196, RZ, RZ, R197 ;  /* 0x000000ffffc47224 */ /* 0x000fe200078e00c5 */
        /* <DEDUP_REMOVED lines=10> */
[----:B------:R1:W-:Y:S01]  /*3d170*/  STL.64 [R1+0x1740], R178 ;  /* 0x001740b201007387 */ /* 0x0003e20000100a00 */
[----:B------:R-:W-:Y:S02]  /*3d180*/  IMAD.MOV.U32 R207, RZ, RZ, R208 ;  /* 0x000000ffffcf7224 */ /* 0x000fe400078e00d0 */
[----:B--2---:R-:W-:-:S02]  /*3d190*/  IMAD.MOV.U32 R208, RZ, RZ, R209 ;  /* 0x000000ffffd07224 */ /* 0x004fc400078e00d1 */
[----:B------:R-:W2:Y:S01]  /*3d1a0*/  LDL.LU R209, [R1+0x974] ;  /* 0x0009740001d17983 */ /* 0x000ea20000300800 */
[-C--:B------:R-:W-:Y:S02]  /*3d1b0*/  LEA R176, P2, R186, R3.reuse, 0x2 ;  /* 0x00000003bab07211 */ /* 0x080fe400078410ff */
[----:B------:R-:W-:Y:S02]  /*3d1c0*/  LEA R180, P1, R190, R3, 0x2 ;  /* 0x00000003beb47211 */ /* 0x000fe400078210ff */
[-C--:B------:R-:W-:Y:S01]  /*3d1d0*/  LEA.HI.X.SX32 R177, R186, R4.reuse, 0x2, P2 ;  /* 0x00000004bab17211 */ /* 0x080fe200010f16ff */
[----:B------:R-:W-:Y:S01]  /*3d1e0*/  IMAD.MOV.U32 R186, RZ, RZ, R198 ;  /* 0x000000ffffba7224 */ /* 0x000fe200078e00c6 */
[----:B------:R-:W-:Y:S01]  /*3d1f0*/  LEA.HI.X.SX32 R181, R190, R4, 0x2, P1 ;  /* 0x00000004beb57211 */ /* 0x000fe200008f16ff */
        /* <DEDUP_REMOVED lines=8> */
[----:B------:R-:W-:Y:S01]  /*3d280*/  IMAD.MOV.U32 R204, RZ, RZ, R206 ;  /* 0x000000ffffcc7224 */ /* 0x000fe200078e00ce */
[----:B------:R-:W-:Y:S01]  /*3d290*/  STL.64 [R1+0x1730], R180 ;  /* 0x001730b401007387 */ /* 0x000fe20000100a00 */
[----:B------:R-:W-:-:S02]  /*3d2a0*/  IMAD.MOV.U32 R203, RZ, RZ, R205 ;  /* 0x000000ffffcb7224 */ /* 0x000fc400078e00cd */
[----:B------:R-:W-:Y:S02]  /*3d2b0*/  IMAD.MOV.U32 R206, RZ, RZ, R208 ;  /* 0x000000ffffce7224 */ /* 0x000fe400078e00d0 */
[----:B------:R-:W-:Y:S02]  /*3d2c0*/  IMAD.MOV.U32 R205, RZ, RZ, R207 ;  /* 0x000000ffffcd7224 */ /* 0x000fe400078e00cf */
[----:B------:R-:W-:Y:S02]  /*3d2d0*/  IMAD.MOV.U32 R208, RZ, RZ, R234 ;  /* 0x000000ffffd07224 */ /* 0x000fe400078e00ea */
[----:B------:R-:W3:Y:S01]  /*3d2e0*/  LDL.LU R234, [R1+0x930] ;  /* 0x0009300001ea7983 */ /* 0x000ee20000300800 */
[----:B--2---:R-:W-:-:S03]  /*3d2f0*/  IMAD.MOV.U32 R207, RZ, RZ, R209 ;  /* 0x000000ffffcf7224 */ /* 0x004fc600078e00d1 */
[----:B------:R-:W2:Y:S01]  /*3d300*/  LDL.LU R209, [R1+0x96c] ;  /* 0x00096c0001d17983 */ /* 0x000ea20000300800 */
[-C--:B-1----:R-:W-:Y:S02]  /*3d310*/  LEA R178, P3, R187, R3.reuse, 0x2 ;  /* 0x00000003bbb27211 */ /* 0x082fe400078610ff */
[----:B------:R-:W-:Y:S02]  /*3d320*/  LEA R176, P2, R191, R3, 0x2 ;  /* 0x00000003bfb07211 */ /* 0x000fe400078410ff */
[-C--:B------:R-:W-:Y:S02]  /*3d330*/  LEA.HI.X.SX32 R179, R187, R4.reuse, 0x2, P3 ;  /* 0x00000004bbb37211 */ /* 0x080fe400018f16ff */
[----:B------:R-:W-:Y:S01]  /*3d340*/  LEA.HI.X.SX32 R177, R191, R4, 0x2, P2 ;  /* 0x00000004bfb17211 */ /* 0x000fe200010f16ff */
[----:B------:R-:W-:Y:S02]  /*3d350*/  IMAD.MOV.U32 R191, RZ, RZ, R197 ;  /* 0x000000ffffbf7224 */ /* 0x000fe400078e00c5 */
[----:B------:R1:W-:Y:S01]  /*3d360*/  STL.64 [R1+0x1728], R178 ;  /* 0x001728b201007387 */ /* 0x0003e20000100a00 */
        /* <DEDUP_REMOVED lines=23> */
[----:B------:R-:W-:Y:S01]  /*3d4e0*/  MOV R206, R207 ;  /* 0x000000cf00ce7202 */ /* 0x000fe20000000f00 */
[----:B------:R1:W-:Y:S01]  /*3d4f0*/  STL.64 [R1+0x1720], R176 ;  /* 0x001720b001007387 */ /* 0x0003e20000100a00 */
[----:B--2---:R-:W-:Y:S02]  /*3d500*/  IMAD.MOV.U32 R208, RZ, RZ, R209 ;  /* 0x000000ffffd07224 */ /* 0x004fe400078e00d1 */
[----:B------:R-:W-:Y:S02]  /*3d510*/  IMAD.MOV.U32 R209, RZ, RZ, R251 ;  /* 0x000000ffffd17224 */ /* 0x000fe400078e00fb */
[----:B------:R-:W-:Y:S01]  /*3d520*/  IMAD.MOV.U32 R207, RZ, RZ, R208 ;  /* 0x000000ffffcf7224 */ /* 0x000fe200078e00d0 */
[----:B------:R-:W2:Y:S01]  /*3d530*/  LDL.LU R251, [R1+0x8b4] ;  /* 0x0008b40001fb7983 */ /* 0x000ea20000300800 */
[----:B------:R-:W-:-:S02]  /*3d540*/  IMAD.MOV.U32 R208, RZ, RZ, R209 ;  /* 0x000000ffffd07224 */ /* 0x000fc400078e00d1 */
[----:B------:R-:W-:Y:S01]  /*3d550*/  IMAD.MOV.U32 R209, RZ, RZ, R241 ;  /* 0x000000ffffd17224 */ /* 0x000fe200078e00f1 */
[----:B------:R1:W-:Y:S04]  /*3d560*/  STL.64 [R1+0x1718], R178 ;  /* 0x001718b201007387 */ /* 0x0003e80000100a00 */
        /* <DEDUP_REMOVED lines=8> */
[----:B------:R-:W-:Y:S01]  /*3d5f0*/  IMAD.MOV.U32 R201, RZ, RZ, R202 ;  /* 0x000000ffffc97224 */ /* 0x000fe200078e00ca */
[----:B-1----:R-:W-:Y:S01]  /*3d600*/  LEA R176, P3, R183, R3, 0x2 ;  /* 0x00000003b7b07211 */ /* 0x002fe200078610ff */
[----:B------:R-:W-:-:S02]  /*3d610*/  IMAD.MOV.U32 R202, RZ, RZ, R203 ;  /* 0x000000ffffca7224 */ /* 0x000fc400078e00cb */
[----:B------:R-:W-:Y:S02]  /*3d620*/  IMAD.MOV.U32 R203, RZ, RZ, R204 ;  /* 0x000000ffffcb7224 */ /* 0x000fe400078e00cc */
[----:B------:R-:W-:Y:S02]  /*3d630*/  IMAD.MOV.U32 R204, RZ, RZ, R205 ;  /* 0x000000ffffcc7224 */ /* 0x000fe400078e00cd */
[----:B------:R-:W-:Y:S01]  /*3d640*/  IMAD.MOV.U32 R205, RZ, RZ, R206 ;  /* 0x000000ffffcd7224 */ /* 0x000fe200078e00ce */
[-C--:B------:R-:W-:Y:S01]  /*3d650*/  LEA.HI.X.SX32 R177, R183, R4.reuse, 0x2, P3 ;  /* 0x00000004b7b17211 */ /* 0x080fe200018f16ff */
[----:B------:R-:W-:Y:S01]  /*3d660*/  IMAD.MOV.U32 R206, RZ, RZ, R207 ;  /* 0x000000ffffce7224 */ /* 0x000fe200078e00cf */
[C---:B------:R-:W-:Y:S01]  /*3d670*/  LEA R178, P1, R189.reuse, R3, 0x2 ;  /* 0x00000003bdb27211 */ /* 0x040fe200078210ff */
[----:B------:R-:W-:Y:S01]  /*3d680*/  IMAD.MOV.U32 R207, RZ, RZ, R208 ;  /* 0x000000ffffcf7224 */ /* 0x000fe200078e00d0 */
[----:B------:R-:W-:Y:S01]  /*3d690*/  STL.64 [R1+0x1710], R180 ;  /* 0x001710b401007387 */ /* 0x000fe20000100a00 */
        /* <DEDUP_REMOVED lines=14> */
[----:B--2---:R-:W-:-:S02]  /*3d780*/  IMAD.MOV.U32 R209, RZ, RZ, R241 ;  /* 0x000000ffffd17224 */ /* 0x004fc400078e00f1 */
[----:B------:R-:W2:Y:S04]  /*3d790*/  LDL.LU R241, [R1+0x918] ;  /* 0x0009180001f17983 */ /* 0x000ea80000300800 */
[----:B------:R-:W2:Y:S04]  /*3d7a0*/  LDL.LU R187, [R1+0x99c] ;  /* 0x00099c0001bb7983 */ /* 0x000ea80000300800 */
[----:B------:R1:W-:Y:S02]  /*3d7b0*/  STL.64 [R1+0x1708], R176 ;  /* 0x001708b001007387 */ /* 0x0003e40000100a00 */
        /* <DEDUP_REMOVED lines=25> */
[----:B------:R-:W-:Y:S01]  /*3d950*/  LEA.HI.X.SX32 R181, R184, R4, 0x2, P1 ;  /* 0x00000004b8b57211 */ /* 0x000fe200008f16ff */
[----:B------:R-:W-:Y:S02]  /*3d960*/  IMAD.MOV.U32 R184, RZ, RZ, R197 ;  /* 0x000000ffffb87224 */ /* 0x000fe400078e00c5 */
[----:B------:R-:W-:Y:S01]  /*3d970*/  IMAD.MOV.U32 R197, RZ, RZ, R198 ;  /* 0x000000ffffc57224 */ /* 0x000fe200078e00c6 */
[----:B------:R-:W-:Y:S01]  /*3d980*/  MOV R198, R199 ;  /* 0x000000c700c67202 */ /* 0x000fe20000000f00 */
[----:B------:R-:W-:Y:S02]  /*3d990*/  IMAD.MOV.U32 R199, RZ, RZ, R200 ;  /* 0x000000ffffc77224 */ /* 0x000fe400078e00c8 */
[----:B------:R-:W-:Y:S02]  /*3d9a0*/  IMAD.MOV.U32 R200, RZ, RZ, R201 ;  /* 0x000000ffffc87224 */ /* 0x000fe400078e00c9 */
[----:B------:R-:W-:Y:S02]  /*3d9b0*/  IMAD.MOV.U32 R201, RZ, RZ, R202 ;  /* 0x000000ffffc97224 */ /* 0x000fe400078e00ca */
[----:B------:R-:W-:-:S02]  /*3d9c0*/  IMAD.MOV.U32 R202, RZ, RZ, R203 ;  /* 0x000000ffffca7224 */ /* 0x000fc400078e00cb */
[----:B------:R-:W-:Y:S01]  /*3d9d0*/  IMAD.MOV.U32 R203, RZ, RZ, R204 ;  /* 0x000000ffffcb7224 */ /* 0x000fe200078e00cc */
[CC--:B-1----:R-:W-:Y:S01]  /*3d9e0*/  LEA R178, P3, R185.reuse, R3.reuse, 0x2 ;  /* 0x00000003b9b27211 */ /* 0x0c2fe200078610ff */
[----:B------:R-:W-:Y:S02]  /*3d9f0*/  IMAD.MOV.U32 R204, RZ, RZ, R205 ;  /* 0x000000ffffcc7224 */ /* 0x000fe400078e00cd */
        /* <DEDUP_REMOVED lines=30> */
[----:B------:R-:W2:Y:S04]  /*3dbe0*/  LDL.LU R21, [R1+0x788] ;  /* 0x0007880001157983 */ /* 0x000ea80000300800 */
[----:B------:R-:W2:Y:S04]  /*3dbf0*/  LDL.LU R182, [R1+0x98c] ;  /* 0x00098c0001b67983 */ /* 0x000ea80000300800 */
[----:B------:R1:W-:Y:S01]  /*3dc00*/  STL.64 [R1+0x16e8], R178 ;  /* 0x0016e8b201007387 */ /* 0x0003e20000100a00 */
[----:B------:R-:W-:-:S02]  /*3dc10*/  IMAD.MOV.U32 R208, RZ, RZ, R210 ;  /* 0x000000ffffd07224 */ /* 0x000fc400078e00d2 */
[----:B------:R-:W-:Y:S01]  /*3dc20*/  IMAD.MOV.U32 R209, RZ, RZ, R249 ;  /* 0x000000ffffd17224 */ /* 0x000fe200078e00f9 */
[----:B-1----:R-:W-:-:S04]  /*3dc30*/  LEA R178, P1, R196, R3, 0x2 ;  /* 0x00000003c4b27211 */ /* 0x002fc800078210ff */
[----:B------:R-:W-:Y:S01]  /*3dc40*/  LEA.HI.X.SX32 R179, R196, R4, 0x2, P1 ;  /* 0x00000004c4b37211 */ /* 0x000fe200008f16ff */
[----:B------:R-:W-:Y:S02]  /*3dc50*/  IMAD.MOV.U32 R196, RZ, RZ, R197 ;  /* 0x000000ffffc47224 */ /* 0x000fe400078e00c5 */
[----:B------:R-:W-:Y:S02]  /*3dc60*/  IMAD.MOV.U32 R197, RZ, RZ, R199 ;  /* 0x000000ffffc57224 */ /* 0x000fe400078e00c7 */
[----:B------:R-:W-:Y:S02]  /*3dc70*/  IMAD.MOV.U32 R199, RZ, RZ, R201 ;  /* 0x000000ffffc77224 */ /* 0x000fe400078e00c9 */
[----:B------:R-:W-:Y:S02]  /*3dc80*/  IMAD.MOV.U32 R210, RZ, RZ, R252 ;  /* 0x000000ffffd27224 */ /* 0x000fe400078e00fc */
[----:B------:R-:W-:Y:S01]  /*3dc90*/  IMAD.MOV.U32 R201, RZ, RZ, R203 ;  /* 0x000000ffffc97224 */ /* 0x000fe200078e00cb */
[----:B------:R1:W-:Y:S01]  /*3dca0*/  STL.64 [R1+0x16e0], R176 ;  /* 0x0016e0b001007387 */ /* 0x0003e20000100a00 */
[----:B------:R-:W-:-:S02]  /*3dcb0*/  IMAD.MOV.U32 R203, RZ, RZ, R205 ;  /* 0x000000ffffcb7224 */ /* 0x000fc400078e00cd */
[----:B---3--:R-:W-:Y:S02]  /*3dcc0*/  IMAD.MOV.U32 R249, RZ, RZ, R2 ;  /* 0x000000fffff97224 */ /* 0x008fe400078e0002 */
[----:B------:R-:W-:Y:S01]  /*3dcd0*/  IMAD.MOV.U32 R205, RZ, RZ, R207 ;  /* 0x000000ffffcd7224 */ /* 0x000fe200078e00cf */
[----:B------:R-:W3:Y:S01]  /*3dce0*/  LDL.LU R2, [R1+0x820] ;  /* 0x0008200001027983 */ /* 0x000ee20000300800 */
[----:B------:R-:W-:Y:S02]  /*3dcf0*/  IMAD.MOV.U32 R207, RZ, RZ, R209 ;  /* 0x000000ffffcf7224 */ /* 0x000fe400078e00d1 */
[----:B------:R-:W-:Y:S01]  /*3dd00*/  IMAD.MOV.U32 R209, RZ, RZ, R210 ;  /* 0x000000ffffd17224 */ /* 0x000fe200078e00d2 */
[----:B------:R-:W2:Y:S01]  /*3dd10*/  LDL.LU R252, [R1+0x900] ;  /* 0x0009000001fc7983 */ /* 0x000ea20000300800 */
[----:B------:R-:W-:-:S03]  /*3dd20*/  IMAD.MOV.U32 R210, RZ, RZ, R223 ;  /* 0x000000ffffd27224 */ /* 0x000fc600078e00df */
[----:B------:R1:W-:Y:S04]  /*3dd30*/  STL.64 [R1+0x16d8], R178 ;  /* 0x0016d8b201007387 */ /* 0x0003e80000100a00 */
[----:B------:R-:W2:Y:S04]  /*3dd40*/  LDL.LU R223, [R1+0x8ac] ;  /* 0x0008ac0001df7983 */ /* 0x000ea80000300800 */
[----:B------:R-:W2:Y:S01]  /*3dd50*/  LDL.LU R206, [R1+0x938] ;  /* 0x0009380001ce7983 */ /* 0x000ea20000300800 */
[----:B------:R-:W-:-:S04]  /*3dd60*/  LEA R180, P2, R190, R3, 0x2 ;  /* 0x00000003beb47211 */ /* 0x000fc800078410ff */
[-C--:B------:R-:W-:Y:S01]  /*3dd70*/  LEA.HI.X.SX32 R181, R190, R4.reuse, 0x2, P2 ;  /* 0x00000004beb57211 */ /* 0x080fe200010f16ff */
[----:B------:R-:W-:Y:S02]  /*3dd80*/  IMAD.MOV.U32 R190, RZ, RZ, R197 ;  /* 0x000000ffffbe7224 */ /* 0x000fe400078e00c5 */
[----:B------:R-:W-:Y:S01]  /*3dd90*/  IMAD.MOV.U32 R197, RZ, RZ, R198 ;  /* 0x000000ffffc57224 */ /* 0x000fe200078e00c6 */
[CC--:B-1----:R-:W-:Y:S01]  /*3dda0*/  LEA R176, P3, R186.reuse, R3.reuse, 0x2 ;  /* 0x00000003bab07211 */ /* 0x0c2fe200078610ff */
[----:B------:R-:W-:Y:S01]  /*3ddb0*/  IMAD.MOV.U32 R198, RZ, RZ, R199 ;  /* 0x000000ffffc67224 */ /* 0x000fe200078e00c7 */
[C---:B------:R-:W-:Y:S01]  /*3ddc0*/  LEA R178, P1, R191.reuse, R3, 0x2 ;  /* 0x00000003bfb27211 */ /* 0x040fe200078210ff */
[----:B------:R-:W-:Y:S01]  /*3ddd0*/  IMAD.MOV.U32 R199, RZ, RZ, R200 ;  /* 0x000000ffffc77224 */ /* 0x000fe200078e00c8 */
[----:B------:R-:W-:Y:S01]  /*3dde0*/  MOV R200, R201 ;  /* 0x000000c900c87202 */ /* 0x000fe20000000f00 */
[----:B------:R-:W-:Y:S01]  /*3ddf0*/  IMAD.MOV.U32 R201, RZ, RZ, R202 ;  /* 0x000000ffffc97224 */ /* 0x000fe200078e00ca */
[-C--:B------:R-:W-:Y:S01]  /*3de00*/  LEA.HI.X.SX32 R177, R186, R4.reuse, 0x2, P3 ;  /* 0x00000004bab17211 */ /* 0x080fe200018f16ff */
        /* <DEDUP_REMOVED lines=18> */
[----:B------:R-:W2:Y:S04]  /*3df30*/  LDL.LU R235, [R1+0x8fc] ;  /* 0x0008fc0001eb7983 */ /* 0x000ea80000300800 */
[----:B------:R1:W-:Y:S01]  /*3df40*/  STL.64 [R1+0x16c8], R176 ;  /* 0x0016c8b001007387 */ /* 0x0003e20000100a00 */
[----:B------:R-:W-:Y:S02]  /*3df50*/  IMAD.MOV.U32 R204, RZ, RZ, R205 ;  /* 0x000000ffffcc7224 */ /* 0x000fe400078e00cd */
[----:B------:R-:W-:-:S02]  /*3df60*/  IMAD.MOV.U32 R205, RZ, RZ, R206 ;  /* 0x000000ffffcd7224 */ /* 0x000fc400078e00ce */
[----:B------:R-:W-:Y:S01]  /*3df70*/  IMAD.MOV.U32 R206, RZ, RZ, R242 ;  /* 0x000000ffffce7224 */ /* 0x000fe200078e00f2 */
[----:B-1----:R-:W-:-:S04]  /*3df80*/  LEA R176, P2, R193, R3, 0x2 ;  /* 0x00000003c1b07211 */ /* 0x002fc800078410ff */
[----:B------:R-:W-:Y:S01]  /*3df90*/  LEA.HI.X.SX32 R177, R193, R4, 0x2, P2 ;  /* 0x00000004c1b17211 */ /* 0x000fe200010f16ff */
        /* <DEDUP_REMOVED lines=10> */
[----:B------:R-:W-:Y:S01]  /*3e040*/  IMAD.MOV.U32 R204, RZ, RZ, R206 ;  /* 0x000000ffffcc7224 */ /* 0x000fe200078e00ce */
[----:B------:R-:W2:Y:S04]  /*3e050*/  LDL.LU R234, [R1+0x8d0] ;  /* 0x0008d00001ea7983 */ /* 0x000ea80000300800 */
[----:B------:R-:W2:Y:S01]  /*3e060*/  LDL.LU R206, [R1+0x950] ;  /* 0x0009500001ce7983 */ /* 0x000ea20000300800 */
[-C--:B-1----:R-:W-:Y:S02]  /*3e070*/  LEA R178, P3, R195, R3.reuse, 0x2 ;  /* 0x00000003c3b27211 */ /* 0x082fe400078610ff */
[----:B------:R-:W-:Y:S02]  /*3e080*/  LEA R180, P1, R187, R3, 0x2 ;  /* 0x00000003bbb47211 */ /* 0x000fe400078210ff */
[----:B------:R-:W-:Y:S01]  /*3e090*/  LEA.HI.X.SX32 R179, R195, R4, 0x2, P3 ;  /* 0x00000004c3b37211 */ /* 0x000fe200018f16ff */
[----:B------:R-:W-:-:S02]  /*3e0a0*/  IMAD.MOV.U32 R195, RZ, RZ, R197 ;  /* 0x000000ffffc37224 */ /* 0x000fc400078e00c5 */
[----:B------:R-:W-:Y:S01]  /*3e0b0*/  IMAD.MOV.U32 R197, RZ, RZ, R198 ;  /* 0x000000ffffc57224 */ /* 0x000fe200078e00c6 */
[----:B------:R-:W-:Y:S01]  /*3e0c0*/  LEA.HI.X.SX32 R181, R187, R4, 0x2, P1 ;  /* 0x00000004bbb57211 */ /* 0x000fe200008f16ff */
        /* <DEDUP_REMOVED lines=9> */
[----:B--2---:R-:W-:-:S03]  /*3e160*/  IMAD.MOV.U32 R205, RZ, RZ, R206 ;  /* 0x000000ffffcd7224 */ /* 0x004fc600078e00ce */
        /* <DEDUP_REMOVED lines=13> */
[----:B--2---:R-:W-:Y:S02]  /*3e240*/  IMAD.MOV.U32 R205, RZ, RZ, R206 ;  /* 0x000000ffffcd7224 */ /* 0x004fe400078e00ce */
[----:B------:R-:W2:Y:S01]  /*3e250*/  LDL.LU R206, [R1+0x924] ;  /* 0x0009240001ce7983 */ /* 0x000ea20000300800 */
[----:B-1----:R-:W-:Y:S02]  /*3e260*/  LEA R178, P1, R188, R3, 0x2 ;  /* 0x00000003bcb27211 */ /* 0x002fe400078210ff */
[----:B------:R-:W-:-:S02]  /*3e270*/  MOV R187, R198 ;  /* 0x000000c600bb7202 */ /* 0x000fc40000000f00 */
[----:B------:R-:W-:Y:S01]  /*3e280*/  LEA.HI.X.SX32 R179, R188, R4, 0x2, P1 ;  /* 0x00000004bcb37211 */ /* 0x000fe200008f16ff */
        /* <DEDUP_REMOVED lines=10> */
[----:B------:R-:W3:Y:S01]  /*3e330*/  LDL.LU R241, [R1+0x91c] ;  /* 0x00091c0001f17983 */ /* 0x000ee20000300800 */
[----:B--2---:R-:W-:Y:S02]  /*3e340*/  IMAD.MOV.U32 R204, RZ, RZ, R206 ;  /* 0x000000ffffcc7224 */ /* 0x004fe400078e00ce */
[----:B------:R-:W-:Y:S02]  /*3e350*/  IMAD.MOV.U32 R206, RZ, RZ, R243 ;  /* 0x000000ffffce7224 */ /* 0x000fe400078e00f3 */
[----:B------:R-:W2:Y:S01]  /*3e360*/  LDL.LU R243, [R1+0x83c] ;  /* 0x00083c0001f37983 */ /* 0x000ea20000300800 */
[----:B------:R-:W-:-:S02]  /*3e370*/  LEA R180, P2, R182, R3, 0x2 ;  /* 0x00000003b6b47211 */ /* 0x000fc400078410ff */
[-C--:B-1----:R-:W-:Y:S02]  /*3e380*/  LEA R178, P1, R192, R3.reuse, 0x2 ;  /* 0x00000003c0b27211 */ /* 0x082fe400078210ff */
[C---:B------:R-:W-:Y:S02]  /*3e390*/  LEA R176, P3, R183.reuse, R3, 0x2 ;  /* 0x00000003b7b07211 */ /* 0x040fe400078610ff */
[-C--:B------:R-:W-:Y:S02]  /*3e3a0*/  LEA.HI.X.SX32 R181, R182, R4.reuse, 0x2, P2 ;  /* 0x00000004b6b57211 */ /* 0x080fe400010f16ff */
[-C--:B------:R-:W-:Y:S01]  /*3e3b0*/  LEA.HI.X.SX32 R179, R192, R4.reuse, 0x2, P1 ;  /* 0x00000004c0b37211 */ /* 0x080fe200008f16ff */
[----:B------:R-:W-:Y:S01]  /*3e3c0*/  IMAD.MOV.U32 R192, RZ, RZ, R197 ;  /* 0x000000ffffc07224 */ /* 0x000fe200078e00c5 */
[----:B------:R-:W-:Y:S01]  /*3e3d0*/  LEA.HI.X.SX32 R177, R183, R4, 0x2, P3 ;  /* 0x00000004b7b17211 */ /* 0x000fe200018f16ff */
[----:B------:R-:W-:Y:S02]  /*3e3e0*/  IMAD.MOV.U32 R197, RZ, RZ, R198 ;  /* 0x000000ffffc57224 */ /* 0x000fe400078e00c6 */
[----:B------:R-:W-:Y:S01]  /*3e3f0*/  IMAD.MOV.U32 R198, RZ, RZ, R199 ;  /* 0x000000ffffc67224 */ /* 0x000fe200078e00c7 */
[----:B------:R1:W-:Y:S01]  /*3e400*/  STL.64 [R1+0x1690], R180 ;  /* 0x001690b401007387 */ /* 0x0003e20000100a00 */
[----:B------:R-:W-:-:S02]  /*3e410*/  IMAD.MOV.U32 R199, RZ, RZ, R200 ;  /* 0x000000ffffc77224 */ /* 0x000fc400078e00c8 */
[----:B------:R-:W-:Y:S01]  /*3e420*/  IMAD.MOV.U32 R200, RZ, RZ, R201 ;  /* 0x000000ffffc87224 */ /* 0x000fe200078e00c9 */
[----:B------:R3:W-:Y:S01]  /*3e430*/  STL.64 [R1+0x1688], R176 ;  /* 0x001688b001007387 */ /* 0x0007e20000100a00 */
[----:B------:R-:W-:Y:S02]  /*3e440*/  IMAD.MOV.U32 R201, RZ, RZ, R202 ;  /* 0x000000ffffc97224 */ /* 0x000fe400078e00ca */
[----:B------:R-:W-:Y:S01]  /*3e450*/  IMAD.MOV.U32 R202, RZ, RZ, R203 ;  /* 0x000000ffffca7224 */ /* 0x000fe200078e00cb */
[----:B------:R4:W-:Y:S01]  /*3e460*/  STL.64 [R1+0x1680], R178 ;  /* 0x001680b201007387 */ /* 0x0009e20000100a00 */
[----:B------:R-:W-:Y:S02]  /*3e470*/  IMAD.MOV.U32 R203, RZ, RZ, R204 ;  /* 0x000000ffffcb7224 */ /* 0x000fe400078e00cc */
[----:B------:R-:W-:Y:S01]  /*3e480*/  IMAD.MOV.U32 R204, RZ, RZ, R205 ;  /* 0x000000ffffcc7224 */ /* 0x000fe200078e00cd */
[-C--:B-1----:R-:W-:Y:S01]  /*3e490*/  LEA R180, P1, R185, R3.reuse, 0x2 ;  /* 0x00000003b9b47211 */ /* 0x082fe200078210ff */
[----:B------:R-:W-:Y:S01]  /*3e4a0*/  IMAD.MOV.U32 R205, RZ, RZ, R206 ;  /* 0x000000ffffcd7224 */ /* 0x000fe200078e00ce */
[-C--:B---3--:R-:W-:Y:S01]  /*3e4b0*/  LEA R176, P2, R184, R3.reuse, 0x2 ;  /* 0x00000003b8b07211 */ /* 0x088fe200078410ff */
[----:B------:R-:W-:Y:S01]  /*3e4c0*/  IMAD.MOV.U32 R206, RZ, RZ, R241 ;  /* 0x000000ffffce7224 */ /* 0x000fe200078e00f1 */
[----:B----4-:R-:W-:-:S02]  /*3e4d0*/  LEA R178, P3, R196, R3, 0x2 ;  /* 0x00000003c4b27211 */ /* 0x010fc400078610ff */
[-C--:B------:R-:W-:Y:S02]  /*3e4e0*/  LEA.HI.X.SX32 R177, R184, R4.reuse, 0x2, P2 ;  /* 0x00000004b8b17211 */ /* 0x080fe400010f16ff */
[-C--:B------:R-:W-:Y:S02]  /*3e4f0*/  LEA.HI.X.SX32 R181, R185, R4.reuse, 0x2, P1 ;  /* 0x00000004b9b57211 */ /* 0x080fe400008f16ff */
[----:B------:R-:W-:Y:S01]  /*3e500*/  LEA.HI.X.SX32 R179, R196, R4, 0x2, P3 ;  /* 0x00000004c4b37211 */ /* 0x000fe200018f16ff */
[----:B--2---:R-:W-:Y:S02]  /*3e510*/  IMAD.MOV.U32 R241, RZ, RZ, R243 ;  /* 0x000000fffff17224 */ /* 0x004fe400078e00f3 */
[----:B------:R-:W-:Y:S02]  /*3e520*/  IMAD.MOV.U32 R243, RZ, RZ, R248 ;  /* 0x000000fffff37224 */ /* 0x000fe400078e00f8 */
[----:B------:R-:W-:Y:S02]  /*3e530*/  IMAD.MOV.U32 R248, RZ, RZ, R250 ;  /* 0x000000fffff87224 */ /* 0x000fe400078e00fa */
[----:B------:R-:W2:Y:S04]  /*3e540*/  LDL.LU R250, [R1+0x87c] ;  /* 0x00087c0001fa7983 */ /* 0x000ea80000300800 */
[----:B------:R1:W-:Y:S04]  /*3e550*/  STL.64 [R1+0x1678], R176 ;  /* 0x001678b001007387 */ /* 0x0003e80000100a00 */
[----:B------:R-:W-:Y:S04]  /*3e560*/  STL.64 [R1+0x1670], R180 ;  /* 0x001670b401007387 */ /* 0x000fe80000100a00 */
[----:B------:R3:W-:Y:S01]  /*3e570*/  STL.64 [R1+0x1668], R178 ;  /* 0x001668b201007387 */ /* 0x0007e20000100a00 */
[----:B-1----:R-:W-:-:S03]  /*3e580*/  LEA R176, P2, R190, R3, 0x2 ;  /* 0x00000003beb07211 */ /* 0x002fc600078410ff */
[----:B------:R-:W4:Y:S01]  /*3e590*/  LDL.LU R196, [R1+0x94c] ;  /* 0x00094c0001c47983 */ /* 0x000f220000300800 */
[----:B---3--:R-:W-:-:S03]  /*3e5a0*/  LEA R178, P1, R191, R3, 0x2 ;  /* 0x00000003bfb27211 */ /* 0x008fc600078210ff */
[----:B------:R-:W3:Y:S01]  /*3e5b0*/  LDL.LU R182, [R1+0x948] ;  /* 0x0009480001b67983 */ /* 0x000ee20000300800 */
[----:B------:R-:W-:Y:S01]  /*3e5c0*/  LEA.HI.X.SX32 R179, R191, R4, 0x2, P1 ;  /* 0x00000004bfb37211 */ /* 0x000fe200008f16ff */
[----:B------:R-:W-:Y:S02]  /*3e5d0*/  IMAD.MOV.U32 R191, RZ, RZ, R197 ;  /* 0x000000ffffbf7224 */ /* 0x000fe400078e00c5 */
[----:B------:R-:W-:Y:S02]  /*3e5e0*/  IMAD.MOV.U32 R197, RZ, RZ, R198 ;  /* 0x000000ffffc57224 */ /* 0x000fe400078e00c6 */
[----:B------:R-:W-:Y:S02]  /*3e5f0*/  IMAD.MOV.U32 R198, RZ, RZ, R199 ;  /* 0x000000ffffc67224 */ /* 0x000fe400078e00c7 */
[----:B------:R-:W-:Y:S02]  /*3e600*/  IMAD.MOV.U32 R199, RZ, RZ, R200 ;  /* 0x000000ffffc77224 */ /* 0x000fe400078e00c8 */
[----:B------:R-:W-:-:S02]  /*3e610*/  IMAD.MOV.U32 R200, RZ, RZ, R201 ;  /* 0x000000ffffc87224 */ /* 0x000fc400078e00c9 */
[----:B------:R-:W-:Y:S01]  /*3e620*/  IMAD.MOV.U32 R201, RZ, RZ, R202 ;  /* 0x000000ffffc97224 */ /* 0x000fe200078e00ca */
[----:B------:R-:W-:Y:S01]  /*3e630*/  LEA.HI.X.SX32 R177, R190, R4, 0x2, P2 ;  /* 0x00000004beb17211 */ /* 0x000fe200010f16ff */
        /* <DEDUP_REMOVED lines=19> */
[----:B------:R-:W2:Y:S01]  /*3e770*/  LDL.LU R183, [R1+0x944] ;  /* 0x0009440001b77983 */ /* 0x000ea20000300800 */
[----:B------:R-:W-:Y:S01]  /*3e780*/  IMAD.MOV.U32 R205, RZ, RZ, R206 ;  /* 0x000000ffffcd7224 */ /* 0x000fe200078e00ce */
[----:B------:R-:W-:Y:S01]  /*3e790*/  MOV R206, R208 ;  /* 0x000000d000ce7202 */ /* 0x000fe20000000f00 */
[----:B------:R-:W-:Y:S01]  /*3e7a0*/  IMAD.MOV.U32 R208, RZ, RZ, R209 ;  /* 0x000000ffffd07224 */ /* 0x000fe200078e00d1 */
[----:B------:R1:W-:Y:S01]  /*3e7b0*/  STL.64 [R1+0x1658], R178 ;  /* 0x001658b201007387 */ /* 0x0003e20000100a00 */
[----:B------:R-:W-:Y:S02]  /*3e7c0*/  IMAD.MOV.U32 R209, RZ, RZ, R210 ;  /* 0x000000ffffd17224 */ /* 0x000fe400078e00d2 */
[----:B------:R-:W-:Y:S01]  /*3e7d0*/  IMAD.MOV.U32 R210, RZ, RZ, R211 ;  /* 0x000000ffffd27224 */ /* 0x000fe200078e00d3 */
[----:B------:R-:W2:Y:S04]  /*3e7e0*/  LDL.LU R252, [R1+0x850] ;  /* 0x0008500001fc7983 */ /* 0x000ea80000300800 */
[----:B------:R-:W2:Y:S04]  /*3e7f0*/  LDL.LU R185, [R1+0x940] ;  /* 0x0009400001b97983 */ /* 0x000ea80000300800 */
        /* <DEDUP_REMOVED lines=15> */
[----:B--2---:R-:W-:-:S02]  /*3e8f0*/  IMAD.MOV.U32 R210, RZ, RZ, R211 ;  /* 0x000000ffffd27224 */ /* 0x004fc400078e00d3 */
[----:B------:R-:W-:Y:S02]  /*3e900*/  IMAD.MOV.U32 R211, RZ, RZ, R235 ;  /* 0x000000ffffd37224 */ /* 0x000fe400078e00eb */
[----:B------:R-:W2:Y:S01]  /*3e910*/  LDL.LU R235, [R1+0x8a0] ;  /* 0x0008a00001eb7983 */ /* 0x000ea20000300800 */
[CC--:B-1----:R-:W-:Y:S02]  /*3e920*/  LEA R178, P1, R195.reuse, R3.reuse, 0x2 ;  /* 0x00000003c3b27211 */ /* 0x0c2fe400078210ff */
[C---:B------:R-:W-:Y:S02]  /*3e930*/  LEA R176, P3, R186.reuse, R3, 0x2 ;  /* 0x00000003bab07211 */ /* 0x040fe400078610ff */
[-C--:B------:R-:W-:Y:S01]  /*3e940*/  LEA.HI.X.SX32 R179, R195, R4.reuse, 0x2, P1 ;  /* 0x00000004c3b37211 */ /* 0x080fe200008f16ff */
[----:B------:R-:W-:Y:S01]  /*3e950*/  IMAD.MOV.U32 R195, RZ, RZ, R197 ;  /* 0x000000ffffc37224 */ /* 0x000fe200078e00c5 */
[----:B------:R-:W-:Y:S01]  /*3e960*/  LEA.HI.X.SX32 R177, R186, R4, 0x2, P3 ;  /* 0x00000004bab17211 */ /* 0x000fe200018f16ff */
[----:B------:R-:W-:-:S02]  /*3e970*/  IMAD.MOV.U32 R197, RZ, RZ, R198 ;  /* 0x000000ffffc57224 */ /* 0x000fc400078e00c6 */
[----:B------:R-:W-:Y:S02]  /*3e980*/  IMAD.MOV.U32 R198, RZ, RZ, R199 ;  /* 0x000000ffffc67224 */ /* 0x000fe400078e00c7 */
[----:B------:R-:W-:Y:S02]  /*3e990*/  IMAD.MOV.U32 R199, RZ, RZ, R201 ;  /* 0x000000ffffc77224 */ /* 0x000fe400078e00c9 */
[----:B------:R-:W-:Y:S01]  /*3e9a0*/  IMAD.MOV.U32 R201, RZ, RZ, R202 ;  /* 0x000000ffffc97224 */ /* 0x000fe200078e00ca */
[----:B------:R1:W-:Y:S01]  /*3e9b0*/  STL.64 [R1+0x1648], R176 ;  /* 0x001648b001007387 */ /* 0x0003e20000100a00 */
        /* <DEDUP_REMOVED lines=8> */
[----:B------:R-:W-:Y:S01]  /*3ea40*/  LEA.HI.X.SX32 R177, R189, R4, 0x2, P2 ;  /* 0x00000004bdb17211 */ /* 0x000fe200010f16ff */
[----:B------:R-:W-:Y:S02]  /*3ea50*/  IMAD.MOV.U32 R186, RZ, RZ, R197 ;  /* 0x000000ffffba7224 */ /* 0x000fe400078e00c5 */
[----:B------:R-:W-:-:S02]  /*3ea60*/  IMAD.MOV.U32 R189, RZ, RZ, R198 ;  /* 0x000000ffffbd7224 */ /* 0x000fc400078e00c6 */
[----:B------:R-:W-:Y:S01]  /*3ea70*/  IMAD.MOV.U32 R197, RZ, RZ, R199 ;  /* 0x000000ffffc57224 */ /* 0x000fe200078e00c7 */
[----:B------:R1:W-:Y:S01]  /*3ea80*/  STL.64 [R1+0x1640], R178 ;  /* 0x001640b201007387 */ /* 0x0003e20000100a00 */
        /* <DEDUP_REMOVED lines=9> */
[----:B--2---:R-:W-:Y:S02]  /*3eb20*/  IMAD.MOV.U32 R211, RZ, RZ, R235 ;  /* 0x000000ffffd37224 */ /* 0x004fe400078e00eb */
[----:B------:R-:W2:Y:S04]  /*3eb30*/  LDL.LU R235, [R1+0x86c] ;  /* 0x00086c0001eb7983 */ /* 0x000ea80000300800 */
[----:B------:R3:W-:Y:S04]  /*3eb40*/  STL.64 [R1+0x1638], R176 ;  /* 0x001638b001007387 */ /* 0x0007e80000100a00 */
[----:B------:R-:W2:Y:S04]  /*3eb50*/  LDL.LU R210, [R1+0x910] ;  /* 0x0009100001d27983 */ /* 0x000ea80000300800 */
[----:B------:R-:W4:Y:S01]  /*3eb60*/  LDL.LU R234, [R1+0x8b0] ;  /* 0x0008b00001ea7983 */ /* 0x000f220000300800 */
[----:B------:R-:W-:-:S02]  /*3eb70*/  LEA R180, P1, R187, R3, 0x2 ;  /* 0x00000003bbb47211 */ /* 0x000fc400078210ff */
[-C--:B-1----:R-:W-:Y:S01]  /*3eb80*/  LEA R178, P3, R188, R3.reuse, 0x2 ;  /* 0x00000003bcb27211 */ /* 0x082fe200078610ff */
[----:B------:R-:W4:Y:S01]  /*3eb90*/  LDL.LU R184, [R1+0x92c] ;  /* 0x00092c0001b87983 */ /* 0x000f220000300800 */
[----:B---3--:R-:W-:Y:S02]  /*3eba0*/  LEA R176, P2, R192, R3, 0x2 ;  /* 0x00000003c0b07211 */ /* 0x008fe400078410ff */
[-C--:B------:R-:W-:Y:S02]  /*3ebb0*/  LEA.HI.X.SX32 R181, R187, R4.reuse, 0x2, P1 ;  /* 0x00000004bbb57211 */ /* 0x080fe400008f16ff */
[-C--:B------:R-:W-:Y:S02]  /*3ebc0*/  LEA.HI.X.SX32 R179, R188, R4.reuse, 0x2, P3 ;  /* 0x00000004bcb37211 */ /* 0x080fe400018f16ff */
[----:B------:R-:W-:Y:S01]  /*3ebd0*/  LEA.HI.X.SX32 R177, R192, R4, 0x2, P2 ;  /* 0x00000004c0b17211 */ /* 0x000fe200010f16ff */
[----:B------:R-:W-:Y:S01]  /*3ebe0*/  IMAD.MOV.U32 R187, RZ, RZ, R189 ;  /* 0x000000ffffbb7224 */ /* 0x000fe200078e00bd */
[----:B------:R-:W-:Y:S01]  /*3ebf0*/  STL.64 [R1+0x1630], R180 ;  /* 0x001630b401007387 */ /* 0x000fe20000100a00 */
[----:B------:R-:W-:-:S02]  /*3ec00*/  IMAD.MOV.U32 R188, RZ, RZ, R198 ;  /* 0x000000ffffbc7224 */ /* 0x000fc400078e00c6 */
[----:B------:R-:W-:Y:S01]  /*3ec10*/  IMAD.MOV.U32 R189, RZ, RZ, R199 ;  /* 0x000000ffffbd7224 */ /* 0x000fe200078e00c7 */
[----:B------:R1:W-:Y:S01]  /*3ec20*/  STL.64 [R1+0x1628], R178 ;  /* 0x001628b201007387 */ /* 0x0003e20000100a00 */
[----:B------:R-:W-:Y:S02]  /*3ec30*/  IMAD.MOV.U32 R198, RZ, RZ, R202 ;  /* 0x000000ffffc67224 */ /* 0x000fe400078e00ca */
[----:B------:R-:W-:Y:S01]  /*3ec40*/  IMAD.MOV.U32 R199, RZ, RZ, R203 ;  /* 0x000000ffffc77224 */ /* 0x000fe200078e00cb */
[----:B------:R3:W-:Y:S01]  /*3ec50*/  STL.64 [R1+0x1620], R176 ;  /* 0x001620b001007387 */ /* 0x0007e20000100a00 */
[----:B------:R-:W-:Y:S02]  /*3ec60*/  IMAD.MOV.U32 R202, RZ, RZ, R206 ;  /* 0x000000ffffca7224 */ /* 0x000fe400078e00ce */
[----:B--2---:R-:W-:Y:S02]  /*3ec70*/  IMAD.MOV.U32 R203, RZ, RZ, R210 ;  /* 0x000000ffffcb7224 */ /* 0x004fe400078e00d2 */
[----:B------:R-:W2:Y:S01]  /*3ec80*/  LDL.LU R210, [R1+0x898] ;  /* 0x0008980001d27983 */ /* 0x000ea20000300800 */
[----:B----4-:R-:W-:-:S03]  /*3ec90*/  IMAD.MOV.U32 R206, RZ, RZ, R234 ;  /* 0x000000ffffce7224 */ /* 0x010fc600078e00ea */
[----:B------:R-:W4:Y:S01]  /*3eca0*/  LDL.LU R234, [R1+0x8a8] ;  /* 0x0008a80001ea7983 */ /* 0x000f220000300800 */
[----:B-1----:R-:W-:Y:S01]  /*3ecb0*/  IMAD.MOV.U32 R179, RZ, RZ, R200 ;  /* 0x000000ffffb37224 */ /* 0x002fe200078e00c8 */
[-C--:B------:R-:W-:Y:S01]  /*3ecc0*/  LEA R178, P1, R200, R3.reuse, 0x2 ;  /* 0x00000003c8b27211 */ /* 0x080fe200078210ff */
[----:B------:R-:W-:Y:S01]  /*3ecd0*/  IMAD.MOV.U32 R192, RZ, RZ, R197 ;  /* 0x000000ffffc07224 */ /* 0x000fe200078e00c5 */
[C---:B---3--:R-:W-:Y:S01]  /*3ece0*/  LEA R176, P2, R196.reuse, R3, 0x2 ;  /* 0x00000003c4b07211 */ /* 0x048fe200078410ff */
[----:B------:R-:W-:Y:S01]  /*3ecf0*/  IMAD.MOV.U32 R197, RZ, RZ, R201 ;  /* 0x000000ffffc57224 */ /* 0x000fe200078e00c9 */
[----:B------:R-:W-:Y:S01]  /*3ed00*/  MOV R200, R204 ;  /* 0x000000cc00c87202 */ /* 0x000fe20000000f00 */
[----:B------:R-:W-:Y:S01]  /*3ed10*/  IMAD.MOV.U32 R201, RZ, RZ, R205 ;  /* 0x000000ffffc97224 */ /* 0x000fe200078e00cd */
[-C--:B------:R-:W-:Y:S02]  /*3ed20*/  LEA.HI.X.SX32 R179, R179, R4.reuse, 0x2, P1 ;  /* 0x00000004b3b37211 */ /* 0x080fe400008f16ff */
[----:B------:R-:W-:Y:S01]  /*3ed30*/  LEA.HI.X.SX32 R177, R196, R4, 0x2, P2 ;  /* 0x00000004c4b17211 */ /* 0x000fe200010f16ff */
[----:B------:R-:W-:-:S02]  /*3ed40*/  IMAD.MOV.U32 R196, RZ, RZ, R197 ;  /* 0x000000ffffc47224 */ /* 0x000fc400078e00c5 */
[----:B------:R-:W-:Y:S02]  /*3ed50*/  IMAD.MOV.U32 R205, RZ, RZ, R208 ;  /* 0x000000ffffcd7224 */ /* 0x000fe400078e00d0 */
[----:B------:R-:W-:Y:S02]  /*3ed60*/  IMAD.MOV.U32 R204, RZ, RZ, R246 ;  /* 0x000000ffffcc7224 */ /* 0x000fe400078e00f6 */
[----:B------:R-:W-:Y:S01]  /*3ed70*/  IMAD.MOV.U32 R197, RZ, RZ, R198 ;  /* 0x000000ffffc57224 */ /* 0x000fe200078e00c6 */
[----:B------:R-:W3:Y:S01]  /*3ed80*/  LDL.LU R246, [R1] ;  /* 0x0000000001f67983 */ /* 0x000ee20000300800 */
[----:B------:R-:W-:Y:S01]  /*3ed90*/  IMAD.MOV.U32 R208, RZ, RZ, R248 ;  /* 0x000000ffffd07224 */ /* 0x000fe200078e00f8 */
[----:B------:R-:W-:Y:S01]  /*3eda0*/  LEA R180, P3, R182, R3, 0x2 ;  /* 0x00000003b6b47211 */ /* 0x000fe200078610ff */
[----:B------:R-:W-:Y:S01]  /*3edb0*/  IMAD.MOV.U32 R198, RZ, RZ, R199 ;  /* 0x000000ffffc67224 */ /* 0x000fe200078e00c7 */
[----:B------:R-:W2:Y:S01]  /*3edc0*/  LDL.LU R248, [R1+0x8cc] ;  /* 0x0008cc0001f87983 */ /* 0x000ea20000300800 */
[----:B------:R-:W-:-:S02]  /*3edd0*/  IMAD.MOV.U32 R199, RZ, RZ, R200 ;  /* 0x000000ffffc77224 */ /* 0x000fc400078e00c8 */
[----:B------:R-:W-:Y:S01]  /*3ede0*/  IMAD.MOV.U32 R200, RZ, RZ, R201 ;  /* 0x000000ffffc87224 */ /* 0x000fe200078e00c9 */
[----:B------:R1:W-:Y:S01]  /*3edf0*/  STL.64 [R1+0x1618], R178 ;  /* 0x001618b201007387 */ /* 0x0003e20000100a00 */
[----:B------:R-:W-:Y:S01]  /*3ee00*/  IMAD.MOV.U32 R201, RZ, RZ, R202 ;  /* 0x000000ffffc97224 */ /* 0x000fe200078e00ca */
[----:B------:R-:W-:Y:S01]  /*3ee10*/  LEA.HI.X.SX32 R181, R182, R4, 0x2, P3 ;  /* 0x00000004b6b57211 */ /* 0x000fe200018f16ff */
[----:B------:R-:W-:Y:S02]  /*3ee20*/  IMAD.MOV.U32 R202, RZ, RZ, R203 ;  /* 0x000000ffffca7224 */ /* 0x000fe400078e00cb */
[----:B------:R-:W-:Y:S01]  /*3ee30*/  IMAD.MOV.U32 R203, RZ, RZ, R204 ;  /* 0x000000ffffcb7224 */ /* 0x000fe200078e00cc */
[----:B------:R1:W-:Y:S01]  /*3ee40*/  STL.64 [R1+0x1610], R176 ;  /* 0x001610b001007387 */ /* 0x0003e20000100a00 */
[----:B------:R-:W-:Y:S01]  /*3ee50*/  IMAD.MOV.U32 R204, RZ, RZ, R208 ;  /* 0x000000ffffcc7224 */ /* 0x000fe200078e00d0 */
[----:B-1----:R-:W-:-:S04]  /*3ee60*/  LEA R178, P1, R183, R3, 0x2 ;  /* 0x00000003b7b27211 */ /* 0x002fc800078210ff */
[----:B------:R-:W-:Y:S01]  /*3ee70*/  LEA.HI.X.SX32 R179, R183, R4, 0x2, P1 ;  /* 0x00000004b7b37211 */ /* 0x000fe200008f16ff */
[----:B------:R-:W2:Y:S01]  /*3ee80*/  LDL.LU.64 R176, [R1+0x1a50] ;  /* 0x001a500001b07983 */ /* 0x000ea20000300a00 */
[----:B------:R-:W-:-:S04]  /*3ee90*/  LEA R182, P1, R190, R3, 0x2 ;  /* 0x00000003beb67211 */ /* 0x000fc800078210ff */
[----:B------:R-:W-:Y:S01]  /*3eea0*/  LEA.HI.X.SX32 R183, R190, R4, 0x2, P1 ;  /* 0x00000004beb77211 */ /* 0x000fe200008f16ff */
[----:B------:R-:W-:Y:S02]  /*3eeb0*/  IMAD.MOV.U32 R190, RZ, RZ, R197 ;  /* 0x000000ffffbe7224 */ /* 0x000fe400078e00c5 */
[----:B------:R-:W-:Y:S02]  /*3eec0*/  IMAD.MOV.U32 R197, RZ, RZ, R199 ;  /* 0x000000ffffc57224 */ /* 0x000fe400078e00c7 */
[----:B------:R-:W-:Y:S02]  /*3eed0*/  IMAD.MOV.U32 R199, RZ, RZ, R201 ;  /* 0x000000ffffc77224 */ /* 0x000fe400078e00c9 */
[----:B------:R-:W-:Y:S02]  /*3eee0*/  IMAD.MOV.U32 R201, RZ, RZ, R203 ;  /* 0x000000ffffc97224 */ /* 0x000fe400078e00cb */
[----:B------:R-:W-:Y:S02]  /*3eef0*/  IMAD.MOV.U32 R203, RZ, RZ, R207 ;  /* 0x000000ffffcb7224 */ /* 0x000fe400078e00cf */
[----:B----4-:R-:W-:-:S02]  /*3ef00*/  IMAD.MOV.U32 R208, RZ, RZ, R234 ;  /* 0x000000ffffd07224 */ /* 0x010fc400078e00ea */
[----:B------:R-:W-:Y:S02]  /*3ef10*/  IMAD.MOV.U32 R234, RZ, RZ, R241 ;  /* 0x000000ffffea7224 */ /* 0x000fe400078e00f1 */
[----:B------:R-:W4:Y:S04]  /*3ef20*/  LDL.LU R241, [R1+0x880] ;  /* 0x0008800001f17983 */ /* 0x000f280000300800 */
[----:B------:R1:W-:Y:S04]  /*3ef30*/  STL.64 [R1+0x1608], R180 ;  /* 0x001608b401007387 */ /* 0x0003e80000100a00 */
[----:B------:R3:W-:Y:S01]  /*3ef40*/  STL.64 [R1+0x1600], R178 ;  /* 0x001600b201007387 */ /* 0x0007e20000100a00 */
[----:B-1----:R-:W-:-:S02]  /*3ef50*/  LEA R180, P2, R185, R3, 0x2 ;  /* 0x00000003b9b47211 */ /* 0x002fc400078410ff */
[----:B---3--:R-:W-:Y:S02]  /*3ef60*/  LEA R178, P3, R191, R3, 0x2 ;  /* 0x00000003bfb27211 */ /* 0x008fe400078610ff */
[-C--:B------:R-:W-:Y:S02]  /*3ef70*/  LEA.HI.X.SX32 R181, R185, R4.reuse, 0x2, P2 ;  /* 0x00000004b9b57211 */ /* 0x080fe400010f16ff */
[----:B------:R-:W-:Y:S01]  /*3ef80*/  LEA.HI.X.SX32 R179, R191, R4, 0x2, P3 ;  /* 0x00000004bfb37211 */ /* 0x000fe200018f16ff */
[----:B------:R-:W-:Y:S02]  /*3ef90*/  IMAD.MOV.U32 R191, RZ, RZ, R198 ;  /* 0x000000ffffbf7224 */ /* 0x000fe400078e00c6 */
[----:B------:R1:W-:Y:S01]  /*3efa0*/  STL.64 [R1+0x15f8], R180 ;  /* 0x0015f8b401007387 */ /* 0x0003e20000100a00 */
[----:B------:R-:W-:Y:S02]  /*3efb0*/  IMAD.MOV.U32 R198, RZ, RZ, R200 ;  /* 0x000000ffffc67224 */ /* 0x000fe400078e00c8 */
[----:B------:R-:W-:Y:S01]  /*3efc0*/  IMAD.MOV.U32 R200, RZ, RZ, R202 ;  /* 0x000000ffffc87224 */ /* 0x000fe200078e00ca */
[----:B------:R-:W-:Y:S01]  /*3efd0*/  STL.64 [R1+0x15f0], R182 ;  /* 0x0015f0b601007387 */ /* 0x000fe20000100a00 */
[----:B------:R-:W-:-:S03]  /*3efe0*/  IMAD.MOV.U32 R202, RZ, RZ, R204 ;  /* 0x000000ffffca7224 */ /* 0x000fc600078e00cc */
[----:B------:R3:W-:Y:S04]  /*3eff0*/  STL.64 [R1+0x15e8], R178 ;  /* 0x0015e8b201007387 */ /* 0x0007e80000100a00 */
[----:B------:R-:W2:Y:S04]  /*3f000*/  LDL.LU R204, [R1+0x8b8] ;  /* 0x0008b80001cc7983 */ /* 0x000ea80000300800 */
[----:B------:R-:W3:Y:S01]  /*3f010*/  LDL.LU R207, [R1+0x8f0] ;  /* 0x0008f00001cf7983 */ /* 0x000ee20000300800 */
[----:B-1----:R-:W-:Y:S01]  /*3f020*/  LEA R180, P2, R193, R3, 0x2 ;  /* 0x00000003c1b47211 */ /* 0x002fe200078410ff */
[----:B------:R-:W-:-:S02]  /*3f030*/  IMAD.MOV.U32 R185, RZ, RZ, R197 ;  /* 0x000000ffffb97224 */ /* 0x000fc400078e00c5 */
[----:B------:R-:W-:Y:S02]  /*3f040*/  IMAD.MOV.U32 R197, RZ, RZ, R198 ;  /* 0x000000ffffc57224 */ /* 0x000fe400078e00c6 */
[----:B------:R-:W-:Y:S01]  /*3f050*/  IMAD.MOV.U32 R198, RZ, RZ, R199 ;  /* 0x000000ffffc67224 */ /* 0x000fe200078e00c7 */
[----:B------:R-:W-:Y:S01]  /*3f060*/  LEA.HI.X.SX32 R181, R193, R4, 0x2, P2 ;  /* 0x00000004c1b57211 */ /* 0x000fe200010f16ff */
[----:B------:R-:W-:Y:S02]  /*3f070*/  IMAD.MOV.U32 R199, RZ, RZ, R200 ;  /* 0x000000ffffc77224 */ /* 0x000fe400078e00c8 */
[----:B------:R-:W-:Y:S02]  /*3f080*/  IMAD.MOV.U32 R200, RZ, RZ, R201 ;  /* 0x000000ffffc87224 */ /* 0x000fe400078e00c9 */
[----:B------:R-:W-:Y:S02]  /*3f090*/  IMAD.MOV.U32 R201, RZ, RZ, R202 ;  /* 0x000000ffffc97224 */ /* 0x000fe400078e00ca */
[----:B------:R-:W-:Y:S01]  /*3f0a0*/  IMAD.MOV.U32 R202, RZ, RZ, R203 ;  /* 0x000000ffffca7224 */ /* 0x000fe200078e00cb */
[----:B------:R1:W-:Y:S01]  /*3f0b0*/  STL.64 [R1+0x15e0], R180 ;  /* 0x0015e0b401007387 */ /* 0x0003e20000100a00 */
[----:B--2---:R-:W-:-:S02]  /*3f0c0*/  IMAD.MOV.U32 R203, RZ, RZ, R204 ;  /* 0x000000ffffcb7224 */ /* 0x004fc400078e00cc */
[----:B---3--:R-:W-:Y:S02]  /*3f0d0*/  IMAD.MOV.U32 R204, RZ, RZ, R207 ;  /* 0x000000ffffcc7224 */ /* 0x008fe400078e00cf */
[----:B------:R-:W-:Y:S02]  /*3f0e0*/  IMAD.MOV.U32 R207, RZ, RZ, R209 ;  /* 0x000000ffffcf7224 */ /* 0x000fe400078e00d1 */
[----:B------:R-:W2:Y:S01]  /*3f0f0*/  LDL.LU R209, [R1+0x8ec] ;  /* 0x0008ec0001d17983 */ /* 0x000ea20000300800 */
[CC--:B------:R-:W-:Y:S02]  /*3f100*/  LEA R178, P1, R195.reuse, R3.reuse, 0x2 ;  /* 0x00000003c3b27211 */ /* 0x0c0fe400078210ff */
[-C--:B------:R-:W-:Y:S02]  /*3f110*/  LEA R182, P2, R184, R3.reuse, 0x2 ;  /* 0x00000003b8b67211 */ /* 0x080fe400078410ff */
[-C--:B------:R-:W-:Y:S01]  /*3f120*/  LEA.HI.X.SX32 R179, R195, R4.reuse, 0x2, P1 ;  /* 0x00000004c3b37211 */ /* 0x080fe200008f16ff */
[----:B------:R-:W-:Y:S01]  /*3f130*/  IMAD.MOV.U32 R195, RZ, RZ, R197 ;  /* 0x000000ffffc37224 */ /* 0x000fe200078e00c5 */
[----:B-1----:R-:W-:Y:S01]  /*3f140*/  LEA R180, P3, R186, R3, 0x2 ;  /* 0x00000003bab47211 */ /* 0x002fe200078610ff */
[----:B------:R-:W-:Y:S01]  /*3f150*/  IMAD.MOV.U32 R193, RZ, RZ, R198 ;  /* 0x000000ffffc17224 */ /* 0x000fe200078e00c6 */
[----:B------:R-:W-:Y:S01]  /*3f160*/  LEA.HI.X.SX32 R183, R184, R4, 0x2, P2 ;  /* 0x00000004b8b77211 */ /* 0x000fe200010f16ff */
[----:B------:R-:W-:-:S02]  /*3f170*/  IMAD.MOV.U32 R197, RZ, RZ, R200 ;  /* 0x000000ffffc57224 */ /* 0x000fc400078e00c8 */
[----:B------:R-:W-:Y:S02]  /*3f180*/  IMAD.MOV.U32 R198, RZ, RZ, R201 ;  /* 0x000000ffffc67224 */ /* 0x000fe400078e00c9 */
[----:B------:R-:W-:Y:S01]  /*3f190*/  IMAD.MOV.U32 R200, RZ, RZ, R202 ;  /* 0x000000ffffc87224 */ /* 0x000fe200078e00ca */
[----:B------:R1:W-:Y:S01]  /*3f1a0*/  STL.64 [R1+0x15d8], R178 ;  /* 0x0015d8b201007387 */ /* 0x0003e20000100a00 */
[----:B------:R-:W-:Y:S01]  /*3f1b0*/  IMAD.MOV.U32 R201, RZ, RZ, R203 ;  /* 0x000000ffffc97224 */ /* 0x000fe200078e00cb */
[----:B------:R-:W-:Y:S01]  /*3f1c0*/  LEA.HI.X.SX32 R181, R186, R4, 0x2, P3 ;  /* 0x00000004bab57211 */ /* 0x000fe200018f16ff */
[----:B------:R-:W-:Y:S02]  /*3f1d0*/  IMAD.MOV.U32 R202, RZ, RZ, R204 ;  /* 0x000000ffffca7224 */ /* 0x000fe400078e00cc */
[----:B------:R-:W-:Y:S02]  /*3f1e0*/  IMAD.MOV.U32 R203, RZ, RZ, R207 ;  /* 0x000000ffffcb7224 */ /* 0x000fe400078e00cf */
[----:B------:R-:W3:Y:S01]  /*3f1f0*/  LDL.LU R207, [R1+0x89c] ;  /* 0x00089c0001cf7983 */ /* 0x000ee20000300800 */
[----:B-1----:R-:W-:-:S04]  /*3f200*/  LEA R178, P1, R187, R3, 0x2 ;  /* 0x00000003bbb27211 */ /* 0x002fc800078210ff */
[----:B------:R-:W-:Y:S01]  /*3f210*/  LEA.HI.X.SX32 R179, R187, R4, 0x2, P1 ;  /* 0x00000004bbb37211 */ /* 0x000fe200008f16ff */
[----:B--2---:R-:W-:Y:S02]  /*3f220*/  IMAD.MOV.U32 R204, RZ, RZ, R209 ;  /* 0x000000ffffcc7224 */ /* 0x004fe400078e00d1 */
[----:B------:R-:W-:Y:S02]  /*3f230*/  IMAD.MOV.U32 R209, RZ, RZ, R252 ;  /* 0x000000ffffd17224 */ /* 0x000fe400078e00fc */
[----:B------:R-:W2:Y:S04]  /*3f240*/  LDL.LU R252, [R1+0x860] ;  /* 0x0008600001fc7983 */ /* 0x000ea80000300800 */
[----:B------:R1:W-:Y:S04]  /*3f250*/  STL.64 [R1+0x15d0], R182 ;  /* 0x0015d0b601007387 */ /* 0x0003e80000100a00 */
[----:B------:R-:W2:Y:S04]  /*3f260*/  LDL.LU R184, [R1+0x8f4] ;  /* 0x0008f40001b87983 */ /* 0x000ea80000300800 */
[----:B------:R3:W-:Y:S01]  /*3f270*/  STL.64 [R1+0x15c8], R180 ;  /* 0x0015c8b401007387 */ /* 0x0007e20000100a00 */
[----:B-1----:R-:W-:-:S03]  /*3f280*/  LEA R182, P1, R189, R3, 0x2 ;  /* 0x00000003bdb67211 */ /* 0x002fc600078210ff */
[----:B------:R1:W-:Y:S01]  /*3f290*/  STL.64 [R1+0x15b8], R178 ;  /* 0x0015b8b201007387 */ /* 0x0003e20000100a00 */
[----:B---3--:R-:W-:-:S04]  /*3f2a0*/  LEA R180, P2, R188, R3, 0x2 ;  /* 0x00000003bcb47211 */ /* 0x008fc800078410ff */
[-C--:B------:R-:W-:Y:S02]  /*3f2b0*/  LEA.HI.X.SX32 R181, R188, R4.reuse, 0x2, P2 ;  /* 0x00000004bcb57211 */ /* 0x080fe400010f16ff */
[C---:B-1----:R-:W-:Y:S02]  /*3f2c0*/  LEA R178, P3, R192.reuse, R3, 0x2 ;  /* 0x00000003c0b27211 */ /* 0x042fe400078610ff */
[-C--:B------:R-:W-:Y:S01]  /*3f2d0*/  LEA.HI.X.SX32 R183, R189, R4.reuse, 0x2, P1 ;  /* 0x00000004bdb77211 */ /* 0x080fe200008f16ff */
[----:B------:R1:W-:Y:S01]  /*3f2e0*/  STL.64 [R1+0x15b0], R180 ;  /* 0x0015b0b401007387 */ /* 0x0003e20000100a00 */
[----:B------:R-:W-:-:S03]  /*3f2f0*/  LEA.HI.X.SX32 R179, R192, R4, 0x2, P3 ;  /* 0x00000004c0b37211 */ /* 0x000fc600018f16ff */
[----:B------:R-:W3:Y:S01]  /*3f300*/  LDL.LU R186, [R1+0x8e8] ;  /* 0x0008e80001ba7983 */ /* 0x000ee20000300800 */
[----:B-1----:R-:W-:-:S03]  /*3f310*/  LEA R180, P2, R196, R3, 0x2 ;  /* 0x00000003c4b47211 */ /* 0x002fc600078410ff */
[----:B------:R1:W-:Y:S01]  /*3f320*/  STL.64 [R1+0x15a8], R182 ;  /* 0x0015a8b601007387 */ /* 0x0003e20000100a00 */
[----:B------:R-:W-:Y:S01]  /*3f330*/  LEA.HI.X.SX32 R181, R196, R4, 0x2, P2 ;  /* 0x00000004c4b57211 */ /* 0x000fe200010f16ff */
[----:B------:R-:W-:Y:S02]  /*3f340*/  IMAD.MOV.U32 R196, RZ, RZ, R197 ;  /* 0x000000ffffc47224 */ /* 0x000fe400078e00c5 */
[----:B------:R-:W2:Y:S01]  /*3f350*/  LDL.LU R187, [R1+0x8e4] ;  /* 0x0008e40001bb7983 */ /* 0x000ea20000300800 */
[----:B------:R-:W-:Y:S02]  /*3f360*/  IMAD.MOV.U32 R197, RZ, RZ, R198 ;  /* 0x000000ffffc57224 */ /* 0x000fe400078e00c6 */
[----:B------:R-:W-:Y:S01]  /*3f370*/  IMAD.MOV.U32 R198, RZ, RZ, R200 ;  /* 0x000000ffffc67224 */ /* 0x000fe200078e00c8 */
[----:B------:R4:W-:Y:S01]  /*3f380*/  STL.64 [R1+0x15a0], R178 ;  /* 0x0015a0b201007387 */ /* 0x0009e20000100a00 */
[----:B------:R-:W-:Y:S01]  /*3f390*/  IMAD.MOV.U32 R200, RZ, RZ, R202 ;  /* 0x000000ffffc87224 */ /* 0x000fe200078e00ca */
[----:B-1----:R-:W-:Y:S01]  /*3f3a0*/  LEA R182, P2, R197, R3, 0x2 ;  /* 0x00000003c5b67211 */ /* 0x002fe200078410ff */
[----:B------:R-:W-:Y:S01]  /*3f3b0*/  IMAD.MOV.U32 R183, RZ, RZ, R197 ;  /* 0x000000ffffb77224 */ /* 0x000fe200078e00c5 */
[----:B------:R-:W2:Y:S01]  /*3f3c0*/  LDL.LU R188, [R1+0x8e0] ;  /* 0x0008e00001bc7983 */ /* 0x000ea20000300800 */
[----:B------:R-:W-:-:S02]  /*3f3d0*/  IMAD.MOV.U32 R202, RZ, RZ, R204 ;  /* 0x000000ffffca7224 */ /* 0x000fc400078e00cc */
[----:B------:R-:W-:Y:S01]  /*3f3e0*/  IMAD.MOV.U32 R197, RZ, RZ, R198 ;  /* 0x000000ffffc57224 */ /* 0x000fe200078e00c6 */
[----:B----4-:R-:W-:Y:S02]  /*3f3f0*/  LEA R178, P1, R199, R3, 0x2 ;  /* 0x00000003c7b27211 */ /* 0x010fe400078210ff */
[----:B------:R-:W-:Y:S01]  /*3f400*/  MOV R179, R199 ;  /* 0x000000c700b37202 */ /* 0x000fe20000000f00 */
        /* <DEDUP_REMOVED lines=9> */
[----:B------:R-:W-:Y:S01]  /*3f4a0*/  IMAD.MOV.U32 R206, RZ, RZ, R251 ;  /* 0x000000ffffce7224 */ /* 0x000fe200078e00fb */
[----:B------:R-:W-:Y:S01]  /*3f4b0*/  LEA.HI.X.SX32 R179, R179, R4, 0x2, P1 ;  /* 0x00000004b3b37211 */ /* 0x000fe200008f16ff */
[----:B------:R-:W-:Y:S01]  /*3f4c0*/  IMAD.MOV.U32 R201, RZ, RZ, R202 ;  /* 0x000000ffffc97224 */ /* 0x000fe200078e00ca */
[----:B------:R-:W4:Y:S01]  /*3f4d0*/  LDL.LU R251, [R1+0x188] ;  /* 0x0001880001fb7983 */ /* 0x000f220000300800 */
        /* <DEDUP_REMOVED lines=8> */
[----:B------:R-:W2:Y:S04]  /*3f560*/  LDL.LU R189, [R1+0x8d4] ;  /* 0x0008d40001bd7983 */ /* 0x000ea80000300800 */
[----:B------:R1:W-:Y:S04]  /*3f570*/  STL.64 [R1+0x1590], R178 ;  /* 0x001590b201007387 */ /* 0x0003e80000100a00 */
[----:B------:R-:W2:Y:S01]  /*3f580*/  LDL.LU R210, [R1+0x8a4] ;  /* 0x0008a40001d27983 */ /* 0x000ea20000300800 */
[----:B-1----:R-:W-:-:S02]  /*3f590*/  LEA R180, P3, R190, R3, 0x2 ;  /* 0x00000003beb47211 */ /* 0x002fc400078610ff */
[-C--:B------:R-:W-:Y:S02]  /*3f5a0*/  LEA.HI.X.SX32 R183, R183, R4.reuse, 0x2, P2 ;  /* 0x00000004b7b77211 */ /* 0x080fe400010f16ff */
[C---:B------:R-:W-:Y:S02]  /*3f5b0*/  LEA R178, P1, R191.reuse, R3, 0x2 ;  /* 0x00000003bfb27211 */ /* 0x040fe400078210ff */
[-C--:B------:R-:W-:Y:S02]  /*3f5c0*/  LEA.HI.X.SX32 R181, R190, R4.reuse, 0x2, P3 ;  /* 0x00000004beb57211 */ /* 0x080fe400018f16ff */
[----:B------:R-:W-:Y:S01]  /*3f5d0*/  LEA.HI.X.SX32 R179, R191, R4, 0x2, P1 ;  /* 0x00000004bfb37211 */ /* 0x000fe200008f16ff */
[----:B------:R-:W-:Y:S02]  /*3f5e0*/  IMAD.MOV.U32 R191, RZ, RZ, R197 ;  /* 0x000000ffffbf7224 */ /* 0x000fe400078e00c5 */
        /* <DEDUP_REMOVED lines=13> */
[-C--:B------:R-:W-:Y:S01]  /*3f6c0*/  LEA R180, P2, R185, R3.reuse, 0x2 ;  /* 0x00000003b9b47211 */ /* 0x080fe200078410ff */
[----:B------:R-:W-:Y:S01]  /*3f6d0*/  IMAD.MOV.U32 R206, RZ, RZ, R208 ;  /* 0x000000ffffce7224 */ /* 0x000fe200078e00d0 */
[----:B------:R-:W-:-:S02]  /*3f6e0*/  LEA R178, P1, R193, R3, 0x2 ;  /* 0x00000003c1b27211 */ /* 0x000fc400078210ff */
[-C--:B------:R-:W-:Y:S02]  /*3f6f0*/  LEA.HI.X.SX32 R181, R185, R4.reuse, 0x2, P2 ;  /* 0x00000004b9b57211 */ /* 0x080fe400010f16ff */
[-C--:B------:R-:W-:Y:S02]  /*3f700*/  LEA.HI.X.SX32 R179, R193, R4.reuse, 0x2, P1 ;  /* 0x00000004c1b37211 */ /* 0x080fe400008f16ff */
[----:B------:R-:W-:Y:S01]  /*3f710*/  LEA.HI.X.SX32 R183, R195, R4, 0x2, P3 ;  /* 0x00000004c3b77211 */ /* 0x000fe200018f16ff */
        /* <DEDUP_REMOVED lines=12> */
[----:B--2---:R-:W-:Y:S02]  /*3f7e0*/  IMAD.MOV.U32 R208, RZ, RZ, R210 ;  /* 0x000000ffffd07224 */ /* 0x004fe400078e00d2 */
[----:B------:R-:W-:Y:S02]  /*3f7f0*/  IMAD.MOV.U32 R210, RZ, RZ, R250 ;  /* 0x000000ffffd27224 */ /* 0x000fe400078e00fa */
[----:B------:R-:W2:Y:S04]  /*3f800*/  LDL.LU R250, [R1+0x14] ;  /* 0x0000140001fa7983 */ /* 0x000ea80000300800 */
[----:B------:R-:W2:Y:S04]  /*3f810*/  LDL.LU R190, [R1+0x8c8] ;  /* 0x0008c80001be7983 */ /* 0x000ea80000300800 */
[----:B------:R1:W-:Y:S04]  /*3f820*/  STL.64 [R1+0x1570], R180 ;  /* 0x001570b401007387 */ /* 0x0003e80000100a00 */
[----:B------:R3:W-:Y:S01]  /*3f830*/  STL.64 [R1+0x1568], R178 ;  /* 0x001568b201007387 */ /* 0x0007e20000100a00 */
[----:B------:R-:W-:Y:S01]  /*3f840*/  IMAD.MOV.U32 R203, RZ, RZ, R208 ;  /* 0x000000ffffcb7224 */ /* 0x000fe200078e00d0 */
[----:B-1----:R-:W-:-:S02]  /*3f850*/  LEA R180, P2, R184, R3, 0x2 ;  /* 0x00000003b8b47211 */ /* 0x002fc400078410ff */
[----:B---3--:R-:W3:Y:S02]  /*3f860*/  LDL.LU.64 R178, [R1+0x1a48] ;  /* 0x001a480001b27983 */ /* 0x008ee40000300a00 */
[----:B------:R-:W-:Y:S02]  /*3f870*/  LEA.HI.X.SX32 R181, R184, R4, 0x2, P2 ;  /* 0x00000004b8b57211 */ /* 0x000fe400010f16ff */
[----:B------:R1:W-:Y:S01]  /*3f880*/  STL.64 [R1+0x1560], R182 ;  /* 0x001560b601007387 */ /* 0x0003e20000100a00 */
[----:B------:R-:W-:-:S03]  /*3f890*/  IMAD.MOV.U32 R205, RZ, RZ, R210 ;  /* 0x000000ffffcd7224 */ /* 0x000fc600078e00d2 */
[----:B------:R-:W2:Y:S04]  /*3f8a0*/  LDL.LU R208, [R1+0x870] ;  /* 0x0008700001d07983 */ /* 0x000ea80000300800 */
[----:B------:R-:W2:Y:S01]  /*3f8b0*/  LDL.LU R249, [R1+0x1c] ;  /* 0x00001c0001f97983 */ /* 0x000ea20000300800 */
[----:B-1----:R-:W-:Y:S01]  /*3f8c0*/  IMAD.MOV.U32 R183, RZ, RZ, R185 ;  /* 0x000000ffffb77224 */ /* 0x002fe200078e00b9 */
[----:B------:R-:W-:Y:S02]  /*3f8d0*/  LEA R182, P1, R185, R3, 0x2 ;  /* 0x00000003b9b67211 */ /* 0x000fe400078210ff */
[----:B------:R-:W2:Y:S02]  /*3f8e0*/  LDL.LU R210, [R1+0x840] ;  /* 0x0008400001d27983 */ /* 0x000ea40000300800 */
[----:B------:R-:W-:-:S02]  /*3f8f0*/  LEA.HI.X.SX32 R183, R183, R4, 0x2, P1 ;  /* 0x00000004b7b77211 */ /* 0x000fc400008f16ff */
[----:B------:R1:W-:Y:S01]  /*3f900*/  STL.64 [R1+0x1558], R180 ;  /* 0x001558b401007387 */ /* 0x0003e20000100a00 */
[----:B------:R-:W-:-:S03]  /*3f910*/  LEA R184, P3, R186, R3, 0x2 ;  /* 0x00000003bab87211 */ /* 0x000fc600078610ff */
[----:B------:R4:W-:Y:S01]  /*3f920*/  STL.64 [R1+0x1550], R182 ;  /* 0x001550b601007387 */ /* 0x0009e20000100a00 */
[-C--:B------:R-:W-:Y:S02]  /*3f930*/  LEA.HI.X.SX32 R185, R186, R4.reuse, 0x2, P3 ;  /* 0x00000004bab97211 */ /* 0x080fe400018f16ff */
[----:B-1----:R-:W-:Y:S02]  /*3f940*/  LEA R180, P2, R197, R3, 0x2 ;  /* 0x00000003c5b47211 */ /* 0x002fe400078410ff */
[----:B------:R-:W-:Y:S01]  /*3f950*/  MOV R181, R197 ;  /* 0x000000c500b57202 */ /* 0x000fe20000000f00 */
[----:B------:R-:W-:Y:S01]  /*3f960*/  IMAD.MOV.U32 R197, RZ, RZ, R198 ;  /* 0x000000ffffc57224 */ /* 0x000fe200078e00c6 */
[----:B----4-:R-:W-:Y:S01]  /*3f970*/  LEA R182, P1, R187, R3, 0x2 ;  /* 0x00000003bbb67211 */ /* 0x010fe200078210ff */
[----:B------:R-:W-:Y:S01]  /*3f980*/  IMAD.MOV.U32 R198, RZ, RZ, R200 ;  /* 0x000000ffffc67224 */ /* 0x000fe200078e00c8 */
[----:B------:R-:W-:Y:S01]  /*3f990*/  LEA.HI.X.SX32 R181, R181, R4, 0x2, P2 ;  /* 0x00000004b5b57211 */ /* 0x000fe200010f16ff */
[----:B------:R-:W-:-:S02]  /*3f9a0*/  IMAD.MOV.U32 R200, RZ, RZ, R201 ;  /* 0x000000ffffc87224 */ /* 0x000fc400078e00c9 */
[----:B------:R-:W-:Y:S02]  /*3f9b0*/  IMAD.MOV.U32 R201, RZ, RZ, R202 ;  /* 0x000000ffffc97224 */ /* 0x000fe400078e00ca */
[----:B------:R-:W-:Y:S01]  /*3f9c0*/  IMAD.MOV.U32 R202, RZ, RZ, R203 ;  /* 0x000000ffffca7224 */ /* 0x000fe200078e00cb */
[----:B------:R-:W-:Y:S01]  /*3f9d0*/  LEA.HI.X.SX32 R183, R187, R4, 0x2, P1 ;  /* 0x00000004bbb77211 */ /* 0x000fe200008f16ff */
[----:B------:R-:W-:Y:S02]  /*3f9e0*/  IMAD.MOV.U32 R203, RZ, RZ, R206 ;  /* 0x000000ffffcb7224 */ /* 0x000fe400078e00ce */
[----:B------:R-:W-:Y:S02]  /*3f9f0*/  IMAD.MOV.U32 R206, RZ, RZ, R223 ;  /* 0x000000ffffce7224 */ /* 0x000fe400078e00df */
[----:B------:R-:W4:Y:S04]  /*3fa00*/  LDL.LU R223, [R1+0x868] ;  /* 0x0008680001df7983 */ /* 0x000f280000300800 */
[----:B------:R1:W-:Y:S04]  /*3fa10*/  STL.64 [R1+0x1548], R180 ;  /* 0x001548b401007387 */ /* 0x0003e80000100a00 */
[----:B-1----:R-:W2:Y:S04]  /*3fa20*/  LDL.LU.64 R180, [R1+0x1a40] ;  /* 0x001a400001b47983 */ /* 0x002ea80000300a00 */
[----:B------:R1:W-:Y:S04]  /*3fa30*/  STL.64 [R1+0x1540], R184 ;  /* 0x001540b801007387 */ /* 0x0003e80000100a00 */
[----:B------:R1:W-:Y:S02]  /*3fa40*/  STL.64 [R1+0x1538], R182 ;  /* 0x001538b601007387 */ /* 0x0003e40000100a00 */
[----:B-1----:R-:W-:-:S02]  /*3fa50*/  LEA R184, P2, R188, R3, 0x2 ;  /* 0x00000003bcb87211 */ /* 0x002fc400078410ff */
[----:B------:R-:W-:-:S04]  /*3fa60*/  LEA R182, P1, R196, R3, 0x2 ;  /* 0x00000003c4b67211 */ /* 0x000fc800078210ff */
[-C--:B------:R-:W-:Y:S01]  /*3fa70*/  LEA.HI.X.SX32 R183, R196, R4.reuse, 0x2, P1 ;  /* 0x00000004c4b77211 */ /* 0x080fe200008f16ff */
        /* <DEDUP_REMOVED lines=12> */
[----:B------:R-:W-:Y:S01]  /*3fb40*/  IMAD.MOV.U32 R242, RZ, RZ, R247 ;  /* 0x000000fffff27224 */ /* 0x000fe200078e00f7 */
[----:B-1----:R-:W2:Y:S04]  /*3fb50*/  LDL.LU.64 R182, [R1+0x1a38] ;  /* 0x001a380001b67983 */ /* 0x002ea80000300a00 */
        /* <DEDUP_REMOVED lines=11> */
[----:B------:R-:W-:Y:S02]  /*3fc10*/  IMAD.MOV.U32 R207, RZ, RZ, R242 ;  /* 0x000000ffffcf7224 */ /* 0x000fe400078e00f2 */
[----:B--2---:R-:W-:Y:S02]  /*3fc20*/  IMAD.MOV.U32 R242, RZ, RZ, R247 ;  /* 0x000000fffff27224 */ /* 0x004fe400078e00f7 */
[----:B------:R-:W2:Y:S01]  /*3fc30*/  LDL.LU R247, [R1+0x878] ;  /* 0x0008780001f77983 */ /* 0x000ea20000300800 */
[-C--:B------:R-:W-:Y:S01]  /*3fc40*/  LEA R184, P2, R189, R3.reuse, 0x2 ;  /* 0x00000003bdb87211 */ /* 0x080fe200078410ff */
[----:B-1----:R-:W-:Y:S01]  /*3fc50*/  IMAD.MOV.U32 R187, RZ, RZ, R197 ;  /* 0x000000ffffbb7224 */ /* 0x002fe200078e00c5 */
[----:B------:R-:W-:Y:S01]  /*3fc60*/  LEA R186, P1, R197, R3, 0x2 ;  /* 0x00000003c5ba7211 */ /* 0x000fe200078210ff */
[----:B------:R-:W-:Y:S01]  /*3fc70*/  IMAD.MOV.U32 R197, RZ, RZ, R198 ;  /* 0x000000ffffc57224 */ /* 0x000fe200078e00c6 */
[-C--:B------:R-:W-:Y:S01]  /*3fc80*/  LEA.HI.X.SX32 R185, R189, R4.reuse, 0x2, P2 ;  /* 0x00000004bdb97211 */ /* 0x080fe200010f16ff */
[----:B------:R-:W-:Y:S01]  /*3fc90*/  IMAD.MOV.U32 R198, RZ, RZ, R201 ;  /* 0x000000ffffc67224 */ /* 0x000fe200078e00c9 */
[----:B------:R-:W-:Y:S01]  /*3fca0*/  LEA.HI.X.SX32 R187, R187, R4, 0x2, P1 ;  /* 0x00000004bbbb7211 */ /* 0x000fe200008f16ff */
[----:B------:R-:W-:-:S02]  /*3fcb0*/  IMAD.MOV.U32 R201, RZ, RZ, R202 ;  /* 0x000000ffffc97224 */ /* 0x000fc400078e00ca */
[----:B------:R-:W-:Y:S01]  /*3fcc0*/  IMAD.MOV.U32 R202, RZ, RZ, R206 ;  /* 0x000000ffffca7224 */ /* 0x000fe200078e00ce */
[----:B------:R1:W-:Y:S02]  /*3fcd0*/  STL.64 [R1+0x1518], R184 ;  /* 0x001518b801007387 */ /* 0x0003e40000100a00 */
[----:B-1----:R-:W-:Y:S01]  /*3fce0*/  LEA R184, P2, R192, R3, 0x2 ;  /* 0x00000003c0b87211 */ /* 0x002fe200078410ff */
[----:B------:R-:W-:Y:S02]  /*3fcf0*/  IMAD.MOV.U32 R185, RZ, RZ, R192 ;  /* 0x000000ffffb97224 */ /* 0x000fe400078e00c0 */
[----:B------:R-:W-:Y:S02]  /*3fd00*/  IMAD.MOV.U32 R192, RZ, RZ, R197 ;  /* 0x000000ffffc07224 */ /* 0x000fe400078e00c5 */
[----:B--2---:R-:W-:Y:S02]  /*3fd10*/  IMAD.MOV.U32 R206, RZ, RZ, R247 ;  /* 0x000000ffffce7224 */ /* 0x004fe400078e00f7 */
[----:B------:R-:W-:-:S02]  /*3fd20*/  IMAD.MOV.U32 R247, RZ, RZ, R248 ;  /* 0x000000fffff77224 */ /* 0x000fc400078e00f8 */
[----:B------:R-:W2:Y:S04]  /*3fd30*/  LDL.LU R248, [R1+0x85c] ;  /* 0x00085c0001f87983 */ /* 0x000ea80000300800 */
[----:B------:R1:W-:Y:S04]  /*3fd40*/  STL.64 [R1+0x1510], R186 ;  /* 0x001510ba01007387 */ /* 0x0003e80000100a00 */
[----:B------:R-:W2:Y:S01]  /*3fd50*/  LDL.LU R197, [R1+0x8c0] ;  /* 0x0008c00001c57983 */ /* 0x000ea20000300800 */
[----:B------:R-:W-:Y:S02]  /*3fd60*/  LEA R188, P3, R190, R3, 0x2 ;  /* 0x00000003bebc7211 */ /* 0x000fe400078610ff */
[----:B------:R-:W-:-:S02]  /*3fd70*/  LEA.HI.X.SX32 R185, R185, R4, 0x2, P2 ;  /* 0x00000004b9b97211 */ /* 0x000fc400010f16ff */
[-C--:B------:R-:W-:Y:S02]  /*3fd80*/  LEA.HI.X.SX32 R189, R190, R4.reuse, 0x2, P3 ;  /* 0x00000004bebd7211 */ /* 0x080fe400018f16ff */
[CC--:B-1----:R-:W-:Y:S01]  /*3fd90*/  LEA R186, P1, R191.reuse, R3.reuse, 0x2 ;  /* 0x00000003bfba7211 */ /* 0x0c2fe200078210ff */
[----:B------:R1:W-:Y:S03]  /*3fda0*/  STL.64 [R1+0x1508], R184 ;  /* 0x001508b801007387 */ /* 0x0003e60000100a00 */
[-C--:B------:R-:W-:Y:S02]  /*3fdb0*/  LEA.HI.X.SX32 R187, R191, R4.reuse, 0x2, P1 ;  /* 0x00000004bfbb7211 */ /* 0x080fe400008f16ff */
[C---:B------:R-:W-:Y:S01]  /*3fdc0*/  LEA R190, P3, R195.reuse, R3, 0x2 ;  /* 0x00000003c3be7211 */ /* 0x040fe200078610ff */
[----:B-1----:R-:W3:Y:S04]  /*3fdd0*/  LDL.LU.64 R184, [R1+0x1a30] ;  /* 0x001a300001b87983 */ /* 0x002ee80000300a00 */
[----:B------:R-:W-:Y:S04]  /*3fde0*/  STL.64 [R1+0x1500], R188 ;  /* 0x001500bc01007387 */ /* 0x000fe80000100a00 */
[----:B------:R1:W-:Y:S01]  /*3fdf0*/  STL.64 [R1+0x14f8], R186 ;  /* 0x0014f8ba01007387 */ /* 0x0003e20000100a00 */
[----:B------:R-:W-:-:S02]  /*3fe00*/  LEA.HI.X.SX32 R191, R195, R4, 0x2, P3 ;  /* 0x00000004c3bf7211 */ /* 0x000fc400018f16ff */
[----:B-1----:R-:W-:-:S04]  /*3fe10*/  LEA R186, P1, R193, R3, 0x2 ;  /* 0x00000003c1ba7211 */ /* 0x002fc800078210ff */
[----:B------:R-:W-:Y:S02]  /*3fe20*/  LEA.HI.X.SX32 R187, R193, R4, 0x2, P1 ;  /* 0x00000004c1bb7211 */ /* 0x000fe400008f16ff */
[----:B--2---:R-:W-:-:S04]  /*3fe30*/  LEA R188, P2, R197, R3, 0x2 ;  /* 0x00000003c5bc7211 */ /* 0x004fc800078410ff */
[----:B------:R-:W-:Y:S01]  /*3fe40*/  LEA.HI.X.SX32 R189, R197, R4, 0x2, P2 ;  /* 0x00000004c5bd7211 */ /* 0x000fe200010f16ff */
[----:B------:R-:W-:-:S04]  /*3fe50*/  IMAD.MOV.U32 R197, RZ, RZ, R202 ;  /* 0x000000ffffc57224 */ /* 0x000fc800078e00ca */
[----:B------:R1:W-:Y:S04]  /*3fe60*/  STL.64 [R1+0x14f0], R188 ;  /* 0x0014f0bc01007387 */ /* 0x0003e80000100a00 */
[----:B------:R-:W2:Y:S04]  /*3fe70*/  LDL.LU R202, [R1+0x894] ;  /* 0x0008940001ca7983 */ /* 0x000ea80000300800 */
[----:B------:R3:W-:Y:S01]  /*3fe80*/  STL.64 [R1+0x14e0], R186 ;  /* 0x0014e0ba01007387 */ /* 0x0007e20000100a00 */
[----:B-1----:R-:W-:-:S03]  /*3fe90*/  LEA R188, P2, R196, R3, 0x2 ;  /* 0x00000003c4bc7211 */ /* 0x002fc600078410ff */
[----:B---3--:R-:W3:Y:S04]  /*3fea0*/  LDL.LU.64 R186, [R1+0x1a28] ;  /* 0x001a280001ba7983 */ /* 0x008ee80000300a00 */
[----:B------:R1:W-:Y:S01]  /*3feb0*/  STL.64 [R1+0x14e8], R190 ;  /* 0x0014e8be01007387 */ /* 0x0003e20000100a00 */
[----:B------:R-:W-:Y:S02]  /*3fec0*/  LEA.HI.X.SX32 R189, R196, R4, 0x2, P2 ;  /* 0x00000004c4bd7211 */ /* 0x000fe400010f16ff */
[----:B-1----:R-:W-:-:S04]  /*3fed0*/  LEA R190, P1, R199, R3, 0x2 ;  /* 0x00000003c7be7211 */ /* 0x002fc800078210ff */
[----:B------:R-:W-:Y:S01]  /*3fee0*/  LEA.HI.X.SX32 R191, R199, R4, 0x2, P1 ;  /* 0x00000004c7bf7211 */ /* 0x000fe200008f16ff */
[----:B------:R1:W-:Y:S04]  /*3fef0*/  STL.64 [R1+0x14d8], R188 ;  /* 0x0014d8bc01007387 */ /* 0x0003e80000100a00 */
[----:B------:R4:W-:Y:S04]  /*3ff00*/  STL.64 [R1+0x14d0], R190 ;  /* 0x0014d0be01007387 */ /* 0x0009e80000100a00 */
[----:B------:R-:W3:Y:S01]  /*3ff10*/  LDL.LU R195, [R1+0x890] ;  /* 0x0008900001c37983 */ /* 0x000ee20000300800 */
[-C--:B------:R-:W-:Y:S01]  /*3ff20*/  LEA R196, P3, R192, R3.reuse, 0x2 ;  /* 0x00000003c0c47211 */ /* 0x080fe200078610ff */
[----:B-1----:R-:W-:Y:S01]  /*3ff30*/  IMAD.MOV.U32 R189, RZ, RZ, R198 ;  /* 0x000000ffffbd7224 */ /* 0x002fe200078e00c6 */
[----:B------:R-:W-:-:S02]  /*3ff40*/  LEA R188, P2, R198, R3, 0x2 ;  /* 0x00000003c6bc7211 */ /* 0x000fc400078410ff */
[----:B------:R-:W3:Y:S01]  /*3ff50*/  LDL.LU R198, [R1+0x88c] ;  /* 0x00088c0001c67983 */ /* 0x000ee20000300800 */
[-C--:B----4-:R-:W-:Y:S01]  /*3ff60*/  LEA R190, P1, R200, R3.reuse, 0x2 ;  /* 0x00000003c8be7211 */ /* 0x090fe200078210ff */
[----:B------:R-:W-:Y:S01]  /*3ff70*/  IMAD.MOV.U32 R193, RZ, RZ, R197 ;  /* 0x000000ffffc17224 */ /* 0x000fe200078e00c5 */
[-C--:B------:R-:W-:Y:S01]  /*3ff80*/  LEA.HI.X.SX32 R189, R189, R4.reuse, 0x2, P2 ;  /* 0x00000004bdbd7211 */ /* 0x080fe200010f16ff */
[----:B------:R-:W4:Y:S01]  /*3ff90*/  LDL.LU R199, [R1+0x888] ;  /* 0x0008880001c77983 */ /* 0x000f220000300800 */
[-C--:B------:R-:W-:Y:S02]  /*3ffa0*/  LEA.HI.X.SX32 R197, R192, R4.reuse, 0x2, P3 ;  /* 0x00000004c0c57211 */ /* 0x080fe400018f16ff */
[----:B------:R-:W-:Y:S01]  /*3ffb0*/  LEA.HI.X.SX32 R191, R200, R4, 0x2, P1 ;  /* 0x00000004c8bf7211 */ /* 0x000fe200008f16ff */
[----:B------:R1:W-:Y:S04]  /*3ffc0*/  STL.64 [R1+0x14c8], R188 ;  /* 0x0014c8bc01007387 */ /* 0x0003e80000100a00 */
[----:B-1----:R-:W4:Y:S04]  /*3ffd0*/  LDL.LU.64 R188, [R1+0x1a20] ;  /* 0x001a200001bc7983 */ /* 0x002f280000300a00 */
[----:B------:R1:W-:Y:S04]  /*3ffe0*/  STL.64 [R1+0x14c0], R196 ;  /* 0x0014c0c401007387 */ /* 0x0003e80000100a00 */
[----:B------:R1:W-:Y:S04]  /*3fff0*/  STL.64 [R1+0x14b8], R190 ;  /* 0x0014b8be01007387 */ /* 0x0003e80000100a00 */
[----:B------:R-:W4:Y:S01]  /*40000*/  LDL.LU R200, [R1+0x884] ;  /* 0x0008840001c87983 */ /* 0x000f220000300800 */
[----:B-1----:R-:W-:Y:S01]  /*40010*/  IMAD.MOV.U32 R197, RZ, RZ, R193 ;  /* 0x000000ffffc57224 */ /* 0x002fe200078e00c1 */
[----:B------:R-:W-:-:S04]  /*40020*/  LEA R196, P2, R193, R3, 0x2 ;  /* 0x00000003c1c47211 */ /* 0x000fc800078410ff */
[-C--:B------:R-:W-:Y:S02]  /*40030*/  LEA.HI.X.SX32 R197, R197, R4.reuse, 0x2, P2 ;  /* 0x00000004c5c57211 */ /* 0x080fe400010f16ff */
[CC--:B------:R-:W-:Y:S02]  /*40040*/  LEA R190, P1, R201.reuse, R3.reuse, 0x2 ;  /* 0x00000003c9be7211 */ /* 0x0c0fe400078210ff */
[CC--:B------:R-:W-:Y:S01]  /*40050*/  LEA R192, P3, R204.reuse, R3.reuse, 0x2 ;  /* 0x00000003ccc07211 */ /* 0x0c0fe200078610ff */
[----:B------:R-:W-:Y:S01]  /*40060*/  STL.64 [R1+0x14b0], R196 ;  /* 0x0014b0c401007387 */ /* 0x000fe20000100a00 */
[-C--:B------:R-:W-:Y:S02]  /*40070*/  LEA.HI.X.SX32 R191, R201, R4.reuse, 0x2, P1 ;  /* 0x00000004c9bf7211 */ /* 0x080fe400008f16ff */
[----:B------:R-:W-:Y:S01]  /*40080*/  LEA.HI.X.SX32 R193, R204, R4, 0x2, P3 ;  /* 0x00000004ccc17211 */ /* 0x000fe200018f16ff */
[----:B------:R-:W-:Y:S02]  /*40090*/  IMAD.MOV.U32 R201, RZ, RZ, R205 ;  /* 0x000000ffffc97224 */ /* 0x000fe400078e00cd */
[----:B------:R1:W-:Y:S04]  /*400a0*/  STL.64 [R1+0x14a8], R190 ;  /* 0x0014a8be01007387 */ /* 0x0003e80000100a00 */
[----:B-1----:R-:W4:Y:S04]  /*400b0*/  LDL.LU.64 R190, [R1+0x1a18] ;  /* 0x001a180001be7983 */ /* 0x002f280000300a00 */
[----:B------:R1:W-:Y:S04]  /*400c0*/  STL.64 [R1+0x14a0], R192 ;  /* 0x0014a0c001007387 */ /* 0x0003e80000100a00 */
[----:B-1----:R-:W4:Y:S01]  /*400d0*/  LDL.LU.64 R192, [R1+0x1a10] ;  /* 0x001a100001c07983 */ /* 0x002f220000300a00 */
[----:B--2---:R-:W-:-:S04]  /*400e0*/  LEA R196, P2, R202, R3, 0x2 ;  /* 0x00000003cac47211 */ /* 0x004fc800078410ff */
[----:B------:R-:W-:-:S05]  /*400f0*/  LEA.HI.X.SX32 R197, R202, R4, 0x2, P2 ;  /* 0x00000004cac57211 */ /* 0x000fca00010f16ff */
[----:B------:R1:W-:Y:S02]  /*40100*/  STL.64 [R1+0x1498], R196 ;  /* 0x001498c401007387 */ /* 0x0003e40000100a00 */
[----:B-1----:R-:W-:Y:S01]  /*40110*/  IMAD.MOV.U32 R197, RZ, RZ, R203 ;  /* 0x000000ffffc57224 */ /* 0x002fe200078e00cb */
[----:B---3--:R-:W-:-:S04]  /*40120*/  LEA R204, P1, R195, R3, 0x2 ;  /* 0x00000003c3cc7211 */ /* 0x008fc800078210ff */
[----:B------:R-:W-:Y:S02]  /*40130*/  LEA.HI.X.SX32 R205, R195, R4, 0x2, P1 ;  /* 0x00000004c3cd7211 */ /* 0x000fe400008f16ff */
[----:B------:R-:W2:Y:S01]  /*40140*/  LDL.LU R195, [R1+0x1a0c] ;  /* 0x001a0c0001c37983 */ /* 0x000ea20000300800 */
[----:B------:R-:W-:-:S03]  /*40150*/  LEA R196, P2, R198, R3, 0x2 ;  /* 0x00000003c6c47211 */ /* 0x000fc600078410ff */
[----:B------:R1:W-:Y:S01]  /*40160*/  STL.64 [R1+0x1490], R204 ;  /* 0x001490cc01007387 */ /* 0x0003e20000100a00 */
[----:B----4-:R-:W-:-:S04]  /*40170*/  LEA R202, P3, R199, R3, 0x2 ;  /* 0x00000003c7ca7211 */ /* 0x010fc800078610ff */
[-C--:B------:R-:W-:Y:S01]  /*40180*/  LEA.HI.X.SX32 R203, R199, R4.reuse, 0x2, P3 ;  /* 0x00000004c7cb7211 */ /* 0x080fe200018f16ff */
[----:B-1----:R-:W-:Y:S01]  /*40190*/  IMAD.MOV.U32 R205, RZ, RZ, R197 ;  /* 0x000000ffffcd7224 */ /* 0x002fe200078e00c5 */
[----:B------:R-:W-:Y:S02]  /*401a0*/  LEA.HI.X.SX32 R197, R198, R4, 0x2, P2 ;  /* 0x00000004c6c57211 */ /* 0x000fe400010f16ff */
[----:B------:R-:W3:Y:S04]  /*401b0*/  LDL.LU R198, [R1+0x1a08] ;  /* 0x001a080001c67983 */ /* 0x000ee80000300800 */
[----:B------:R1:W-:Y:S01]  /*401c0*/  STL.64 [R1+0x1488], R196 ;  /* 0x001488c401007387 */ /* 0x0003e20000100a00 */
[----:B------:R-:W-:-:S03]  /*401d0*/  LEA R204, P1, R200, R3, 0x2 ;  /* 0x00000003c8cc7211 */ /* 0x000fc600078210ff */
[----:B-1----:R-:W4:Y:S04]  /*401e0*/  LDL.LU.64 R196, [R1+0x1a00] ;  /* 0x001a000001c47983 */ /* 0x002f280000300a00 */
[----:B------:R-:W2:Y:S04]  /*401f0*/  LDL.LU R199, [R1+0x19f8] ;  /* 0x0019f80001c77983 */ /* 0x000ea80000300800 */
[----:B------:R1:W-:Y:S02]  /*40200*/  STL.64 [R1+0x1480], R202 ;  /* 0x001480ca01007387 */ /* 0x0003e40000100a00 */
[----:B-1----:R-:W-:Y:S01]  /*40210*/  LEA R202, P2, R205, R3, 0x2 ;  /* 0x00000003cdca7211 */ /* 0x002fe200078410ff */
[----:B------:R-:W-:Y:S01]  /*40220*/  IMAD.MOV.U32 R203, RZ, RZ, R205 ;  /* 0x000000ffffcb7224 */ /* 0x000fe200078e00cd */
[----:B------:R-:W-:-:S02]  /*40230*/  LEA.HI.X.SX32 R205, R200, R4, 0x2, P1 ;  /* 0x00000004c8cd7211 */ /* 0x000fc400008f16ff */
[----:B------:R-:W-:-:S03]  /*40240*/  LEA R200, P3, R206, R3, 0x2 ;  /* 0x00000003cec87211 */ /* 0x000fc600078610ff */
[----:B------:R1:W-:Y:S01]  /*40250*/  STL.64 [R1+0x1478], R204 ;  /* 0x001478cc01007387 */ /* 0x0003e20000100a00 */
[-C--:B------:R-:W-:Y:S01]  /*40260*/  LEA.HI.X.SX32 R203, R203, R4.reuse, 0x2, P2 ;  /* 0x00000004cbcb7211 */ /* 0x080fe200010f16ff */
[----:B-1----:R-:W-:Y:S01]  /*40270*/  IMAD.MOV.U32 R205, RZ, RZ, R201 ;  /* 0x000000ffffcd7224 */ /* 0x002fe200078e00c9 */
[-C--:B------:R-:W-:Y:S02]  /*40280*/  LEA R204, P1, R201, R3.reuse, 0x2 ;  /* 0x00000003c9cc7211 */ /* 0x080fe400078210ff */
[-C--:B------:R-:W-:Y:S02]  /*40290*/  LEA.HI.X.SX32 R201, R206, R4.reuse, 0x2, P3 ;  /* 0x00000004cec97211 */ /* 0x080fe400018f16ff */
[----:B------:R-:W-:Y:S01]  /*402a0*/  LEA.HI.X.SX32 R205, R205, R4, 0x2, P1 ;  /* 0x00000004cdcd7211 */ /* 0x000fe200008f16ff */
[----:B------:R1:W-:Y:S04]  /*402b0*/  STL.64 [R1+0x1470], R202 ;  /* 0x001470ca01007387 */ /* 0x0003e80000100a00 */
[----:B------:R-:W-:Y:S04]  /*402c0*/  STL.64 [R1+0x1468], R204 ;  /* 0x001468cc01007387 */ /* 0x000fe80000100a00 */
[----:B------:R1:W-:Y:S02]  /*402d0*/  STL.64 [R1+0x1460], R200 ;  /* 0x001460c801007387 */ /* 0x0003e40000100a00 */
[----:B-1----:R-:W-:-:S04]  /*402e0*/  LEA R202, P2, R207, R3, 0x2 ;  /* 0x00000003cfca7211 */ /* 0x002fc800078410ff */
[----:B------:R-:W-:Y:S02]  /*402f0*/  LEA.HI.X.SX32 R203, R207, R4, 0x2, P2 ;  /* 0x00000004cfcb7211 */ /* 0x000fe400010f16ff */
[----:B------:R-:W-:-:S04]  /*40300*/  LEA R200, P1, R208, R3, 0x2 ;  /* 0x00000003d0c87211 */ /* 0x000fc800078210ff */
[----:B------:R-:W-:Y:S01]  /*40310*/  LEA.HI.X.SX32 R201, R208, R4, 0x2, P1 ;  /* 0x00000004d0c97211 */ /* 0x000fe200008f16ff */
[----:B------:R1:W-:Y:S04]  /*40320*/  STL.64 [R1+0x1458], R202 ;  /* 0x001458ca01007387 */ /* 0x0003e80000100a00 */
[----:B------:R1:W-:Y:S04]  /*40330*/  STL.64 [R1+0x1450], R200 ;  /* 0x001450c801007387 */ /* 0x0003e80000100a00 */
[----:B------:R-:W2:Y:S04]  /*40340*/  LDL.LU R204, [R1+0x84c] ;  /* 0x00084c0001cc7983 */ /* 0x000ea80000300800 */
[----:B------:R-:W3:Y:S01]  /*40350*/  LDL.LU R205, [R1+0x848] ;  /* 0x0008480001cd7983 */ /* 0x000ee20000300800 */
[----:B------:R-:W-:-:S02]  /*40360*/  IMAD.MOV.U32 R208, RZ, RZ, R209 ;  /* 0x000000ffffd07224 */ /* 0x000fc400078e00d1 */
[----:B------:R-:W-:Y:S02]  /*40370*/  IMAD.MOV.U32 R209, RZ, RZ, R210 ;  /* 0x000000ffffd17224 */ /* 0x000fe400078e00d2 */
[----:B------:R-:W4:Y:S01]  /*40380*/  LDL.LU R210, [R1+0x844] ;  /* 0x0008440001d27983 */ /* 0x000f220000300800 */
[-C--:B-1----:R-:W-:Y:S02]  /*40390*/  LEA R202, P3, R223, R3.reuse, 0x2 ;  /* 0x00000003dfca7211 */ /* 0x082fe400078610ff */
[-C--:B------:R-:W-:Y:S02]  /*403a0*/  LEA R206, P2, R211, R3.reuse, 0x2 ;  /* 0x00000003d3ce7211 */ /* 0x080fe400078410ff */
[----:B------:R-:W-:Y:S02]  /*403b0*/  LEA R200, P1, R235, R3, 0x2 ;  /* 0x00000003ebc87211 */ /* 0x000fe400078210ff */
[-C--:B------:R-:W-:Y:S02]  /*403c0*/  LEA.HI.X.SX32 R203, R223, R4.reuse, 0x2, P3 ;  /* 0x00000004dfcb7211 */ /* 0x080fe400018f16ff */
[----:B------:R-:W-:-:S02]  /*403d0*/  LEA.HI.X.SX32 R207, R211, R4, 0x2, P2 ;  /* 0x00000004d3cf7211 */ /* 0x000fc400010f16ff */
[----:B------:R-:W-:Y:S01]  /*403e0*/  LEA.HI.X.SX32 R201, R235, R4, 0x2, P1 ;  /* 0x00000004ebc97211 */ /* 0x000fe200008f16ff */
[----:B------:R1:W-:Y:S04]  /*403f0*/  STL.64 [R1+0x1440], R202 ;  /* 0x001440ca01007387 */ /* 0x0003e80000100a00 */
[----:B------:R1:W-:Y:S04]  /*40400*/  STL.64 [R1+0x1448], R206 ;  /* 0x001448ce01007387 */ /* 0x0003e80000100a00 */
[----:B------:R1:W-:Y:S04]  /*40410*/  STL.64 [R1+0x1438], R200 ;  /* 0x001438c801007387 */ /* 0x0003e80000100a00 */
[----:B------:R-:W4:Y:S01]  /*40420*/  LDL.LU R223, [R1+0x838] ;  /* 0x0008380001df7983 */ /* 0x000f220000300800 */
[----:B-1----:R-:W-:Y:S01]  /*40430*/  LEA R202, P2, R252, R3, 0x2 ;  /* 0x00000003fcca7211 */ /* 0x002fe200078410ff */
[----:B------:R-:W-:-:S02]  /*40440*/  IMAD.MOV.U32 R235, RZ, RZ, R246 ;  /* 0x000000ffffeb7224 */ /* 0x000fc400078e00f6 */
[----:B------:R-:W4:Y:S01]  /*40450*/  LDL.LU R246, [R1+0x834] ;  /* 0x0008340001f67983 */ /* 0x000f220000300800 */
[----:B------:R-:W-:-:S03]  /*40460*/  LEA.HI.X.SX32 R203, R252, R4, 0x2, P2 ;  /* 0x00000004fccb7211 */ /* 0x000fc600010f16ff */
[----:B------:R-:W4:Y:S01]  /*40470*/  LDL.LU R252, [R1+0x830] ;  /* 0x0008300001fc7983 */ /* 0x000f220000300800 */
[----:B------:R-:W-:Y:S01]  /*40480*/  IMAD.MOV.U32 R211, RZ, RZ, R234 ;  /* 0x000000ffffd37224 */ /* 0x000fe200078e00ea */
[----:B------:R-:W-:Y:S02]  /*40490*/  MOV R234, R21 ;  /* 0x0000001500ea7202 */ /* 0x000fe40000000f00 */
[----:B------:R1:W-:Y:S04]  /*404a0*/  STL.64 [R1+0x1430], R202 ;  /* 0x001430ca01007387 */ /* 0x0003e80000100a00 */
[----:B------:R-:W4:Y:S01]  /*404b0*/  LDL.LU R21, [R1+0x82c] ;  /* 0x00082c0001157983 */ /* 0x000f220000300800 */
[----:B------:R-:W-:Y:S01]  /*404c0*/  LEA R206, P3, R247, R3, 0x2 ;  /* 0x00000003f7ce7211 */ /* 0x000fe200078610ff */
[----:B------:R-:W-:-:S02]  /*404d0*/  IMAD.MOV.U32 R207, RZ, RZ, R247 ;  /* 0x000000ffffcf7224 */ /* 0x000fc400078e00f7 */
[----:B------:R-:W-:Y:S02]  /*404e0*/  IMAD.MOV.U32 R247, RZ, RZ, R2 ;  /* 0x000000fffff77224 */ /* 0x000fe400078e0002 */
[----:B------:R-:W4:Y:S01]  /*404f0*/  LDL.LU R2, [R1+0x828] ;  /* 0x0008280001027983 */ /* 0x000f220000300800 */
[----:B------:R-:W-:Y:S01]  /*40500*/  VIADD R174, R175, UR13 ;  /* 0x0000000dafae7c36 */ /* 0x000fe20008000000 */
[-C--:B------:R-:W-:Y:S01]  /*40510*/  LEA R200, P1, R248, R3.reuse, 0x2 ;  /* 0x00000003f8c87211 */ /* 0x080fe200078210ff */
[----:B------:R-:W2:Y:S02]  /*40520*/  LDCU UR13, c[0x0][0x3b8] ;  /* 0x00007700ff0d77ac */ /* 0x000ea40008000800 */
[----:B------:R-:W-:Y:S01]  /*40530*/  VIADD R173, R174, UR12 ;  /* 0x0000000caead7c36 */ /* 0x000fe20008000000 */
[-C--:B------:R-:W-:Y:S01]  /*40540*/  LEA.HI.X.SX32 R201, R248, R4.reuse, 0x2, P1 ;  /* 0x00000004f8c97211 */ /* 0x080fe200008f16ff */
[----:B------:R-:W2:Y:S02]  /*40550*/  LDCU UR12, c[0x0][0x3b8] ;  /* 0x00007700ff0c77ac */ /* 0x000ea40008000800 */
[----:B------:R-:W-:Y:S01]  /*40560*/  VIADD R172, R173, UR11 ;  /* 0x0000000badac7c36 */ /* 0x000fe20008000000 */
[-C--:B------:R-:W-:Y:S01]  /*40570*/  LEA.HI.X.SX32 R207, R207, R4.reuse, 0x2, P3 ;  /* 0x00000004cfcf7211 */ /* 0x080fe200018f16ff */
[----:B------:R1:W-:Y:S02]  /*40580*/  STL.64 [R1+0x1428], R200 ;  /* 0x001428c801007387 */ /* 0x0003e40000100a00 */
[----:B-1----:R-:W-:Y:S01]  /*40590*/  LEA R202, P2, R241, R3, 0x2 ;  /* 0x00000003f1ca7211 */ /* 0x002fe200078410ff */
[----:B------:R-:W-:Y:S01]  /*405a0*/  VIADD R171, R172, UR77 ;  /* 0x0000004dacab7c36 */ /* 0x000fe20008000000 */
[----:B------:R-:W1:Y:S03]  /*405b0*/  LDCU UR11, c[0x0][0x3b8] ;  /* 0x00007700ff0b77ac */ /* 0x000e660008000800 */
[----:B------:R-:W-:Y:S01]  /*405c0*/  VIADD R170, R171, UR76 ;  /* 0x0000004cabaa7c36 */ /* 0x000fe20008000000 */
[----:B------:R-:W-:Y:S01]  /*405d0*/  LEA.HI.X.SX32 R203, R241, R4, 0x2, P2 ;  /* 0x00000004f1cb7211 */ /* 0x000fe200010f16ff */
[----:B------:R-:W1:Y:S02]  /*405e0*/  LDCU UR77, c[0x0][0x3b8] ;  /* 0x00007700ff4d77ac */ /* 0x000e640008000800 */
[----:B------:R-:W-:Y:S01]  /*405f0*/  VIADD R169, R170, UR75 ;  /* 0x0000004baaa97c36 */ /* 0x000fe20008000000 */
[----:B------:R-:W4:Y:S01]  /*40600*/  LDL.LU.64 R200, [R1+0x19f0] ;  /* 0x0019f00001c87983 */ /* 0x000f220000300a00 */
[----:B------:R-:W1:Y:S02]  /*40610*/  LDCU UR76, c[0x0][0x3b8] ;  /* 0x00007700ff4c77ac */ /* 0x000e640008000800 */
[----:B------:R-:W-:Y:S01]  /*40620*/  VIADD R168, R169, UR74 ;  /* 0x0000004aa9a87c36 */ /* 0x000fe20008000000 */
[----:B------:R-:W4:Y:S01]  /*40630*/  LDL.LU R248, [R1+0x824] ;  /* 0x0008240001f87983 */ /* 0x000f220000300800 */
[----:B------:R-:W1:Y:S02]  /*40640*/  LDCU UR75, c[0x0][0x3b8] ;  /* 0x00007700ff4b77ac */ /* 0x000e640008000800 */
[----:B------:R-:W-:Y:S01]  /*40650*/  VIADD R167, R168, UR73 ;  /* 0x00000049a8a77c36 */ /* 0x000fe20008000000 */
[----:B------:R1:W-:Y:S01]  /*40660*/  STL.64 [R1+0x1420], R206 ;  /* 0x001420ce01007387 */ /* 0x0003e20000100a00 */
[----:B------:R-:W2:Y:S02]  /*40670*/  LDCU UR74, c[0x0][0x3b8] ;  /* 0x00007700ff4a77ac */ /* 0x000ea40008000800 */
[----:B------:R-:W-:Y:S01]  /*40680*/  VIADD R166, R167, UR72 ;  /* 0x00000048a7a67c36 */ /* 0x000fe20008000000 */
[----:B------:R-:W4:Y:S01]  /*40690*/  LDL.LU R241, [R1+0x18] ;  /* 0x0000180001f17983 */ /* 0x000f220000300800 */
[----:B------:R-:W2:Y:S02]  /*406a0*/  LDCU UR73, c[0x0][0x3b8] ;  /* 0x00007700ff4977ac */ /* 0x000ea40008000800 */
[----:B------:R-:W-:-:S02]  /*406b0*/  VIADD R165, R166, UR71 ;  /* 0x00000047a6a57c36 */ /* 0x000fc40008000000 */
[----:B-1----:R-:W-:Y:S01]  /*406c0*/  IMAD.MOV.U32 R207, RZ, RZ, R208 ;  /* 0x000000ffffcf7224 */ /* 0x002fe200078e00d0 */
[----:B------:R-:W-:Y:S01]  /*406d0*/  LEA R206, P1, R208, R3, 0x2 ;  /* 0x00000003d0ce7211 */ /* 0x000fe200078210ff */
[----:B------:R1:W-:Y:S01]  /*406e0*/  STL.64 [R1+0x1418], R202 ;  /* 0x001418ca01007387 */ /* 0x0003e20000100a00 */
[----:B------:R-:W2:Y:S02]  /*406f0*/  LDCU UR72, c[0x0][0x3b8] ;  /* 0x00007700ff4877ac */ /* 0x000ea40008000800 */
[----:B------:R-:W-:Y:S01]  /*40700*/  LEA.HI.X.SX32 R207, R207, R4, 0x2, P1 ;  /* 0x00000004cfcf7211 */ /* 0x000fe200008f16ff */
[----:B------:R-:W-:Y:S01]  /*40710*/  VIADD R164, R165, UR70 ;  /* 0x00000046a5a47c36 */ /* 0x000fe20008000000 */
[----:B------:R-:W2:Y:S03]  /*40720*/  LDCU UR71, c[0x0][0x3b8] ;  /* 0x00007700ff4777ac */ /* 0x000ea60008000800 */
[----:B------:R1:W-:Y:S02]  /*40730*/  STL.64 [R1+0x1410], R206 ;  /* 0x001410ce01007387 */ /* 0x0003e40000100a00 */
[----:B-1----:R-:W-:Y:S01]  /*40740*/  IMAD.MOV.U32 R203, RZ, RZ, R209 ;  /* 0x000000ffffcb7224 */ /* 0x002fe200078e00d1 */
[----:B------:R-:W1:Y:S01]  /*40750*/  LDCU UR70, c[0x0][0x3b8] ;  /* 0x00007700ff4677ac */ /* 0x000e620008000800 */
[----:B------:R-:W-:Y:S01]  /*40760*/  VIADD R163, R164, UR69 ;  /* 0x00000045a4a37c36 */ /* 0x000fe20008000000 */
[----:B------:R-:W1:Y:S01]  /*40770*/  LDCU UR69, c[0x0][0x3b8] ;  /* 0x00007700ff4577ac */ /* 0x000e620008000800 */
[----:B------:R-:W-:-:S02]  /*40780*/  IMAD.MOV.U32 R207, RZ, RZ, R203 ;  /* 0x000000ffffcf7224 */ /* 0x000fc400078e00cb */
        /* <DEDUP_REMOVED lines=19> */
[----:B------:R-:W1:Y:S04]  /*408c0*/  LDCU UR61, c[0x0][0x3b8] ;  /* 0x00007700ff3d77ac */ /* 0x000e680008000800 */
[----:B------:R-:W-:Y:S01]  /*408d0*/  IADD3 R152, PT, PT, R153, UR60, RZ ;  /* 0x0000003c99987c10 */ /* 0x000fe2000fffe0ff */
[----:B------:R-:W1:Y:S04]  /*408e0*/  LDCU UR60, c[0x0][0x3b8] ;  /* 0x00007700ff3c77ac */ /* 0x000e680008000800 */
        /* <DEDUP_REMOVED lines=19> */
[----:B------:R-:W1:Y:S01]  /*40a20*/  LDCU UR50, c[0x0][0x3b8] ;  /* 0x00007700ff3277ac */ /* 0x000e620008000800 */
[----:B--2---:R-:W-:-:S02]  /*40a30*/  LEA R202, P2, R204, R3, 0x2 ;  /* 0x00000003ccca7211 */ /* 0x004fc400078410ff */
[CC--:B---3--:R-:W-:Y:S02]  /*40a40*/  LEA R208, P3, R205.reuse, R3.reuse, 0x2 ;  /* 0x00000003cdd07211 */ /* 0x0c8fe400078610ff */
[-C--:B------:R-:W-:Y:S02]  /*40a50*/  LEA.HI.X.SX32 R203, R204, R4.reuse, 0x2, P2 ;  /* 0x00000004cccb7211 */ /* 0x080fe400010f16ff */
[----:B------:R-:W-:Y:S01]  /*40a60*/  LEA.HI.X.SX32 R209, R205, R4, 0x2, P3 ;  /* 0x00000004cdd17211 */ /* 0x000fe200018f16ff */
[----:B------:R-:W2:Y:S01]  /*40a70*/  LDL.LU R204, [R1+0x19e8] ;  /* 0x0019e80001cc7983 */ /* 0x000ea20000300800 */
[----:B----4-:R-:W-:-:S03]  /*40a80*/  LEA R206, P1, R210, R3, 0x2 ;  /* 0x00000003d2ce7211 */ /* 0x010fc600078210ff */
[----:B------:R3:W-:Y:S04]  /*40a90*/  STL.64 [R1+0x1408], R202 ;  /* 0x001408ca01007387 */ /* 0x0007e80000100a00 */
[----:B---3--:R-:W3:Y:S04]  /*40aa0*/  LDL.LU.64 R202, [R1+0x19e0] ;  /* 0x0019e00001ca7983 */ /* 0x008ee80000300a00 */
[----:B------:R-:W4:Y:S04]  /*40ab0*/  LDL.LU R205, [R1+0x19d8] ;  /* 0x0019d80001cd7983 */ /* 0x000f280000300800 */
[----:B------:R1:W-:Y:S02]  /*40ac0*/  STL.64 [R1+0x1400], R208 ;  /* 0x001400d001007387 */ /* 0x0003e40000100a00 */
[----:B-1----:R-:W-:Y:S01]  /*40ad0*/  LEA R208, P2, R207, R3, 0x2 ;  /* 0x00000003cfd07211 */ /* 0x002fe200078410ff */
[----:B------:R-:W-:Y:S01]  /*40ae0*/  IMAD.MOV.U32 R209, RZ, RZ, R207 ;  /* 0x000000ffffd17224 */ /* 0x000fe200078e00cf */
[----:B------:R-:W-:-:S05]  /*40af0*/  LEA.HI.X.SX32 R207, R210, R4, 0x2, P1 ;  /* 0x00000004d2cf7211 */ /* 0x000fca00008f16ff */
[----:B------:R1:W-:Y:S01]  /*40b00*/  STL.64 [R1+0x13f8], R206 ;  /* 0x0013f8ce01007387 */ /* 0x0003e20000100a00 */
[-C--:B------:R-:W-:Y:S02]  /*40b10*/  LEA R210, P3, R223, R3.reuse, 0x2 ;  /* 0x00000003dfd27211 */ /* 0x080fe400078610ff */
[----:B------:R-:W-:Y:S01]  /*40b20*/  LEA.HI.X.SX32 R209, R209, R4, 0x2, P2 ;  /* 0x00000004d1d17211 */ /* 0x000fe200010f16ff */
[----:B-1----:R-:W-:Y:S01]  /*40b30*/  IMAD.MOV.U32 R207, RZ, RZ, R211 ;  /* 0x000000ffffcf7224 */ /* 0x002fe200078e00d3 */
[----:B------:R-:W-:-:S04]  /*40b40*/  LEA R206, P1, R211, R3, 0x2 ;  /* 0x00000003d3ce7211 */ /* 0x000fc800078210ff */
[-C--:B------:R-:W-:Y:S01]  /*40b50*/  LEA.HI.X.SX32 R207, R207, R4.reuse, 0x2, P1 ;  /* 0x00000004cfcf7211 */ /* 0x080fe200008f16ff */
[----:B------:R1:W-:Y:S01]  /*40b60*/  STL.64 [R1+0x13f0], R208 ;  /* 0x0013f0d001007387 */ /* 0x0003e20000100a00 */
[----:B------:R-:W-:-:S03]  /*40b70*/  LEA.HI.X.SX32 R211, R223, R4, 0x2, P3 ;  /* 0x00000004dfd37211 */ /* 0x000fc600018f16ff */
[----:B------:R1:W-:Y:S02]  /*40b80*/  STL.64 [R1+0x13e8], R206 ;  /* 0x0013e8ce01007387 */ /* 0x0003e40000100a00 */
[CC--:B-1----:R-:W-:Y:S02]  /*40b90*/  LEA R208, P2, R246.reuse, R3.reuse, 0x2 ;  /* 0x00000003f6d07211 */ /* 0x0c2fe400078410ff */
[----:B------:R-:W2:Y:S02]  /*40ba0*/  LDL.LU.64 R206, [R1+0x19d0] ;  /* 0x0019d00001ce7983 */ /* 0x000ea40000300a00 */
[----:B------:R-:W-:Y:S02]  /*40bb0*/  LEA.HI.X.SX32 R209, R246, R4, 0x2, P2 ;  /* 0x00000004f6d17211 */ /* 0x000fe400010f16ff */
[----:B------:R-:W2:Y:S04]  /*40bc0*/  LDL.LU R223, [R1+0x19c8] ;  /* 0x0019c80001df7983 */ /* 0x000ea80000300800 */
[----:B------:R1:W-:Y:S04]  /*40bd0*/  STL.64 [R1+0x13e0], R210 ;  /* 0x0013e0d201007387 */ /* 0x0003e80000100a00 */
[----:B------:R1:W-:Y:S02]  /*40be0*/  STL.64 [R1+0x13d8], R208 ;  /* 0x0013d8d001007387 */ /* 0x0003e40000100a00 */
[----:B-1----:R-:W-:-:S04]  /*40bf0*/  LEA R210, P1, R252, R3, 0x2 ;  /* 0x00000003fcd27211 */ /* 0x002fc800078210ff */
[----:B------:R-:W-:Y:S01]  /*40c00*/  LEA.HI.X.SX32 R211, R252, R4, 0x2, P1 ;  /* 0x00000004fcd37211 */ /* 0x000fe200008f16ff */
[----:B------:R-:W-:Y:S01]  /*40c10*/  IMAD.MOV.U32 R209, RZ, RZ, R247 ;  /* 0x000000ffffd17224 */ /* 0x000fe200078e00f7 */
[-C--:B------:R-:W-:Y:S01]  /*40c20*/  LEA R208, P2, R21, R3.reuse, 0x2 ;  /* 0x0000000315d07211 */ /* 0x080fe200078410ff */
[----:B------:R-:W2:Y:S04]  /*40c30*/  LDL.LU R252, [R1+0x19c4] ;  /* 0x0019c40001fc7983 */ /* 0x000ea80000300800 */
[----:B------:R1:W-:Y:S01]  /*40c40*/  STL.64 [R1+0x13d0], R210 ;  /* 0x0013d0d201007387 */ /* 0x0003e20000100a00 */
[----:B------:R-:W-:-:S04]  /*40c50*/  LEA R246, P3, R2, R3, 0x2 ;  /* 0x0000000302f67211 */ /* 0x000fc800078610ff */
[-C--:B------:R-:W-:Y:S01]  /*40c60*/  LEA.HI.X.SX32 R247, R2, R4.reuse, 0x2, P3 ;  /* 0x0000000402f77211 */ /* 0x080fe200018f16ff */
[----:B-1----:R-:W-:Y:S01]  /*40c70*/  IMAD.MOV.U32 R211, RZ, RZ, R209 ;  /* 0x000000ffffd37224 */ /* 0x002fe200078e00d1 */
[-C--:B------:R-:W-:Y:S02]  /*40c80*/  LEA.HI.X.SX32 R209, R21, R4.reuse, 0x2, P2 ;  /* 0x0000000415d17211 */ /* 0x080fe400010f16ff */
[----:B------:R-:W2:Y:S04]  /*40c90*/  LDL.LU R21, [R1+0x19c0] ;  /* 0x0019c00001157983 */ /* 0x000ea80000300800 */
[----:B------:R1:W-:Y:S04]  /*40ca0*/  STL.64 [R1+0x13c8], R208 ;  /* 0x0013c8d001007387 */ /* 0x0003e80000100a00 */
[----:B-1----:R-:W3:Y:S04]  /*40cb0*/  LDL.LU.64 R208, [R1+0x19b8] ;  /* 0x0019b80001d07983 */ /* 0x002ee80000300a00 */
[----:B------:R-:W3:Y:S01]  /*40cc0*/  LDL.LU R2, [R1+0x19b0] ;  /* 0x0019b00001027983 */ /* 0x000ee20000300800 */
[----:B------:R-:W-:Y:S01]  /*40cd0*/  VIADD R141, R142, UR49 ;  /* 0x000000318e8d7c36 */ /* 0x000fe20008000000 */
[-C--:B------:R-:W-:Y:S01]  /*40ce0*/  LEA R210, P1, R248, R3.reuse, 0x2 ;  /* 0x00000003f8d27211 */ /* 0x080fe200078210ff */
[----:B------:R-:W1:Y:S02]  /*40cf0*/  LDCU UR49, c[0x0][0x3b8] ;  /* 0x00007700ff3177ac */ /* 0x000e640008000800 */
[----:B------:R-:W-:Y:S01]  /*40d00*/  VIADD R140, R141, UR48 ;  /* 0x000000308d8c7c36 */ /* 0x000fe20008000000 */
[----:B------:R1:W-:Y:S01]  /*40d10*/  STL.64 [R1+0x13c0], R246 ;  /* 0x0013c0f601007387 */ /* 0x0003e20000100a00 */
[----:B------:R-:W2:Y:S02]  /*40d20*/  LDCU UR48, c[0x0][0x3b8] ;  /* 0x00007700ff3077ac */ /* 0x000ea40008000800 */
[----:B------:R-:W-:Y:S01]  /*40d30*/  VIADD R139, R140, UR47 ;  /* 0x0000002f8c8b7c36 */ /* 0x000fe20008000000 */
[----:B------:R-:W2:Y:S03]  /*40d40*/  LDCU UR47, c[0x0][0x3b8] ;  /* 0x00007700ff2f77ac */ /* 0x000ea60008000800 */
[----:B------:R-:W-:Y:S01]  /*40d50*/  VIADD R138, R139, UR46 ;  /* 0x0000002e8b8a7c36 */ /* 0x000fe20008000000 */
[----:B------:R-:W2:Y:S03]  /*40d60*/  LDCU UR46, c[0x0][0x3b8] ;  /* 0x00007700ff2e77ac */ /* 0x000ea60008000800 */
[----:B------:R-:W-:Y:S01]  /*40d70*/  VIADD R137, R138, UR45 ;  /* 0x0000002d8a897c36 */ /* 0x000fe20008000000 */
[----:B-1----:R-:W-:Y:S01]  /*40d80*/  LEA R246, P2, R211, R3, 0x2 ;  /* 0x00000003d3f67211 */ /* 0x002fe200078410ff */
[----:B------:R-:W-:Y:S01]  /*40d90*/  IMAD.MOV.U32 R247, RZ, RZ, R211 ;  /* 0x000000fffff77224 */ /* 0x000fe200078e00d3 */
[----:B------:R-:W1:Y:S01]  /*40da0*/  LDCU UR45, c[0x0][0x3b8] ;  /* 0x00007700ff2d77ac */ /* 0x000e620008000800 */
[----:B------:R-:W-:Y:S01]  /*40db0*/  VIADD R136, R137, UR44 ;  /* 0x0000002c89887c36 */ /* 0x000fe20008000000 */
[----:B------:R-:W-:-:S02]  /*40dc0*/  LEA.HI.X.SX32 R211, R248, R4, 0x2, P1 ;  /* 0x00000004f8d37211 */ /* 0x000fc400008f16ff */
[-C--:B------:R-:W-:Y:S01]  /*40dd0*/  LEA.HI.X.SX32 R247, R247, R4.reuse, 0x2, P2 ;  /* 0x00000004f7f77211 */ /* 0x080fe200010f16ff */
[----:B------:R-:W-:Y:S01]  /*40de0*/  VIADD R135, R136, UR43 ;  /* 0x0000002b88877c36 */ /* 0x000fe20008000000 */
[-C--:B------:R-:W-:Y:S01]  /*40df0*/  LEA R248, P3, R241, R3.reuse, 0x2 ;  /* 0x00000003f1f87211 */ /* 0x080fe200078610ff */
[----:B------:R1:W-:Y:S01]  /*40e00*/  STL.64 [R1+0x13b8], R210 ;  /* 0x0013b8d201007387 */ /* 0x0003e20000100a00 */
[----:B------:R-:W2:Y:S01]  /*40e10*/  LDCU UR44, c[0x0][0x3b8] ;  /* 0x00007700ff2c77ac */ /* 0x000ea20008000800 */
[----:B------:R-:W-:Y:S01]  /*40e20*/  VIADD R134, R135, UR42 ;  /* 0x0000002a87867c36 */ /* 0x000fe20008000000 */
[----:B------:R-:W2:Y:S03]  /*40e30*/  LDCU UR43, c[0x0][0x3b8] ;  /* 0x00007700ff2b77ac */ /* 0x000ea60008000800 */
[----:B------:R-:W-:Y:S02]  /*40e40*/  VIADD R133, R134, UR39 ;  /* 0x0000002786857c36 */ /* 0x000fe40008000000 */
[----:B-1----:R-:W-:Y:S01]  /*40e50*/  IMAD.MOV.U32 R211, RZ, RZ, R249 ;  /* 0x000000ffffd37224 */ /* 0x002fe200078e00f9 */
[-C--:B------:R-:W-:Y:S01]  /*40e60*/  LEA R210, P1, R249, R3.reuse, 0x2 ;  /* 0x00000003f9d27211 */ /* 0x080fe200078210ff */
[----:B------:R-:W-:Y:S01]  /*40e70*/  VIADD R132, R133, UR38 ;  /* 0x0000002685847c36 */ /* 0x000fe20008000000 */
[-C--:B------:R-:W-:Y:S01]  /*40e80*/  LEA.HI.X.SX32 R249, R241, R4.reuse, 0x2, P3 ;  /* 0x00000004f1f97211 */ /* 0x080fe200018f16ff */
[----:B------:R1:W-:Y:S01]  /*40e90*/  STL.64 [R1+0x13b0], R246 ;  /* 0x0013b0f601007387 */ /* 0x0003e20000100a00 */
[-C--:B------:R-:W-:Y:S01]  /*40ea0*/  LEA.HI.X.SX32 R211, R211, R4.reuse, 0x2, P1 ;  /* 0x00000004d3d37211 */ /* 0x080fe200008f16ff */
[----:B------:R-:W-:Y:S01]  /*40eb0*/  VIADD R131, R132, UR37 ;  /* 0x0000002584837c36 */ /* 0x000fe20008000000 */
[----:B------:R-:W2:Y:S03]  /*40ec0*/  LDCU UR42, c[0x0][0x3b8] ;  /* 0x00007700ff2a77ac */ /* 0x000ea60008000800 */
[----:B------:R-:W-:Y:S01]  /*40ed0*/  VIADD R130, R131, UR36 ;  /* 0x0000002483827c36 */ /* 0x000fe20008000000 */
[----:B------:R1:W-:Y:S01]  /*40ee0*/  STL.64 [R1+0x13a8], R210 ;  /* 0x0013a8d201007387 */ /* 0x0003e20000100a00 */
[----:B------:R-:W-:Y:S01]  /*40ef0*/  IMAD.MOV.U32 R241, RZ, RZ, R251 ;  /* 0x000000fffff17224 */ /* 0x000fe200078e00fb */
[----:B------:R-:W2:Y:S01]  /*40f00*/  LDCU UR39, c[0x0][0x3b8] ;  /* 0x00007700ff2777ac */ /* 0x000ea20008000800 */
[----:B------:R-:W-:Y:S01]  /*40f10*/  VIADD R129, R130, UR35 ;  /* 0x0000002382817c36 */ /* 0x000fe20008000000 */
[-C--:B-1----:R-:W-:Y:S01]  /*40f20*/  LEA R246, P2, R250, R3.reuse, 0x2 ;  /* 0x00000003faf67211 */ /* 0x082fe200078410ff */
[----:B------:R-:W1:Y:S02]  /*40f30*/  LDCU UR38, c[0x0][0x3b8] ;  /* 0x00007700ff2677ac */ /* 0x000e640008000800 */
[----:B------:R-:W-:Y:S01]  /*40f40*/  VIADD R128, R129, UR34 ;  /* 0x0000002281807c36 */ /* 0x000fe20008000000 */
[----:B------:R-:W1:Y:S03]  /*40f50*/  LDCU UR37, c[0x0][0x3b8] ;  /* 0x00007700ff2577ac */ /* 0x000e660008000800 */
[----:B------:R-:W-:Y:S01]  /*40f60*/  VIADD R127, R128, UR33 ;  /* 0x00000021807f7c36 */ /* 0x000fe20008000000 */
[----:B------:R-:W4:Y:S01]  /*40f70*/  LDL.LU.64 R210, [R1+0x19a8] ;  /* 0x0019a80001d27983 */ /* 0x000f220000300a00 */
[-C--:B------:R-:W-:Y:S01]  /*40f80*/  LEA.HI.X.SX32 R247, R250, R4.reuse, 0x2, P2 ;  /* 0x00000004faf77211 */ /* 0x080fe200010f16ff */
[----:B------:R-:W-:Y:S01]  /*40f90*/  IMAD.MOV.U32 R251, RZ, RZ, R243 ;  /* 0x000000fffffb7224 */ /* 0x000fe200078e00f3 */
[----:B------:R-:W1:Y:S01]  /*40fa0*/  LDCU UR36, c[0x0][0x3b8] ;  /* 0x00007700ff2477ac */ /* 0x000e620008000800 */
[----:B------:R-:W-:Y:S01]  /*40fb0*/  VIADD R126, R127, UR32 ;  /* 0x000000207f7e7c36 */ /* 0x000fe20008000000 */
[----:B------:R1:W-:Y:S01]  /*40fc0*/  STL.64 [R1+0x13a0], R248 ;  /* 0x0013a0f801007387 */ /* 0x0003e20000100a00 */
[-C--:B------:R-:W-:Y:S01]  /*40fd0*/  LEA R250, P2, R243, R3.reuse, 0x2 ;  /* 0x00000003f3fa7211 */ /* 0x080fe200078410ff */
[----:B------:R-:W2:Y:S01]  /*40fe0*/  LDCU UR35, c[0x0][0x3b8] ;  /* 0x00007700ff2377ac */ /* 0x000ea20008000800 */
[----:B------:R-:W-:Y:S01]  /*40ff0*/  VIADD R125, R126, UR31 ;  /* 0x0000001f7e7d7c36 */ /* 0x000fe20008000000 */
[----:B------:R1:W-:Y:S01]  /*41000*/  STL.64 [R1+0x1398], R246 ;  /* 0x001398f601007387 */ /* 0x0003e20000100a00 */
[----:B------:R-:W2:Y:S02]  /*41010*/  LDCU UR34, c[0x0][0x3b8] ;  /* 0x00007700ff2277ac */ /* 0x000ea40008000800 */
[----:B------:R-:W-:Y:S01]  /*41020*/  VIADD R124, R125, UR30 ;  /* 0x0000001e7d7c7c36 */ /* 0x000fe20008000000 */
[----:B------:R-:W2:Y:S03]  /*41030*/  LDCU UR33, c[0x0][0x3b8] ;  /* 0x00007700ff2177ac */ /* 0x000ea60008000800 */
[----:B------:R-:W-:Y:S01]  /*41040*/  VIADD R123, R124, UR29 ;  /* 0x0000001d7c7b7c36 */ /* 0x000fe20008000000 */
[----:B-1----:R-:W-:Y:S01]  /*41050*/  LEA R248, P1, R242, R3, 0x2 ;  /* 0x00000003f2f87211 */ /* 0x002fe200078210ff */
[----:B------:R-:W-:Y:S01]  /*41060*/  IMAD.MOV.U32 R249, RZ, RZ, R242 ;  /* 0x000000fffff97224 */ /* 0x000fe200078e00f2 */
[-C--:B------:R-:W-:Y:S01]  /*41070*/  LEA.HI.X.SX32 R251, R251, R4.reuse, 0x2, P2 ;  /* 0x00000004fbfb7211 */ /* 0x080fe200010f16ff */
[----:B------:R-:W-:Y:S01]  /*41080*/  VIADD R122, R123, UR28 ;  /* 0x0000001c7b7a7c36 */ /* 0x000fe20008000000 */
[----:B------:R-:W4:Y:S01]  /*41090*/  LDL.LU.64 R246, [R1+0x19a0] ;  /* 0x0019a00001f67983 */ /* 0x000f220000300a00 */
[----:B------:R-:W1:Y:S02]  /*410a0*/  LDCU UR32, c[0x0][0x3b8] ;  /* 0x00007700ff2077ac */ /* 0x000e640008000800 */
[----:B------:R-:W-:Y:S01]  /*410b0*/  VIADD R121, R122, UR27 ;  /* 0x0000001b7a797c36 */ /* 0x000fe20008000000 */
[----:B------:R-:W-:Y:S01]  /*410c0*/  LEA.HI.X.SX32 R249, R249, R4, 0x2, P1 ;  /* 0x00000004f9f97211 */ /* 0x000fe200008f16ff */
[----:B------:R-:W1:Y:S02]  /*410d0*/  LDCU UR31, c[0x0][0x3b8] ;  /* 0x00007700ff1f77ac */ /* 0x000e640008000800 */
[----:B------:R-:W-:-:S02]  /*410e0*/  VIADD R120, R121, UR26 ;  /* 0x0000001a79787c36 */ /* 0x000fc40008000000 */
[----:B------:R-:W-:Y:S01]  /*410f0*/  STL.64 [R1+0x1390], R248 ;  /* 0x001390f801007387 */ /* 0x000fe20000100a00 */
[----:B------:R-:W1:Y:S01]  /*41100*/  LDCU UR30, c[0x0][0x3b8] ;  /* 0x00007700ff1e77ac */ /* 0x000e620008000800 */
[----:B------:R-:W-:Y:S02]  /*41110*/  VIADD R119, R120, UR25 ;  /* 0x0000001978777c36 */ /* 0x000fe40008000000 */
[----:B------:R1:W-:Y:S01]  /*41120*/  STL.64 [R1+0x1388], R250 ;  /* 0x001388fa01007387 */ /* 0x0003e20000100a00 */
[----:B------:R-:W2:Y:S01]  /*41130*/  LDCU UR29, c[0x0][0x3b8] ;  /* 0x00007700ff1d77ac */ /* 0x000ea20008000800 */
[----:B------:R-:W-:Y:S01]  /*41140*/  VIADD R118, R119, UR24 ;  /* 0x0000001877767c36 */ /* 0x000fe20008000000 */
[----:B------:R-:W2:Y:S03]  /*41150*/  LDCU UR28, c[0x0][0x3b8] ;  /* 0x00007700ff1c77ac */ /* 0x000ea60008000800 */
[----:B------:R-:W-:Y:S01]  /*41160*/  VIADD R117, R118, UR23 ;  /* 0x0000001776757c36 */ /* 0x000fe20008000000 */
[----:B------:R-:W2:Y:S03]  /*41170*/  LDCU UR27, c[0x0][0x3b8] ;  /* 0x00007700ff1b77ac */ /* 0x000ea60008000800 */
[----:B------:R-:W-:Y:S01]  /*41180*/  VIADD R116, R117, UR22 ;  /* 0x0000001675747c36 */ /* 0x000fe20008000000 */
[----:B-1----:R-:W4:Y:S01]  /*41190*/  LDL.LU.64 R250, [R1+0x1998] ;  /* 0x0019980001fa7983 */ /* 0x002f220000300a00 */
[----:B------:R-:W1:Y:S02]  /*411a0*/  LDCU UR26, c[0x0][0x3b8] ;  /* 0x00007700ff1a77ac */ /* 0x000e640008000800 */
        /* <DEDUP_REMOVED lines=82> */
[CC--:B--2---:R-:W-:Y:S01]  /*416d0*/  LEA R248, P1, R21.reuse, R3.reuse, 0x2 ;  /* 0x0000000315f87211 */ /* 0x0c4fe200078210ff */
[----:B------:R-:W2:Y:S03]  /*416e0*/  LDCU UR53, c[0x0][0x3b8] ;  /* 0x00007700ff3577ac */ /* 0x000ea60008000800 */
[-C--:B------:R-:W-:Y:S01]  /*416f0*/  LEA.HI.X.SX32 R249, R21, R4.reuse, 0x2, P1 ;  /* 0x0000000415f97211 */ /* 0x080fe200008f16ff */
[----:B------:R-:W-:Y:S01]  /*41700*/  VIADD R74, R75, UR49 ;  /* 0x000000314b4a7c36 */ /* 0x000fe20008000000 */
[----:B------:R-:W1:Y:S01]  /*41710*/  LDCU UR52, c[0x0][0x3b8] ;  /* 0x00007700ff3477ac */ /* 0x000e620008000800 */
[CC--:B---3--:R-:W-:Y:S01]  /*41720*/  LEA R242, P3, R2.reuse, R3.reuse, 0x2 ;  /* 0x0000000302f27211 */ /* 0x0c8fe200078610ff */
[----:B------:R-:W3:Y:S03]  /*41730*/  LDCU UR51, c[0x0][0x3b8] ;  /* 0x00007700ff3377ac */ /* 0x000ee60008000800 */
[----:B------:R-:W-:Y:S01]  /*41740*/  LEA.HI.X.SX32 R243, R2, R4, 0x2, P3 ;  /* 0x0000000402f37211 */ /* 0x000fe200018f16ff */
[----:B------:R-:W1:Y:S01]  /*41750*/  LDCU UR50, c[0x0][0x3b8] ;  /* 0x00007700ff3277ac */ /* 0x000e620008000800 */
[----:B------:R-:W3:Y:S01]  /*41760*/  LDL.LU R2, [R1+0x1994] ;  /* 0x0019940001027983 */ /* 0x000ee20000300800 */
[----:B------:R-:W1:Y:S03]  /*41770*/  LDCU UR49, c[0x0][0x3b8] ;  /* 0x00007700ff3177ac */ /* 0x000e660008000800 */
[----:B------:R2:W-:Y:S04]  /*41780*/  STL.64 [R1+0x1380], R242 ;  /* 0x001380f201007387 */ /* 0x0005e80000100a00 */
[----:B------:R-:W3:Y:S04]  /*41790*/  LDL.LU R21, [R1+0x1990] ;  /* 0x0019900001157983 */ /* 0x000ee80000300800 */
[----:B------:R1:W-:Y:S01]  /*417a0*/  STL.64 [R1+0x1378], R248 ;  /* 0x001378f801007387 */ /* 0x0003e20000100a00 */
[----:B--2---:R-:W-:Y:S01]  /*417b0*/  IMAD.MOV.U32 R243, RZ, RZ, R235 ;  /* 0x000000fffff37224 */ /* 0x004fe200078e00eb */
[-C--:B------:R-:W-:Y:S01]  /*417c0*/  LEA R242, P2, R235, R3.reuse, 0x2 ;  /* 0x00000003ebf27211 */ /* 0x080fe200078410ff */
[----:B------:R-:W-:Y:S01]  /*417d0*/  VIADD R73, R74, UR48 ;  /* 0x000000304a497c36 */ /* 0x000fe20008000000 */
[----:B------:R-:W2:Y:S01]  /*417e0*/  LDCU UR48, c[0x0][0x3b8] ;  /* 0x00007700ff3077ac */ /* 0x000ea20008000800 */
[----:B-1----:R-:W-:Y:S01]  /*417f0*/  IMAD.MOV.U32 R249, RZ, RZ, R234 ;  /* 0x000000fffff97224 */ /* 0x002fe200078e00ea */
[----:B------:R-:W-:-:S02]  /*41800*/  LEA R248, P1, R252, R3, 0x2 ;  /* 0x00000003fcf87211 */ /* 0x000fc400078210ff */
[-C--:B------:R-:W-:Y:S01]  /*41810*/  LEA.HI.X.SX32 R243, R243, R4.reuse, 0x2, P2 ;  /* 0x00000004f3f37211 */ /* 0x080fe200010f16ff */
[----:B------:R-:W-:Y:S01]  /*41820*/  IMAD.MOV.U32 R235, RZ, RZ, R249 ;  /* 0x000000ffffeb7224 */ /* 0x000fe200078e00f9 */
[-C--:B------:R-:W-:Y:S01]  /*41830*/  LEA.HI.X.SX32 R249, R252, R4.reuse, 0x2, P1 ;  /* 0x00000004fcf97211 */ /* 0x080fe200008f16ff */
[----:B------:R-:W-:Y:S01]  /*41840*/  VIADD R72, R73, UR47 ;  /* 0x0000002f49487c36 */ /* 0x000fe20008000000 */
[----:B------:R-:W1:Y:S01]  /*41850*/  LDCU UR47, c[0x0][0x3b8] ;  /* 0x00007700ff2f77ac */ /* 0x000e620008000800 */
[----:B------:R-:W-:Y:S04]  /*41860*/  STL.64 [R1+0x1370], R242 ;  /* 0x001370f201007387 */ /* 0x000fe80000100a00 */
[----:B------:R2:W-:Y:S01]  /*41870*/  STL.64 [R1+0x1368], R248 ;  /* 0x001368f801007387 */ /* 0x0005e20000100a00 */
[----:B------:R-:W-:Y:S01]  /*41880*/  VIADD R71, R72, UR46 ;  /* 0x0000002e48477c36 */ /* 0x000fe20008000000 */
[----:B------:R-:W1:Y:S03]  /*41890*/  LDCU UR46, c[0x0][0x3b8] ;  /* 0x00007700ff2e77ac */ /* 0x000e660008000800 */
[----:B------:R-:W-:Y:S01]  /*418a0*/  VIADD R70, R71, UR45 ;  /* 0x0000002d47467c36 */ /* 0x000fe20008000000 */
[----:B------:R-:W1:Y:S01]  /*418b0*/  LDCU UR45, c[0x0][0x3b8] ;  /* 0x00007700ff2d77ac */ /* 0x000e620008000800 */
[----:B--2---:R-:W2:Y:S02]  /*418c0*/  LDL.LU.64 R248, [R1+0x1988] ;  /* 0x0019880001f87983 */ /* 0x004ea40000300a00 */
        /* <DEDUP_REMOVED lines=27> */
[CC--:B----4-:R-:W-:Y:S01]  /*41a80*/  LEA R234, P3, R251.reuse, R3.reuse, 0x2 ;  /* 0x00000003fbea7211 */ /* 0x0d0fe200078610ff */
[----:B------:R-:W-:Y:S01]  /*41a90*/  IMAD.MOV.U32 R252, RZ, RZ, R235 ;  /* 0x000000fffffc7224 */ /* 0x000fe200078e00eb */
[----:B------:R-:W-:Y:S01]  /*41aa0*/  LEA R242, P2, R250, R3, 0x2 ;  /* 0x00000003faf27211 */ /* 0x000fe200078410ff */
[----:B------:R-:W-:Y:S01]  /*41ab0*/  VIADD R55, R56, UR28 ;  /* 0x0000001c38377c36 */ /* 0x000fe20008000000 */
[-C--:B------:R-:W-:Y:S01]  /*41ac0*/  LEA.HI.X.SX32 R235, R251, R4.reuse, 0x2, P3 ;  /* 0x00000004fbeb7211 */ /* 0x080fe200018f16ff */
[----:B------:R-:W4:Y:S02]  /*41ad0*/  LDCU UR29, c[0x0][0x3b8] ;  /* 0x00007700ff1d77ac */ /* 0x000f240008000800 */
[----:B------:R-:W-:Y:S01]  /*41ae0*/  VIADD R54, R55, UR27 ;  /* 0x0000001b37367c36 */ /* 0x000fe20008000000 */
[----:B------:R-:W-:Y:S01]  /*41af0*/  LEA.HI.X.SX32 R243, R250, R4, 0x2, P2 ;  /* 0x00000004faf37211 */ /* 0x000fe200010f16ff */
[----:B------:R2:W-:Y:S01]  /*41b00*/  STL.64 [R1+0x1360], R234 ;  /* 0x001360ea01007387 */ /* 0x0005e20000100a00 */
[----:B------:R-:W1:Y:S01]  /*41b10*/  LDCU UR28, c[0x0][0x3b8] ;  /* 0x00007700ff1c77ac */ /* 0x000e620008000800 */
[----:B------:R-:W-:-:S02]  /*41b20*/  VIADD R53, R54, UR26 ;  /* 0x0000001a36357c36 */ /* 0x000fc40008000000 */
[----:B------:R1:W-:Y:S01]  /*41b30*/  STL.64 [R1+0x1358], R242 ;  /* 0x001358f201007387 */ /* 0x0003e20000100a00 */
[----:B------:R-:W1:Y:S02]  /*41b40*/  LDCU UR27, c[0x0][0x3b8] ;  /* 0x00007700ff1b77ac */ /* 0x000e640008000800 */
        /* <DEDUP_REMOVED lines=86> */
[----:B---3--:R-:W-:Y:S01]  /*420b0*/  VIADD R213, R215, UR51 ;  /* 0x00000033d7d57c36 */ /* 0x008fe20008000000 */
[----:B------:R-:W3:Y:S03]  /*420c0*/  LDCU UR52, c[0x0][0x3b8] ;  /* 0x00007700ff3477ac */ /* 0x000ee60008000800 */
        /* <DEDUP_REMOVED lines=9> */
[----:B------:R-:W1:Y:S03]  /*42160*/  LDCU UR47, c[0x0][0x3b8] ;  /* 0x00007700ff2f77ac */ /* 0x000e660008000800 */
[----:B------:R-:W-:Y:S01]  /*42170*/  VIADD R224, R227, UR45 ;  /* 0x0000002de3e07c36 */ /* 0x000fe20008000000 */
[----:B------:R-:W1:Y:S04]  /*42180*/  LDCU UR46, c[0x0][0x3b8] ;  /* 0x00007700ff2e77ac */ /* 0x000e680008000800 */
[----:B------:R-:W-:Y:S01]  /*42190*/  IADD3 R15, PT, PT, R224, UR44, RZ ;  /* 0x0000002ce00f7c10 */ /* 0x000fe2000fffe0ff */
[----:B------:R-:W-:Y:S01]  /*421a0*/  IMAD.MOV.U32 R250, RZ, RZ, R245 ;  /* 0x000000fffffa7224 */ /* 0x000fe200078e00f5 */
        /* <DEDUP_REMOVED lines=11> */
[----:B------:R-:W-:Y:S01]  /*42260*/  IMAD.MOV.U32 R251, RZ, RZ, R244 ;  /* 0x000000fffffb7224 */ /* 0x000fe200078e00f4 */
[-C--:B------:R-:W-:Y:S01]  /*42270*/  LEA R244, P3, R247, R3.reuse, 0x2 ;  /* 0x00000003f7f47211 */ /* 0x080fe200078610ff */
[----:B------:R-:W1:Y:S01]  /*42280*/  LDCU UR37, c[0x0][0x3b8] ;  /* 0x00007700ff2577ac */ /* 0x000e620008000800 */
[----:B--2---:R-:W-:-:S02]  /*42290*/  LEA R234, P1, R249, R3, 0x2 ;  /* 0x00000003f9ea7211 */ /* 0x004fc400078210ff */
[CC--:B------:R-:W-:Y:S02]  /*422a0*/  LEA R242, P2, R248.reuse, R3.reuse, 0x2 ;  /* 0x00000003f8f27211 */ /* 0x0c0fe400078410ff */
[-C--:B------:R-:W-:Y:S02]  /*422b0*/  LEA.HI.X.SX32 R235, R249, R4.reuse, 0x2, P1 ;  /* 0x00000004f9eb7211 */ /* 0x080fe400008f16ff */
[-C--:B------:R-:W-:Y:S02]  /*422c0*/  LEA.HI.X.SX32 R243, R248, R4.reuse, 0x2, P2 ;  /* 0x00000004f8f37211 */ /* 0x080fe400010f16ff */
[-C--:B------:R-:W-:Y:S01]  /*422d0*/  LEA.HI.X.SX32 R245, R247, R4.reuse, 0x2, P3 ;  /* 0x00000004f7f57211 */ /* 0x080fe200018f16ff */
[----:B------:R-:W-:Y:S04]  /*422e0*/  STL.64 [R1+0x1350], R234 ;  /* 0x001350ea01007387 */ /* 0x000fe80000100a00 */
[----:B------:R2:W-:Y:S04]  /*422f0*/  STL.64 [R1+0x1348], R242 ;  /* 0x001348f201007387 */ /* 0x0005e80000100a00 */
[----:B--2---:R-:W2:Y:S04]  /*42300*/  LDL.LU.64 R242, [R1+0x1980] ;  /* 0x0019800001f27983 */ /* 0x004ea80000300a00 */
[----:B------:R1:W-:Y:S04]  /*42310*/  STL.64 [R1+0x1340], R244 ;  /* 0x001340f401007387 */ /* 0x0003e80000100a00 */
[----:B-1----:R-:W2:Y:S01]  /*42320*/  LDL.LU.64 R244, [R1+0x1978] ;  /* 0x0019780001f47983 */ /* 0x002ea20000300a00 */
[----:B------:R-:W-:Y:S01]  /*42330*/  VIADD R216, R212, UR36 ;  /* 0x00000024d4d87c36 */ /* 0x000fe20008000000 */
[----:B------:R-:W-:Y:S01]  /*42340*/  LEA R234, P1, R246, R3, 0x2 ;  /* 0x00000003f6ea7211 */ /* 0x000fe200078210ff */
[----:B------:R-:W-:Y:S01]  /*42350*/  IMAD.MOV.U32 R249, RZ, RZ, R252 ;  /* 0x000000fffff97224 */ /* 0x000fe200078e00fc */
[----:B------:R-:W1:Y:S01]  /*42360*/  LDCU UR36, c[0x0][0x3b8] ;  /* 0x00007700ff2477ac */ /* 0x000e620008000800 */
[----:B------:R-:W-:Y:S01]  /*42370*/  VIADD R22, R216, UR35 ;  /* 0x00000023d8167c36 */ /* 0x000fe20008000000 */
[----:B------:R-:W-:Y:S01]  /*42380*/  LEA.HI.X.SX32 R235, R246, R4, 0x2, P1 ;  /* 0x00000004f6eb7211 */ /* 0x000fe200008f16ff */
[----:B------:R-:W-:Y:S01]  /*42390*/  IMAD.MOV.U32 R248, RZ, RZ, R251 ;  /* 0x000000fffff87224 */ /* 0x000fe200078e00fb */
[----:B------:R-:W1:Y:S01]  /*423a0*/  LDCU UR35, c[0x0][0x3b8] ;  /* 0x00007700ff2377ac */ /* 0x000e620008000800 */
[----:B------:R-:W-:-:S02]  /*423b0*/  VIADD R16, R22, UR34 ;  /* 0x0000002216107c36 */ /* 0x000fc40008000000 */
[----:B------:R-:W-:Y:S01]  /*423c0*/  IMAD.MOV.U32 R246, RZ, RZ, R240 ;  /* 0x000000fffff67224 */ /* 0x000fe200078e00f0 */
[----:B------:R-:W-:Y:S01]  /*423d0*/  STL.64 [R1+0x1338], R234 ;  /* 0x001338ea01007387 */ /* 0x000fe20000100a00 */
        /* <DEDUP_REMOVED lines=20> */
[----:B------:R-:W-:-:S02]  /*42520*/  IMAD.MOV.U32 R252, RZ, RZ, R238 ;  /* 0x000000fffffc7224 */ /* 0x000fc400078e00ee */
[----:B------:R-:W-:Y:S01]  /*42530*/  VIADD R239, R14, UR23 ;  /* 0x000000170eef7c36 */ /* 0x000fe20008000000 */
[----:B------:R-:W1:Y:S01]  /*42540*/  LDCU UR24, c[0x0][0x3b8] ;  /* 0x00007700ff1877ac */ /* 0x000e620008000800 */
[----:B------:R-:W-:Y:S02]  /*42550*/  IMAD.MOV.U32 R251, RZ, RZ, R233 ;  /* 0x000000fffffb7224 */ /* 0x000fe400078e00e9 */
[----:B------:R-:W-:Y:S01]  /*42560*/  VIADD R17, R239, UR22 ;  /* 0x00000016ef117c36 */ /* 0x000fe20008000000 */
[----:B------:R-:W1:Y:S01]  /*42570*/  LDCU UR23, c[0x0][0x3b8] ;  /* 0x00007700ff1777ac */ /* 0x000e620008000800 */
[----:B------:R-:W-:Y:S02]  /*42580*/  IMAD.MOV.U32 R247, RZ, RZ, R239 ;  /* 0x000000fffff77224 */ /* 0x000fe400078e00ef */
[----:B------:R-:W-:Y:S01]  /*42590*/  IMAD.MOV.U32 R233, RZ, RZ, R241 ;  /* 0x000000ffffe97224 */ /* 0x000fe200078e00f1 */
[----:B------:R-:W1:Y:S01]  /*425a0*/  LDCU UR22, c[0x0][0x3b8] ;  /* 0x00007700ff1677ac */ /* 0x000e620008000800 */
[----:B--2---:R-:W-:-:S02]  /*425b0*/  LEA R238, P2, R245, R3, 0x2 ;  /* 0x00000003f5ee7211 */ /* 0x004fc400078410ff */
[C---:B------:R-:W-:Y:S02]  /*425c0*/  LEA R240, P1, R244.reuse, R3, 0x2 ;  /* 0x00000003f4f07211 */ /* 0x040fe400078210ff */
[-C--:B------:R-:W-:Y:S02]  /*425d0*/  LEA.HI.X.SX32 R239, R245, R4.reuse, 0x2, P2 ;  /* 0x00000004f5ef7211 */ /* 0x080fe400010f16ff */
[----:B------:R-:W-:-:S03]  /*425e0*/  LEA.HI.X.SX32 R241, R244, R4, 0x2, P1 ;  /* 0x00000004f4f17211 */ /* 0x000fc600008f16ff */
[----:B------:R2:W-:Y:S04]  /*425f0*/  STL.64 [R1+0x1330], R238 ;  /* 0x001330ee01007387 */ /* 0x0005e80000100a00 */
[----:B--2---:R-:W2:Y:S04]  /*42600*/  LDL.LU.64 R238, [R1+0x1970] ;  /* 0x0019700001ee7983 */ /* 0x004ea80000300a00 */
[----:B------:R1:W-:Y:S04]  /*42610*/  STL.64 [R1+0x1328], R240 ;  /* 0x001328f001007387 */ /* 0x0003e80000100a00 */
[----:B-1----:R-:W2:Y:S01]  /*42620*/  LDL.LU.64 R240, [R1+0x1968] ;  /* 0x0019680001f07983 */ /* 0x002ea20000300a00 */
[----:B------:R-:W-:Y:S01]  /*42630*/  IMAD.MOV.U32 R235, RZ, RZ, R230 ;  /* 0x000000ffffeb7224 */ /* 0x000fe200078e00e6 */
[----:B------:R-:W-:-:S03]  /*42640*/  LEA R234, P3, R243, R3, 0x2 ;  /* 0x00000003f3ea7211 */ /* 0x000fc600078610ff */
[----:B------:R-:W-:Y:S01]  /*42650*/  IMAD.MOV.U32 R244, RZ, RZ, R235 ;  /* 0x000000fffff47224 */ /* 0x000fe200078e00eb */
[----:B------:R-:W-:Y:S02]  /*42660*/  LEA.HI.X.SX32 R235, R243, R4, 0x2, P3 ;  /* 0x00000004f3eb7211 */ /* 0x000fe400018f16ff */
[----:B------:R-:W-:-:S03]  /*42670*/  LEA R230, P2, R242, R3, 0x2 ;  /* 0x00000003f2e67211 */ /* 0x000fc600078410ff */
[----:B------:R2:W-:Y:S01]  /*42680*/  STL.64 [R1+0x1320], R234 ;  /* 0x001320ea01007387 */ /* 0x0005e20000100a00 */
[----:B------:R-:W-:Y:S01]  /*42690*/  IMAD.MOV.U32 R245, RZ, RZ, R231 ;  /* 0x000000fffff57224 */ /* 0x000fe200078e00e7 */
[----:B------:R-:W-:Y:S01]  /*426a0*/  LEA.HI.X.SX32 R231, R242, R4, 0x2, P2 ;  /* 0x00000004f2e77211 */ /* 0x000fe200010f16ff */
[----:B------:R-:W-:Y:S02]  /*426b0*/  IMAD.MOV.U32 R243, RZ, RZ, R236 ;  /* 0x000000fffff37224 */ /* 0x000fe400078e00ec */
[----:B------:R-:W-:Y:S02]  /*426c0*/  IMAD.MOV.U32 R242, RZ, RZ, R237 ;  /* 0x000000fffff27224 */ /* 0x000fe400078e00ed */
[----:B------:R-:W-:Y:S01]  /*426d0*/  STL.64 [R1+0x1318], R230 ;  /* 0x001318e601007387 */ /* 0x000fe20000100a00 */
[-C--:B--2---:R-:W-:Y:S02]  /*426e0*/  LEA R234, P1, R241, R3.reuse, 0x2 ;  /* 0x00000003f1ea7211 */ /* 0x084fe400078210ff */
[----:B------:R-:W-:-:S02]  /*426f0*/  LEA R236, P2, R240, R3, 0x2 ;  /* 0x00000003f0ec7211 */ /* 0x000fc400078410ff */
[-C--:B------:R-:W-:Y:S02]  /*42700*/  LEA.HI.X.SX32 R235, R241, R4.reuse, 0x2, P1 ;  /* 0x00000004f1eb7211 */ /* 0x080fe400008f16ff */
[----:B------:R-:W-:-:S03]  /*42710*/  LEA.HI.X.SX32 R237, R240, R4, 0x2, P2 ;  /* 0x00000004f0ed7211 */ /* 0x000fc600010f16ff */
[----:B------:R1:W-:Y:S04]  /*42720*/  STL.64 [R1+0x1310], R234 ;  /* 0x001310ea01007387 */ /* 0x0003e80000100a00 */
[----:B-1----:R-:W2:Y:S04]  /*42730*/  LDL.LU R235, [R1+0x1960] ;  /* 0x0019600001eb7983 */ /* 0x002ea80000300800 */
[----:B------:R1:W-:Y:S04]  /*42740*/  STL.64 [R1+0x1308], R236 ;  /* 0x001308ec01007387 */ /* 0x0003e80000100a00 */
[----:B-1----:R-:W3:Y:S01]  /*42750*/  LDL.LU.64 R236, [R1+0x1958] ;  /* 0x0019580001ec7983 */ /* 0x002ee20000300a00 */
[----:B------:R-:W-:-:S02]  /*42760*/  LEA R230, P3, R239, R3, 0x2 ;  /* 0x00000003efe67211 */ /* 0x000fc400078610ff */
[----:B------:R-:W-:Y:S02]  /*42770*/  LEA R234, P1, R238, R3, 0x2 ;  /* 0x00000003eeea7211 */ /* 0x000fe400078210ff */
[----:B------:R-:W-:-:S03]  /*42780*/  LEA.HI.X.SX32 R231, R239, R4, 0x2, P3 ;  /* 0x00000004efe77211 */ /* 0x000fc600018f16ff */
[----:B------:R1:W-:Y:S01]  /*42790*/  STL [R1+0x12f8], R234 ;  /* 0x0012f8ea01007387 */ /* 0x0003e20000100800 */
[----:B------:R-:W-:Y:S02]  /*427a0*/  IMAD.MOV.U32 R240, RZ, RZ, R234 ;  /* 0x000000fffff07224 */ /* 0x000fe400078e00ea */
[----:B------:R-:W-:Y:S02]  /*427b0*/  IMAD.MOV.U32 R240, RZ, RZ, R232 ;  /* 0x000000fffff07224 */ /* 0x000fe400078e00e8 */
[----:B--2---:R-:W-:Y:S01]  /*427c0*/  IMAD.MOV.U32 R241, RZ, RZ, R235 ;  /* 0x000000fffff17224 */ /* 0x004fe200078e00eb */
[----:B------:R-:W-:Y:S01]  /*427d0*/  LEA.HI.X.SX32 R241, R238, R4, 0x2, P1 ;  /* 0x00000004eef17211 */ /* 0x000fe200008f16ff */
[----:B-1----:R-:W2:Y:S04]  /*427e0*/  LDL.LU.64 R234, [R1+0x1950] ;  /* 0x0019500001ea7983 */ /* 0x002ea80000300a00 */
[----:B------:R1:W-:Y:S04]  /*427f0*/  STL.64 [R1+0x1300], R230 ;  /* 0x001300e601007387 */ /* 0x0003e80000100a00 */
[----:B------:R4:W-:Y:S01]  /*42800*/  STL [R1+0x12fc], R241 ;  /* 0x0012fcf101007387 */ /* 0x0009e20000100800 */
[----:B---3--:R-:W-:-:S02]  /*42810*/  LEA R232, P1, R236, R3, 0x2 ;  /* 0x00000003ece87211 */ /* 0x008fc400078210ff */
[C---:B-1----:R-:W-:Y:S01]  /*42820*/  LEA R230, P2, R237.reuse, R3, 0x2 ;  /* 0x00000003ede67211 */ /* 0x042fe200078410ff */
[----:B----4-:R-:W-:Y:S02]  /*42830*/  IMAD.MOV.U32 R241, RZ, RZ, R242 ;  /* 0x000000fffff17224 */ /* 0x010fe400078e00f2 */
[----:B------:R-:W-:Y:S01]  /*42840*/  IMAD.MOV.U32 R242, RZ, RZ, R246 ;  /* 0x000000fffff27224 */ /* 0x000fe200078e00f6 */
[-C--:B------:R-:W-:Y:S01]  /*42850*/  LEA.HI.X.SX32 R231, R237, R4.reuse, 0x2, P2 ;  /* 0x00000004ede77211 */ /* 0x080fe200010f16ff */
[----:B------:R-:W-:Y:S02]  /*42860*/  IMAD.MOV.U32 R246, RZ, RZ, R249 ;  /* 0x000000fffff67224 */ /* 0x000fe400078e00f9 */
[----:B------:R-:W-:Y:S02]  /*42870*/  IMAD.MOV.U32 R249, RZ, RZ, R251 ;  /* 0x000000fffff97224 */ /* 0x000fe400078e00fb */
[----:B------:R-:W-:Y:S01]  /*42880*/  IMAD.MOV.U32 R251, RZ, RZ, R233 ;  /* 0x000000fffffb7224 */ /* 0x000fe200078e00e9 */
[----:B------:R-:W-:Y:S01]  /*42890*/  LEA.HI.X.SX32 R233, R236, R4, 0x2, P1 ;  /* 0x00000004ece97211 */ /* 0x000fe200008f16ff */
[----:B------:R1:W-:Y:S04]  /*428a0*/  STL.64 [R1+0x12f0], R230 ;  /* 0x0012f0e601007387 */ /* 0x0003e80000100a00 */
[----:B-1----:R-:W3:Y:S04]  /*428b0*/  LDL.LU.64 R230, [R1+0x1948] ;  /* 0x0019480001e67983 */ /* 0x002ee80000300a00 */
[----:B------:R1:W-:Y:S04]  /*428c0*/  STL.64 [R1+0x12e8], R232 ;  /* 0x0012e8e801007387 */ /* 0x0003e80000100a00 */
[----:B-1----:R-:W4:Y:S01]  /*428d0*/  LDL.LU.64 R232, [R1+0x1940] ;  /* 0x0019400001e87983 */ /* 0x002f220000300a00 */
[----:B------:R-:W-:-:S02]  /*428e0*/  IMAD.MOV.U32 R238, RZ, RZ, R245 ;  /* 0x000000ffffee7224 */ /* 0x000fc400078e00f5 */
[----:B------:R-:W-:Y:S02]  /*428f0*/  IMAD.MOV.U32 R245, RZ, RZ, R252 ;  /* 0x000000fffff57224 */ /* 0x000fe400078e00fc */
[----:B------:R-:W-:Y:S02]  /*42900*/  IMAD.MOV.U32 R239, RZ, RZ, R225 ;  /* 0x000000ffffef7224 */ /* 0x000fe400078e00e1 */
[----:B------:R-:W-:Y:S02]  /*42910*/  IMAD.MOV.U32 R252, RZ, RZ, R224 ;  /* 0x000000fffffc7224 */ /* 0x000fe400078e00e0 */
[----:B------:R-:W-:Y:S02]  /*42920*/  IMAD.MOV.U32 R225, RZ, RZ, R226 ;  /* 0x000000ffffe17224 */ /* 0x000fe400078e00e2 */
[----:B------:R-:W-:Y:S01]  /*42930*/  VIADD R20, R17, UR21 ;  /* 0x0000001511147c36 */ /* 0x000fe20008000000 */
[----:B------:R-:W1:Y:S01]  /*42940*/  LDCU UR21, c[0x0][0x3b8] ;  /* 0x00007700ff1577ac */ /* 0x000e620008000800 */
[----:B------:R-:W-:-:S02]  /*42950*/  IMAD.MOV.U32 R236, RZ, RZ, R225 ;  /* 0x000000ffffec7224 */ /* 0x000fc400078e00e1 */
[----:B------:R-:W-:Y:S01]  /*42960*/  VIADD R12, R20, UR20 ;  /* 0x00000014140c7c36 */ /* 0x000fe20008000000 */
[----:B------:R-:W1:Y:S01]  /*42970*/  LDCU UR20, c[0x0][0x3b8] ;  /* 0x00007700ff1477ac */ /* 0x000e620008000800 */
[----:B------:R-:W-:Y:S02]  /*42980*/  IMAD.MOV.U32 R237, RZ, RZ, R227 ;  /* 0x000000ffffed7224 */ /* 0x000fe400078e00e3 */
[----:B------:R-:W-:Y:S01]  /*42990*/  VIADD R13, R12, UR19 ;  /* 0x000000130c0d7c36 */ /* 0x000fe20008000000 */
[----:B------:R-:W1:Y:S03]  /*429a0*/  LDCU UR19, c[0x0][0x3b8] ;  /* 0x00007700ff1377ac */ /* 0x000e660008000800 */
[----:B------:R-:W-:Y:S01]  /*429b0*/  VIADD R229, R13, UR18 ;  /* 0x000000120de57c36 */ /* 0x000fe20008000000 */
[----:B------:R-:W1:Y:S01]  /*429c0*/  LDCU UR18, c[0x0][0x3b8] ;  /* 0x00007700ff1277ac */ /* 0x000e620008000800 */
[----:B--2---:R-:W-:-:S02]  /*429d0*/  LEA R224, P3, R235, R3, 0x2 ;  /* 0x00000003ebe07211 */ /* 0x004fc400078610ff */
[C---:B------:R-:W-:Y:S02]  /*429e0*/  LEA R226, P2, R234.reuse, R3, 0x2 ;  /* 0x00000003eae27211 */ /* 0x040fe400078410ff */
[-C--:B------:R-:W-:Y:S02]  /*429f0*/  LEA.HI.X.SX32 R225, R235, R4.reuse, 0x2, P3 ;  /* 0x00000004ebe17211 */ /* 0x080fe400018f16ff */
[----:B------:R-:W-:-:S03]  /*42a00*/  LEA.HI.X.SX32 R227, R234, R4, 0x2, P2 ;  /* 0x00000004eae37211 */ /* 0x000fc600010f16ff */
[----:B------:R4:W-:Y:S01]  /*42a10*/  STL.64 [R1+0x12e0], R224 ;  /* 0x0012e0e001007387 */ /* 0x0009e20000100a00 */
[----:B------:R-:W-:-:S03]  /*42a20*/  IMAD.MOV.U32 R235, RZ, RZ, R228 ;  /* 0x000000ffffeb7224 */ /* 0x000fc600078e00e4 */
[----:B------:R2:W-:Y:S01]  /*42a30*/  STL.64 [R1+0x12d8], R226 ;  /* 0x0012d8e201007387 */ /* 0x0005e20000100a00 */
[----:B------:R-:W-:Y:S01]  /*42a40*/  IMAD.MOV.U32 R234, RZ, RZ, R229 ;  /* 0x000000ffffea7224 */ /* 0x000fe200078e00e5 */
[----:B---3--:R-:W-:-:S04]  /*42a50*/  LEA R228, P3, R231, R3, 0x2 ;  /* 0x00000003e7e47211 */ /* 0x008fc800078610ff */
[-C--:B------:R-:W-:Y:S02]  /*42a60*/  LEA.HI.X.SX32 R229, R231, R4.reuse, 0x2, P3 ;  /* 0x00000004e7e57211 */ /* 0x080fe400018f16ff */
[CC--:B----4-:R-:W-:Y:S02]  /*42a70*/  LEA R224, P1, R233.reuse, R3.reuse, 0x2 ;  /* 0x00000003e9e07211 */ /* 0x0d0fe400078210ff */
[C---:B--2---:R-:W-:Y:S02]  /*42a80*/  LEA R226, P2, R232.reuse, R3, 0x2 ;  /* 0x00000003e8e27211 */ /* 0x044fe400078410ff */
[-C--:B------:R-:W-:Y:S02]  /*42a90*/  LEA.HI.X.SX32 R225, R233, R4.reuse, 0x2, P1 ;  /* 0x00000004e9e17211 */ /* 0x080fe400008f16ff */
[----:B------:R-:W-:-:S03]  /*42aa0*/  LEA.HI.X.SX32 R227, R232, R4, 0x2, P2 ;  /* 0x00000004e8e37211 */ /* 0x000fc600010f16ff */
[----:B------:R-:W-:Y:S04]  /*42ab0*/  STL.64 [R1+0x12d0], R224 ;  /* 0x0012d0e001007387 */ /* 0x000fe80000100a00 */
[----:B------:R2:W-:Y:S04]  /*42ac0*/  STL.64 [R1+0x12c8], R226 ;  /* 0x0012c8e201007387 */ /* 0x0005e80000100a00 */
[----:B--2---:R-:W2:Y:S04]  /*42ad0*/  LDL.LU.64 R226, [R1+0x1938] ;  /* 0x0019380001e27983 */ /* 0x004ea80000300a00 */
[----:B------:R3:W-:Y:S04]  /*42ae0*/  STL.64 [R1+0x12c0], R228 ;  /* 0x0012c0e401007387 */ /* 0x0007e80000100a00 */
[----:B---3--:R-:W3:Y:S01]  /*42af0*/  LDL.LU.64 R228, [R1+0x1930] ;  /* 0x0019300001e47983 */ /* 0x008ee20000300a00 */
[----:B------:R-:W-:Y:S01]  /*42b00*/  IMAD.MOV.U32 R233, RZ, RZ, R234 ;  /* 0x000000ffffe97224 */ /* 0x000fe200078e00ea */
[----:B------:R-:W-:Y:S01]  /*42b10*/  MOV R234, R235 ;  /* 0x000000eb00ea7202 */ /* 0x000fe20000000f00 */
[----:B------:R-:W-:-:S02]  /*42b20*/  IMAD.MOV.U32 R235, RZ, RZ, R236 ;  /* 0x000000ffffeb7224 */ /* 0x000fc400078e00ec */
[----:B------:R-:W-:Y:S02]  /*42b30*/  IMAD.MOV.U32 R236, RZ, RZ, R237 ;  /* 0x000000ffffec7224 */ /* 0x000fe400078e00ed */
[----:B------:R-:W-:Y:S02]  /*42b40*/  IMAD.MOV.U32 R237, RZ, RZ, R239 ;  /* 0x000000ffffed7224 */ /* 0x000fe400078e00ef */
[----:B------:R-:W-:Y:S01]  /*42b50*/  IMAD.MOV.U32 R239, RZ, RZ, R240 ;  /* 0x000000ffffef7224 */ /* 0x000fe200078e00f0 */
[CC--:B------:R-:W-:Y:S01]  /*42b60*/  LEA R224, P1, R230.reuse, R3.reuse, 0x2 ;  /* 0x00000003e6e07211 */ /* 0x0c0fe200078210ff */
[----:B------:R-:W-:Y:S02]  /*42b70*/  IMAD.MOV.U32 R240, RZ, RZ, R244 ;  /* 0x000000fffff07224 */ /* 0x000fe400078e00f4 */
[----:B------:R-:W-:Y:S02]  /*42b80*/  IMAD.MOV.U32 R244, RZ, RZ, R250 ;  /* 0x000000fffff47224 */ /* 0x000fe400078e00fa */
[----:B------:R-:W-:Y:S01]  /*42b90*/  IMAD.MOV.U32 R250, RZ, RZ, R222 ;  /* 0x000000fffffa7224 */ /* 0x000fe200078e00de */
[----:B------:R-:W-:Y:S01]  /*42ba0*/  LEA.HI.X.SX32 R225, R230, R4, 0x2, P1 ;  /* 0x00000004e6e17211 */ /* 0x000fe200008f16ff */
[----:B------:R-:W-:Y:S01]  /*42bb0*/  IMAD.MOV.U32 R231, RZ, RZ, R223 ;  /* 0x000000ffffe77224 */ /* 0x000fe200078e00df */
[----:B---3--:R-:W-:-:S05]  /*42bc0*/  LEA R222, P2, R229, R3, 0x2 ;  /* 0x00000003e5de7211 */ /* 0x008fca00078410ff */
[----:B------:R3:W-:Y:S01]  /*42bd0*/  STL [R1+0x12b0], R222 ;  /* 0x0012b0de01007387 */ /* 0x0007e20000100800 */
[----:B------:R-:W-:Y:S01]  /*42be0*/  IMAD.MOV.U32 R230, RZ, RZ, R222 ;  /* 0x000000ffffe67224 */ /* 0x000fe200078e00de */
[----:B------:R-:W-:Y:S02]  /*42bf0*/  LEA.HI.X.SX32 R231, R229, R4, 0x2, P2 ;  /* 0x00000004e5e77211 */ /* 0x000fe400010f16ff */
[----:B------:R2:W-:Y:S01]  /*42c00*/  STL.64 [R1+0x12b8], R224 ;  /* 0x0012b8e001007387 */ /* 0x0005e20000100a00 */
[----:B---3--:R-:W-:-:S04]  /*42c10*/  LEA R222, P1, R228, R3, 0x2 ;  /* 0x00000003e4de7211 */ /* 0x008fc800078210ff */
[-C--:B------:R-:W-:Y:S02]  /*42c20*/  LEA.HI.X.SX32 R223, R228, R4.reuse, 0x2, P1 ;  /* 0x00000004e4df7211 */ /* 0x080fe400008f16ff */
[CC--:B--2---:R-:W-:Y:S01]  /*42c30*/  LEA R224, P3, R227.reuse, R3.reuse, 0x2 ;  /* 0x00000003e3e07211 */ /* 0x0c4fe200078610ff */
[----:B------:R-:W-:Y:S03]  /*42c40*/  STL [R1+0x12b4], R231 ;  /* 0x0012b4e701007387 */ /* 0x000fe60000100800 */
[----:B------:R-:W-:Y:S01]  /*42c50*/  LEA.HI.X.SX32 R225, R227, R4, 0x2, P3 ;  /* 0x00000004e3e17211 */ /* 0x000fe200018f16ff */
[----:B------:R2:W-:Y:S04]  /*42c60*/  STL.64 [R1+0x12a8], R222 ;  /* 0x0012a8de01007387 */ /* 0x0005e80000100a00 */
[----:B--2---:R-:W2:Y:S04]  /*42c70*/  LDL.LU.64 R222, [R1+0x1928] ;  /* 0x0019280001de7983 */ /* 0x004ea80000300a00 */
[----:B------:R3:W-:Y:S04]  /*42c80*/  STL.64 [R1+0x12a0], R224 ;  /* 0x0012a0e001007387 */ /* 0x0007e80000100a00 */
[----:B---3--:R-:W3:Y:S01]  /*42c90*/  LDL.LU.64 R224, [R1+0x1920] ;  /* 0x0019200001e07983 */ /* 0x008ee20000300a00 */
        /* <DEDUP_REMOVED lines=8> */
[----:B--2---:R-:W-:-:S02]  /*42d20*/  LEA R220, P3, R223, R3, 0x2 ;  /* 0x00000003dfdc7211 */ /* 0x004fc400078610ff */
[----:B---3--:R-:W-:-:S05]  /*42d30*/  LEA R228, P1, R225, R3, 0x2 ;  /* 0x00000003e1e47211 */ /* 0x008fca00078210ff */
[----:B------:R-:W-:Y:S04]  /*42d40*/  STL [R1+0x1290], R228 ;  /* 0x001290e401007387 */ /* 0x000fe80000100800 */
[----:B------:R2:W-:Y:S01]  /*42d50*/  STL.64 [R1+0x1298], R230 ;  /* 0x001298e601007387 */ /* 0x0005e20000100a00 */
[----:B------:R-:W-:Y:S01]  /*42d60*/  LEA.HI.X.SX32 R227, R225, R4, 0x2, P1 ;  /* 0x00000004e1e37211 */ /* 0x000fe200008f16ff */
[----:B--2---:R-:W-:Y:S02]  /*42d70*/  IMAD.MOV.U32 R231, RZ, RZ, R235 ;  /* 0x000000ffffe77224 */ /* 0x004fe400078e00eb */
[----:B------:R-:W-:Y:S02]  /*42d80*/  IMAD.MOV.U32 R235, RZ, RZ, R237 ;  /* 0x000000ffffeb7224 */ /* 0x000fe400078e00ed */
[----:B------:R-:W-:Y:S01]  /*42d90*/  IMAD.MOV.U32 R237, RZ, RZ, R218 ;  /* 0x000000ffffed7224 */ /* 0x000fe200078e00da */
[----:B------:R-:W-:Y:S01]  /*42da0*/  LEA R218, P2, R224, R3, 0x2 ;  /* 0x00000003e0da7211 */ /* 0x000fe200078410ff */
[----:B------:R-:W-:-:S02]  /*42db0*/  IMAD.MOV.U32 R230, RZ, RZ, R234 ;  /* 0x000000ffffe67224 */ /* 0x000fc400078e00ea */
[----:B------:R-:W-:Y:S01]  /*42dc0*/  IMAD.MOV.U32 R234, RZ, RZ, R236 ;  /* 0x000000ffffea7224 */ /* 0x000fe200078e00ec */
[-C--:B------:R-:W-:Y:S01]  /*42dd0*/  LEA.HI.X.SX32 R219, R224, R4.reuse, 0x2, P2 ;  /* 0x00000004e0db7211 */ /* 0x080fe200010f16ff */
[----:B------:R-:W-:Y:S02]  /*42de0*/  IMAD.MOV.U32 R236, RZ, RZ, R244 ;  /* 0x000000ffffec7224 */ /* 0x000fe400078e00f4 */
[----:B------:R-:W-:Y:S01]  /*42df0*/  IMAD.MOV.U32 R244, RZ, RZ, R221 ;  /* 0x000000fffff47224 */ /* 0x000fe200078e00dd */
[----:B------:R-:W-:Y:S01]  /*42e00*/  LEA.HI.X.SX32 R221, R223, R4, 0x2, P3 ;  /* 0x00000004dfdd7211 */ /* 0x000fe200018f16ff */
[----:B------:R-:W-:Y:S04]  /*42e10*/  STL [R1+0x1294], R227 ;  /* 0x001294e301007387 */ /* 0x000fe80000100800 */
[----:B------:R2:W-:Y:S04]  /*42e20*/  STL.64 [R1+0x1288], R218 ;  /* 0x001288da01007387 */ /* 0x0005e80000100a00 */
[----:B--2---:R-:W2:Y:S04]  /*42e30*/  LDL.LU.64 R218, [R1+0x1918] ;  /* 0x0019180001da7983 */ /* 0x004ea80000300a00 */
[----:B------:R3:W-:Y:S04]  /*42e40*/  STL.64 [R1+0x1280], R220 ;  /* 0x001280dc01007387 */ /* 0x0007e80000100a00 */
[----:B---3--:R-:W3:Y:S01]  /*42e50*/  LDL.LU.64 R220, [R1+0x1910] ;  /* 0x0019100001dc7983 */ /* 0x008ee20000300a00 */
[----:B------:R-:W-:Y:S01]  /*42e60*/  IMAD.MOV.U32 R226, RZ, RZ, R228 ;  /* 0x000000ffffe27224 */ /* 0x000fe200078e00e4 */
        /* <DEDUP_REMOVED lines=9> */
[----:B---3--:R-:W-:-:S05]  /*42f00*/  LEA R224, P3, R221, R3, 0x2 ;  /* 0x00000003dde07211 */ /* 0x008fca00078610ff */
[----:B------:R-:W-:Y:S04]  /*42f10*/  STL [R1+0x1270], R224 ;  /* 0x001270e001007387 */ /* 0x000fe80000100800 */
[----:B------:R3:W-:Y:S01]  /*42f20*/  STL.64 [R1+0x1278], R226 ;  /* 0x001278e201007387 */ /* 0x0007e20000100a00 */
[----:B------:R-:W-:Y:S01]  /*42f30*/  LEA.HI.X.SX32 R223, R221, R4, 0x2, P3 ;  /* 0x00000004dddf7211 */ /* 0x000fe200018f16ff */
[----:B---3--:R-:W-:Y:S02]  /*42f40*/  IMAD.MOV.U32 R227, RZ, RZ, R231 ;  /* 0x000000ffffe37224 */ /* 0x008fe400078e00e7 */
[----:B------:R-:W-:Y:S02]  /*42f50*/  IMAD.MOV.U32 R226, RZ, RZ, R230 ;  /* 0x000000ffffe27224 */ /* 0x000fe400078e00e6 */
[----:B------:R-:W-:-:S02]  /*42f60*/  IMAD.MOV.U32 R231, RZ, RZ, R237 ;  /* 0x000000ffffe77224 */ /* 0x000fc400078e00ed */
[----:B------:R-:W-:Y:S02]  /*42f70*/  IMAD.MOV.U32 R230, RZ, RZ, R236 ;  /* 0x000000ffffe67224 */ /* 0x000fe400078e00ec */
[----:B------:R-:W-:Y:S01]  /*42f80*/  IMAD.MOV.U32 R237, RZ, RZ, R214 ;  /* 0x000000ffffed7224 */ /* 0x000fe200078e00d6 */
[CC--:B------:R-:W-:Y:S01]  /*42f90*/  LEA R214, P2, R220.reuse, R3.reuse, 0x2 ;  /* 0x00000003dcd67211 */ /* 0x0c0fe200078410ff */
[----:B------:R-:W-:Y:S02]  /*42fa0*/  IMAD.MOV.U32 R236, RZ, RZ, R248 ;  /* 0x000000ffffec7224 */ /* 0x000fe400078e00f8 */
[----:B------:R-:W-:Y:S01]  /*42fb0*/  IMAD.MOV.U32 R248, RZ, RZ, R216 ;  /* 0x000000fffff87224 */ /* 0x000fe200078e00d8 */
[CC--:B--2---:R-:W-:Y:S02]  /*42fc0*/  LEA R216, P1, R219.reuse, R3.reuse, 0x2 ;  /* 0x00000003dbd87211 */ /* 0x0c4fe400078210ff */
[-C--:B------:R-:W-:Y:S02]  /*42fd0*/  LEA.HI.X.SX32 R215, R220, R4.reuse, 0x2, P2 ;  /* 0x00000004dcd77211 */ /* 0x080fe400010f16ff */
        /* <DEDUP_REMOVED lines=24> */
[----:B------:R-:W-:Y:S02]  /*43160*/  MOV R239, R212 ;  /* 0x000000d400ef7202 */ /* 0x000fe40000000f00 */
[----:B------:R-:W-:-:S04]  /*43170*/  LEA R212, P3, R216, R3, 0x2 ;  /* 0x00000003d8d47211 */ /* 0x000fc800078610ff */
[----:B------:R-:W-:Y:S01]  /*43180*/  LEA.HI.X.SX32 R213, R216, R4, 0x2, P3 ;  /* 0x00000004d8d57211 */ /* 0x000fe200018f16ff */
[----:B------:R-:W-:Y:S04]  /*43190*/  STL [R1+0x1254], R219 ;  /* 0x001254db01007387 */ /* 0x000fe80000100800 */
[----:B------:R3:W-:Y:S04]  /*431a0*/  STL.64 [R1+0x1248], R212 ;  /* 0x001248d401007387 */ /* 0x0007e80000100a00 */
[----:B---3--:R-:W3:Y:S01]  /*431b0*/  LDL.LU.64 R212, [R1+0x18f8] ;  /* 0x0018f80001d47983 */ /* 0x008ee20000300a00 */
[----:B------:R-:W-:Y:S01]  /*431c0*/  IMAD.MOV.U32 R218, RZ, RZ, R220 ;  /* 0x000000ffffda7224 */ /* 0x000fe200078e00dc */
[----:B--2---:R-:W-:-:S02]  /*431d0*/  LEA R220, P2, R215, R3, 0x2 ;  /* 0x00000003d7dc7211 */ /* 0x004fc400078410ff */
[C---:B------:R-:W-:Y:S02]  /*431e0*/  LEA R218, P1, R214.reuse, R3, 0x2 ;  /* 0x00000003d6da7211 */ /* 0x040fe400078210ff */
[-C--:B------:R-:W-:Y:S02]  /*431f0*/  LEA.HI.X.SX32 R221, R215, R4.reuse, 0x2, P2 ;  /* 0x00000004d7dd7211 */ /* 0x080fe400010f16ff */
[----:B------:R-:W-:-:S03]  /*43200*/  LEA.HI.X.SX32 R219, R214, R4, 0x2, P1 ;  /* 0x00000004d6db7211 */ /* 0x000fc600008f16ff */
[----:B------:R3:W-:Y:S01]  /*43210*/  STL.64 [R1+0x1240], R220 ;  /* 0x001240dc01007387 */ /* 0x0007e20000100a00 */
[----:B------:R-:W-:-:S03]  /*43220*/  LEA R216, P1, R211, R3, 0x2 ;  /* 0x00000003d3d87211 */ /* 0x000fc600078210ff */
[----:B------:R2:W-:Y:S01]  /*43230*/  STL.64 [R1+0x1238], R218 ;  /* 0x001238da01007387 */ /* 0x0005e20000100a00 */
[-C--:B------:R-:W-:Y:S02]  /*43240*/  LEA.HI.X.SX32 R217, R211, R4.reuse, 0x2, P1 ;  /* 0x00000004d3d97211 */ /* 0x080fe400008f16ff */
[CC--:B---3--:R-:W-:Y:S02]  /*43250*/  LEA R220, P2, R213.reuse, R3.reuse, 0x2 ;  /* 0x00000003d5dc7211 */ /* 0x0c8fe400078410ff */
[-C--:B--2---:R-:W-:Y:S02]  /*43260*/  LEA R218, P3, R212, R3.reuse, 0x2 ;  /* 0x00000003d4da7211 */ /* 0x084fe400078610ff */
[-C--:B------:R-:W-:Y:S02]  /*43270*/  LEA.HI.X.SX32 R221, R213, R4.reuse, 0x2, P2 ;  /* 0x00000004d5dd7211 */ /* 0x080fe400010f16ff */
[----:B------:R-:W-:Y:S02]  /*43280*/  LEA R214, P2, R210, R3, 0x2 ;  /* 0x00000003d2d67211 */ /* 0x000fe400078410ff */
[-C--:B------:R-:W-:Y:S01]  /*43290*/  LEA.HI.X.SX32 R219, R212, R4.reuse, 0x2, P3 ;  /* 0x00000004d4db7211 */ /* 0x080fe200018f16ff */
[----:B------:R-:W-:Y:S01]  /*432a0*/  STL.64 [R1+0x1230], R220 ;  /* 0x001230dc01007387 */ /* 0x000fe20000100a00 */
[----:B------:R-:W-:-:S03]  /*432b0*/  LEA.HI.X.SX32 R215, R210, R4, 0x2, P2 ;  /* 0x00000004d2d77211 */ /* 0x000fc600010f16ff */
[----:B------:R-:W-:Y:S04]  /*432c0*/  STL.64 [R1+0x1228], R218 ;  /* 0x001228da01007387 */ /* 0x000fe80000100a00 */
[----:B------:R2:W-:Y:S01]  /*432d0*/  STL.64 [R1+0x1220], R216 ;  /* 0x001220d801007387 */ /* 0x0005e20000100a00 */
[----:B------:R-:W-:-:S03]  /*432e0*/  LEA R212, P2, R207, R3, 0x2 ;  /* 0x00000003cfd47211 */ /* 0x000fc600078410ff */
[----:B------:R3:W-:Y:S01]  /*432f0*/  STL.64 [R1+0x1218], R214 ;  /* 0x001218d601007387 */ /* 0x0007e20000100a00 */
[CC--:B--2---:R-:W-:Y:S02]  /*43300*/  LEA R216, P1, R209.reuse, R3.reuse, 0x2 ;  /* 0x00000003d1d87211 */ /* 0x0c4fe400078210ff */
[-C--:B---3--:R-:W-:Y:S02]  /*43310*/  LEA R214, P3, R208, R3.reuse, 0x2 ;  /* 0x00000003d0d67211 */ /* 0x088fe400078610ff */
[-C--:B------:R-:W-:Y:S02]  /*43320*/  LEA.HI.X.SX32 R217, R209, R4.reuse, 0x2, P1 ;  /* 0x00000004d1d97211 */ /* 0x080fe400008f16ff */
[----:B------:R-:W-:Y:S02]  /*43330*/  LEA R210, P1, R206, R3, 0x2 ;  /* 0x00000003ced27211 */ /* 0x000fe400078210ff */
[-C--:B------:R-:W-:Y:S02]  /*43340*/  LEA.HI.X.SX32 R215, R208, R4.reuse, 0x2, P3 ;  /* 0x00000004d0d77211 */ /* 0x080fe400018f16ff */
[----:B------:R-:W-:-:S02]  /*43350*/  LEA.HI.X.SX32 R213, R207, R4, 0x2, P2 ;  /* 0x00000004cfd57211 */ /* 0x000fc400010f16ff */
[----:B------:R-:W-:Y:S01]  /*43360*/  LEA.HI.X.SX32 R211, R206, R4, 0x2, P1 ;  /* 0x00000004ced37211 */ /* 0x000fe200008f16ff */
[----:B------:R-:W-:Y:S04]  /*43370*/  STL.64 [R1+0x1210], R216 ;  /* 0x001210d801007387 */ /* 0x000fe80000100a00 */
[----:B------:R-:W-:Y:S01]  /*43380*/  STL.64 [R1+0x1208], R214 ;  /* 0x001208d601007387 */ /* 0x000fe20000100a00 */
[----:B------:R-:W-:-:S03]  /*43390*/  LEA R208, P1, R203, R3, 0x2 ;  /* 0x00000003cbd07211 */ /* 0x000fc600078210ff */
[----:B------:R2:W-:Y:S04]  /*433a0*/  STL.64 [R1+0x1200], R212 ;  /* 0x001200d401007387 */ /* 0x0005e80000100a00 */
[----:B------:R3:W-:Y:S01]  /*433b0*/  STL.64 [R1+0x11f8], R210 ;  /* 0x0011f8d201007387 */ /* 0x0007e20000100a00 */
[-C--:B------:R-:W-:Y:S02]  /*433c0*/  LEA.HI.X.SX32 R209, R203, R4.reuse, 0x2, P1 ;  /* 0x00000004cbd17211 */ /* 0x080fe400008f16ff */
[CC--:B--2---:R-:W-:Y:S02]  /*433d0*/  LEA R212, P2, R205.reuse, R3.reuse, 0x2 ;  /* 0x00000003cdd47211 */ /* 0x0c4fe400078410ff */
[----:B---3--:R-:W-:Y:S02]  /*433e0*/  LEA R210, P3, R204, R3, 0x2 ;  /* 0x00000003ccd27211 */ /* 0x008fe400078610ff */
[----:B------:R-:W-:-:S02]  /*433f0*/  LEA.HI.X.SX32 R213, R205, R4, 0x2, P2 ;  /* 0x00000004cdd57211 */ /* 0x000fc400010f16ff */
        /* <DEDUP_REMOVED lines=506> */
[----:B------:R-:W-:Y:S01]  /*453a0*/  IMAD.MOV.U32 R222, RZ, RZ, R223 ;  /* 0x000000ffffde7224 */ /* 0x000fe200078e00df */
[----:B------:R-:W-:Y:S01]  /*453b0*/  STL.64 [R1+0xca8], R44 ;  /* 0x000ca82c01007387 */ /* 0x000fe20000100a00 */
[----:B------:R-:W-:Y:S01]  /*453c0*/  IMAD.MOV.U32 R223, RZ, RZ, R224 ;  /* 0x000000ffffdf7224 */ /* 0x000fe200078e00e0 */
[----:B------:R-:W-:Y:S01]  /*453d0*/  LEA.HI.X.SX32 R39, R34, R4, 0x2, P2 ;  /* 0x0000000422277211 */ /* 0x000fe200010f16ff */
[----:B------:R-:W-:Y:S01]  /*453e0*/  IMAD.MOV.U32 R224, RZ, RZ, R225 ;  /* 0x000000ffffe07224 */ /* 0x000fe200078e00e1 */
[----:B------:R-:W-:Y:S01]  /*453f0*/  STL.64 [R1+0xca0], R42 ;  /* 0x000ca02a01007387 */ /* 0x000fe20000100a00 */
[----:B------:R-:W-:Y:S02]  /*45400*/  IMAD.MOV.U32 R225, RZ, RZ, R226 ;  /* 0x000000ffffe17224 */ /* 0x000fe400078e00e2 */
[----:B------:R-:W-:Y:S01]  /*45410*/  IMAD.MOV.U32 R226, RZ, RZ, R227 ;  /* 0x000000ffffe27224 */ /* 0x000fe200078e00e3 */
[----:B------:R2:W-:Y:S01]  /*45420*/  STL.64 [R1+0xc98], R40 ;  /* 0x000c982801007387 */ /* 0x0005e20000100a00 */
[----:B------:R-:W-:-:S02]  /*45430*/  IMAD.MOV.U32 R227, RZ, RZ, R228 ;  /* 0x000000ffffe37224 */ /* 0x000fc400078e00e4 */
[----:B------:R-:W-:Y:S01]  /*45440*/  IMAD.MOV.U32 R228, RZ, RZ, R229 ;  /* 0x000000ffffe47224 */ /* 0x000fe200078e00e5 */
[----:B------:R3:W-:Y:S01]  /*45450*/  STL.64 [R1+0xc90], R38 ;  /* 0x000c902601007387 */ /* 0x0007e20000100a00 */
[----:B------:R-:W-:Y:S02]  /*45460*/  IMAD.MOV.U32 R217, RZ, RZ, R223 ;  /* 0x000000ffffd97224 */ /* 0x000fe400078e00df */
[----:B------:R-:W-:Y:S02]  /*45470*/  IMAD.MOV.U32 R229, RZ, RZ, R230 ;  /* 0x000000ffffe57224 */ /* 0x000fe400078e00e6 */
[----:B------:R-:W-:Y:S01]  /*45480*/  IMAD.MOV.U32 R218, RZ, RZ, R224 ;  /* 0x000000ffffda7224 */ /* 0x000fe200078e00e0 */
[-C--:B--2---:R-:W-:Y:S01]  /*45490*/  LEA R40, P1, R33, R3.reuse, 0x2 ;  /* 0x0000000321287211 */ /* 0x084fe200078210ff */
[----:B------:R-:W-:Y:S01]  /*454a0*/  IMAD.MOV.U32 R223, RZ, RZ, R225 ;  /* 0x000000ffffdf7224 */ /* 0x000fe200078e00e1 */
[-C--:B------:R-:W-:Y:S01]  /*454b0*/  LEA R36, P2, R31, R3.reuse, 0x2 ;  /* 0x000000031f247211 */ /* 0x080fe200078410ff */
[----:B------:R-:W-:Y:S01]  /*454c0*/  IMAD.MOV.U32 R230, RZ, RZ, R231 ;  /* 0x000000ffffe67224 */ /* 0x000fe200078e00e7 */
[-C--:B---3--:R-:W-:Y:S01]  /*454d0*/  LEA R38, P3, R32, R3.reuse, 0x2 ;  /* 0x0000000320267211 */ /* 0x088fe200078610ff */
[----:B------:R-:W-:Y:S01]  /*454e0*/  IMAD.MOV.U32 R224, RZ, RZ, R226 ;  /* 0x000000ffffe07224 */ /* 0x000fe200078e00e2 */
[----:B------:R-:W-:Y:S01]  /*454f0*/  LEA.HI.X.SX32 R41, R33, R4, 0x2, P1 ;  /* 0x0000000421297211 */ /* 0x000fe200008f16ff */
[----:B------:R-:W-:Y:S01]  /*45500*/  IMAD.MOV.U32 R231, RZ, RZ, R232 ;  /* 0x000000ffffe77224 */ /* 0x000fe200078e00e8 */
[----:B------:R-:W-:Y:S01]  /*45510*/  LEA R34, P1, R30, R3, 0x2 ;  /* 0x000000031e227211 */ /* 0x000fe200078210ff */
[----:B------:R-:W-:-:S02]  /*45520*/  IMAD.MOV.U32 R225, RZ, RZ, R227 ;  /* 0x000000ffffe17224 */ /* 0x000fc400078e00e3 */
[----:B------:R-:W-:Y:S02]  /*45530*/  IMAD.MOV.U32 R232, RZ, RZ, R233 ;  /* 0x000000ffffe87224 */ /* 0x000fe400078e00e9 */
[----:B------:R-:W-:Y:S01]  /*45540*/  IMAD.MOV.U32 R226, RZ, RZ, R228 ;  /* 0x000000ffffe27224 */ /* 0x000fe200078e00e4 */
[-C--:B------:R-:W-:Y:S01]  /*45550*/  LEA.HI.X.SX32 R39, R32, R4.reuse, 0x2, P3 ;  /* 0x0000000420277211 */ /* 0x080fe200018f16ff */
[----:B------:R-:W-:Y:S02]  /*45560*/  IMAD.MOV.U32 R233, RZ, RZ, R241 ;  /* 0x000000ffffe97224 */ /* 0x000fe400078e00f1 */
[----:B------:R-:W-:Y:S02]  /*45570*/  IMAD.MOV.U32 R227, RZ, RZ, R229 ;  /* 0x000000ffffe37224 */ /* 0x000fe400078e00e5 */
[----:B------:R-:W-:Y:S01]  /*45580*/  IMAD.MOV.U32 R219, RZ, RZ, R223 ;  /* 0x000000ffffdb7224 */ /* 0x000fe200078e00df */
[----:B------:R-:W-:Y:S01]  /*45590*/  LEA.HI.X.SX32 R37, R31, R4, 0x2, P2 ;  /* 0x000000041f257211 */ /* 0x000fe200010f16ff */
[----:B------:R-:W-:-:S02]  /*455a0*/  IMAD.MOV.U32 R228, RZ, RZ, R230 ;  /* 0x000000ffffe47224 */ /* 0x000fc400078e00e6 */
[----:B------:R-:W-:Y:S01]  /*455b0*/  IMAD.MOV.U32 R223, RZ, RZ, R224 ;  /* 0x000000ffffdf7224 */ /* 0x000fe200078e00e0 */
[----:B------:R-:W-:Y:S01]  /*455c0*/  LEA.HI.X.SX32 R35, R30, R4, 0x2, P1 ;  /* 0x000000041e237211 */ /* 0x000fe200008f16ff */
[----:B------:R-:W-:Y:S02]  /*455d0*/  IMAD.MOV.U32 R229, RZ, RZ, R231 ;  /* 0x000000ffffe57224 */ /* 0x000fe400078e00e7 */
[----:B------:R-:W-:Y:S01]  /*455e0*/  IMAD.MOV.U32 R224, RZ, RZ, R225 ;  /* 0x000000ffffe07224 */ /* 0x000fe200078e00e1 */
[----:B------:R-:W-:Y:S01]  /*455f0*/  STL.64 [R1+0xc88], R40 ;  /* 0x000c882801007387 */ /* 0x000fe20000100a00 */
[----:B------:R-:W-:Y:S02]  /*45600*/  IMAD.MOV.U32 R241, RZ, RZ, R242 ;  /* 0x000000fffff17224 */ /* 0x000fe400078e00f2 */
[----:B------:R-:W-:Y:S02]  /*45610*/  IMAD.MOV.U32 R230, RZ, RZ, R232 ;  /* 0x000000ffffe67224 */ /* 0x000fe400078e00e8 */
[----:B------:R-:W-:-:S02]  /*45620*/  IMAD.MOV.U32 R225, RZ, RZ, R226 ;  /* 0x000000ffffe17224 */ /* 0x000fc400078e00e2 */
[----:B------:R-:W-:Y:S02]  /*45630*/  IMAD.MOV.U32 R242, RZ, RZ, R16 ;  /* 0x000000fffff27224 */ /* 0x000fe400078e0010 */
[----:B------:R-:W-:Y:S01]  /*45640*/  IMAD.MOV.U32 R231, RZ, RZ, R233 ;  /* 0x000000ffffe77224 */ /* 0x000fe200078e00e9 */
[----:B------:R-:W2:Y:S01]  /*45650*/  LDL.LU R16, [R1+0x18f4] ;  /* 0x0018f40001107983 */ /* 0x000ea20000300800 */
[----:B------:R-:W-:Y:S02]  /*45660*/  IMAD.MOV.U32 R226, RZ, RZ, R227 ;  /* 0x000000ffffe27224 */ /* 0x000fe400078e00e3 */
        /* <DEDUP_REMOVED lines=10> */
[----:B------:R-:W-:Y:S02]  /*45710*/  IMAD.MOV.U32 R224, RZ, RZ, R225 ;  /* 0x000000ffffe07224 */ /* 0x000fe400078e00e1 */
[----:B------:R-:W-:Y:S01]  /*45720*/  IMAD.MOV.U32 R225, RZ, RZ, R226 ;  /* 0x000000ffffe17224 */ /* 0x000fe200078e00e2 */
[-C--:B---3--:R-:W-:Y:S01]  /*45730*/  LEA R36, P2, R29, R3.reuse, 0x2 ;  /* 0x000000031d247211 */ /* 0x088fe200078410ff */
[----:B------:R-:W-:Y:S01]  /*45740*/  IMAD.MOV.U32 R233, RZ, RZ, R249 ;  /* 0x000000ffffe97224 */ /* 0x000fe200078e00f9 */
[-C--:B------:R-:W-:Y:S01]  /*45750*/  LEA R32, P1, R27, R3.reuse, 0x2 ;  /* 0x000000031b207211 */ /* 0x080fe200078210ff */
[----:B------:R-:W-:Y:S01]  /*45760*/  IMAD.MOV.U32 R226, RZ, RZ, R227 ;  /* 0x000000ffffe27224 */ /* 0x000fe200078e00e3 */
[-C--:B----4-:R-:W-:Y:S01]  /*45770*/  LEA R34, P3, R28, R3.reuse, 0x2 ;  /* 0x000000031c227211 */ /* 0x090fe200078610ff */
[----:B------:R-:W-:Y:S01]  /*45780*/  IMAD.MOV.U32 R231, RZ, RZ, R232 ;  /* 0x000000ffffe77224 */ /* 0x000fe200078e00e8 */
[-C--:B------:R-:W-:Y:S01]  /*45790*/  LEA.HI.X.SX32 R37, R29, R4.reuse, 0x2, P2 ;  /* 0x000000041d257211 */ /* 0x080fe200010f16ff */
[----:B------:R-:W-:Y:S01]  /*457a0*/  IMAD.MOV.U32 R227, RZ, RZ, R228 ;  /* 0x000000ffffe37224 */ /* 0x000fe200078e00e4 */
[----:B------:R-:W-:Y:S01]  /*457b0*/  LEA R30, P2, R26, R3, 0x2 ;  /* 0x000000031a1e7211 */ /* 0x000fe200078410ff */
[----:B------:R-:W-:Y:S01]  /*457c0*/  IMAD.MOV.U32 R228, RZ, RZ, R229 ;  /* 0x000000ffffe47224 */ /* 0x000fe200078e00e5 */
[----:B------:R-:W-:Y:S01]  /*457d0*/  LEA.HI.X.SX32 R35, R28, R4, 0x2, P3 ;  /* 0x000000041c237211 */ /* 0x000fe200018f16ff */
[----:B------:R-:W-:Y:S01]  /*457e0*/  IMAD.MOV.U32 R220, RZ, RZ, R223 ;  /* 0x000000ffffdc7224 */ /* 0x000fe200078e00df */
[----:B------:R-:W-:Y:S01]  /*457f0*/  MOV R229, R230 ;  /* 0x000000e600e57202 */ /* 0x000fe20000000f00 */
[----:B------:R-:W-:Y:S01]  /*45800*/  IMAD.MOV.U32 R223, RZ, RZ, R224 ;  /* 0x000000ffffdf7224 */ /* 0x000fe200078e00e0 */
[----:B------:R-:W3:Y:S01]  /*45810*/  LDL.LU R249, [R1+0x6a0] ;  /* 0x0006a00001f97983 */ /* 0x000ee20000300800 */
[----:B------:R-:W-:Y:S01]  /*45820*/  IMAD.MOV.U32 R232, RZ, RZ, R233 ;  /* 0x000000ffffe87224 */ /* 0x000fe200078e00e9 */
[----:B------:R-:W-:Y:S01]  /*45830*/  LEA.HI.X.SX32 R33, R27, R4, 0x2, P1 ;  /* 0x000000041b217211 */ /* 0x000fe200008f16ff */
[----:B------:R-:W-:-:S02]  /*45840*/  IMAD.MOV.U32 R224, RZ, RZ, R225 ;  /* 0x000000ffffe07224 */ /* 0x000fc400078e00e1 */
[----:B------:R-:W-:Y:S02]  /*45850*/  IMAD.MOV.U32 R241, RZ, RZ, R246 ;  /* 0x000000fffff17224 */ /* 0x000fe400078e00f6 */
[----:B------:R-:W-:Y:S01]  /*45860*/  IMAD.MOV.U32 R233, RZ, RZ, R234 ;  /* 0x000000ffffe97224 */ /* 0x000fe200078e00ea */
[----:B------:R-:W4:Y:S01]  /*45870*/  LDL.LU R246, [R1+0x6a8] ;  /* 0x0006a80001f67983 */ /* 0x000f220000300800 */
[----:B------:R-:W-:Y:S02]  /*45880*/  IMAD.MOV.U32 R230, RZ, RZ, R231 ;  /* 0x000000ffffe67224 */ /* 0x000fe400078e00e7 */
[----:B------:R-:W-:Y:S01]  /*45890*/  IMAD.MOV.U32 R225, RZ, RZ, R226 ;  /* 0x000000ffffe17224 */ /* 0x000fe200078e00e2 */
[----:B------:R-:W-:Y:S01]  /*458a0*/  STL.64 [R1+0xc68], R36 ;  /* 0x000c682401007387 */ /* 0x000fe20000100a00 */
[----:B------:R-:W-:Y:S01]  /*458b0*/  IMAD.MOV.U32 R234, RZ, RZ, R252 ;  /* 0x000000ffffea7224 */ /* 0x000fe200078e00fc */
[----:B------:R-:W-:Y:S01]  /*458c0*/  LEA.HI.X.SX32 R31, R26, R4, 0x2, P2 ;  /* 0x000000041a1f7211 */ /* 0x000fe200010f16ff */
[----:B------:R-:W-:Y:S01]  /*458d0*/  IMAD.MOV.U32 R226, RZ, RZ, R227 ;  /* 0x000000ffffe27224 */ /* 0x000fe200078e00e3 */
[----:B------:R-:W-:Y:S01]  /*458e0*/  STL.64 [R1+0xc60], R34 ;  /* 0x000c602201007387 */ /* 0x000fe20000100a00 */
[----:B------:R-:W-:-:S02]  /*458f0*/  IMAD.MOV.U32 R227, RZ, RZ, R228 ;  /* 0x000000ffffe37224 */ /* 0x000fc400078e00e4 */
[----:B------:R-:W-:Y:S01]  /*45900*/  IMAD.MOV.U32 R221, RZ, RZ, R223 ;  /* 0x000000ffffdd7224 */ /* 0x000fe200078e00df */
[----:B------:R-:W2:Y:S01]  /*45910*/  LDL.LU R252, [R1+0x3a8] ;  /* 0x0003a80001fc7983 */ /* 0x000ea20000300800 */
[----:B------:R-:W-:Y:S02]  /*45920*/  IMAD.MOV.U32 R231, RZ, RZ, R232 ;  /* 0x000000ffffe77224 */ /* 0x000fe400078e00e8 */
[----:B------:R-:W-:Y:S02]  /*45930*/  IMAD.MOV.U32 R228, RZ, RZ, R229 ;  /* 0x000000ffffe47224 */ /* 0x000fe400078e00e5 */
[----:B------:R-:W-:Y:S01]  /*45940*/  IMAD.MOV.U32 R223, RZ, RZ, R224 ;  /* 0x000000ffffdf7224 */ /* 0x000fe200078e00e0 */
[----:B------:R1:W-:Y:S01]  /*45950*/  STL.64 [R1+0xc58], R32 ;  /* 0x000c582001007387 */ /* 0x0003e20000100a00 */
[----:B------:R-:W-:Y:S02]  /*45960*/  IMAD.MOV.U32 R232, RZ, RZ, R233 ;  /* 0x000000ffffe87224 */ /* 0x000fe400078e00e9 */
[----:B------:R-:W-:-:S02]  /*45970*/  IMAD.MOV.U32 R229, RZ, RZ, R230 ;  /* 0x000000ffffe57224 */ /* 0x000fc400078e00e6 */
[----:B------:R-:W-:Y:S02]  /*45980*/  IMAD.MOV.U32 R224, RZ, RZ, R225 ;  /* 0x000000ffffe07224 */ /* 0x000fe400078e00e1 */
[----:B------:R-:W-:Y:S02]  /*45990*/  IMAD.MOV.U32 R233, RZ, RZ, R234 ;  /* 0x000000ffffe97224 */ /* 0x000fe400078e00ea */
[----:B------:R-:W-:Y:S01]  /*459a0*/  IMAD.MOV.U32 R225, RZ, RZ, R226 ;  /* 0x000000ffffe17224 */ /* 0x000fe200078e00e2 */
[----:B------:R1:W-:Y:S01]  /*459b0*/  STL.64 [R1+0xc50], R30 ;  /* 0x000c501e01007387 */ /* 0x0003e20000100a00 */
[----:B------:R-:W-:Y:S01]  /*459c0*/  IMAD.MOV.U32 R234, RZ, RZ, R15 ;  /* 0x000000ffffea7224 */ /* 0x000fe200078e000f */
[-C--:B-1----:R-:W-:Y:S01]  /*459d0*/  LEA R32, P1, R25, R3.reuse, 0x2 ;  /* 0x0000000319207211 */ /* 0x082fe200078210ff */
[----:B------:R-:W-:Y:S01]  /*459e0*/  IMAD.MOV.U32 R226, RZ, RZ, R227 ;  /* 0x000000ffffe27224 */ /* 0x000fe200078e00e3 */
[----:B------:R-:W-:Y:S01]  /*459f0*/  LEA R28, P2, R10, R3, 0x2 ;  /* 0x000000030a1c7211 */ /* 0x000fe200078410ff */
[----:B------:R-:W-:Y:S01]  /*45a00*/  IMAD.MOV.U32 R230, RZ, RZ, R231 ;  /* 0x000000ffffe67224 */ /* 0x000fe200078e00e7 */
[----:B------:R-:W2:Y:S01]  /*45a10*/  LDL.LU R15, [R1+0x18f0] ;  /* 0x0018f000010f7983 */ /* 0x000ea20000300800 */
[----:B------:R-:W-:-:S02]  /*45a20*/  IMAD.MOV.U32 R227, RZ, RZ, R228 ;  /* 0x000000ffffe37224 */ /* 0x000fc400078e00e4 */
[----:B------:R-:W-:Y:S02]  /*45a30*/  IMAD.MOV.U32 R213, RZ, RZ, R223 ;  /* 0x000000ffffd57224 */ /* 0x000fe400078e00df */
[----:B------:R-:W-:Y:S01]  /*45a40*/  IMAD.MOV.U32 R231, RZ, RZ, R232 ;  /* 0x000000ffffe77224 */ /* 0x000fe200078e00e8 */
[----:B------:R-:W-:Y:S01]  /*45a50*/  LEA R30, P3, R11, R3, 0x2 ;  /* 0x000000030b1e7211 */ /* 0x000fe200078610ff */
[----:B------:R-:W-:Y:S02]  /*45a60*/  IMAD.MOV.U32 R228, RZ, RZ, R229 ;  /* 0x000000ffffe47224 */ /* 0x000fe400078e00e5 */
[----:B------:R-:W-:Y:S01]  /*45a70*/  IMAD.MOV.U32 R223, RZ, RZ, R224 ;  /* 0x000000ffffdf7224 */ /* 0x000fe200078e00e0 */
[----:B------:R-:W-:Y:S01]  /*45a80*/  LEA.HI.X.SX32 R33, R25, R4, 0x2, P1 ;  /* 0x0000000419217211 */ /* 0x000fe200008f16ff */
[----:B------:R-:W-:Y:S02]  /*45a90*/  IMAD.MOV.U32 R232, RZ, RZ, R233 ;  /* 0x000000ffffe87224 */ /* 0x000fe400078e00e9 */
[----:B------:R-:W-:-:S02]  /*45aa0*/  IMAD.MOV.U32 R224, RZ, RZ, R225 ;  /* 0x000000ffffe07224 */ /* 0x000fc400078e00e1 */
[----:B------:R-:W-:Y:S02]  /*45ab0*/  IMAD.MOV.U32 R233, RZ, RZ, R234 ;  /* 0x000000ffffe97224 */ /* 0x000fe400078e00ea */
[----:B------:R-:W-:Y:S01]  /*45ac0*/  IMAD.MOV.U32 R225, RZ, RZ, R226 ;  /* 0x000000ffffe17224 */ /* 0x000fe200078e00e2 */
[----:B------:R-:W-:Y:S01]  /*45ad0*/  LEA R26, P1, R9, R3, 0x2 ;  /* 0x00000003091a7211 */ /* 0x000fe200078210ff */
[----:B------:R-:W-:Y:S01]  /*45ae0*/  IMAD.MOV.U32 R234, RZ, RZ, R250 ;  /* 0x000000ffffea7224 */ /* 0x000fe200078e00fa */
[----:B------:R-:W-:Y:S01]  /*45af0*/  LEA.HI.X.SX32 R31, R11, R4, 0x2, P3 ;  /* 0x000000040b1f7211 */ /* 0x000fe200018f16ff */
[----:B------:R-:W-:Y:S02]  /*45b00*/  IMAD.MOV.U32 R229, RZ, RZ, R230 ;  /* 0x000000ffffe57224 */ /* 0x000fe400078e00e6 */
[----:B------:R-:W-:Y:S02]  /*45b10*/  IMAD.MOV.U32 R226, RZ, RZ, R227 ;  /* 0x000000ffffe27224 */ /* 0x000fe400078e00e3 */
[----:B------:R-:W-:-:S02]  /*45b20*/  IMAD.MOV.U32 R230, RZ, RZ, R231 ;  /* 0x000000ffffe67224 */ /* 0x000fc400078e00e7 */
[----:B------:R-:W-:Y:S01]  /*45b30*/  IMAD.MOV.U32 R227, RZ, RZ, R228 ;  /* 0x000000ffffe37224 */ /* 0x000fe200078e00e4 */
[-C--:B------:R-:W-:Y:S01]  /*45b40*/  LEA.HI.X.SX32 R29, R10, R4.reuse, 0x2, P2 ;  /* 0x000000040a1d7211 */ /* 0x080fe200010f16ff */
[----:B------:R-:W-:Y:S02]  /*45b50*/  IMAD.MOV.U32 R231, RZ, RZ, R232 ;  /* 0x000000ffffe77224 */ /* 0x000fe400078e00e8 */
[----:B------:R-:W-:Y:S01]  /*45b60*/  IMAD.MOV.U32 R214, RZ, RZ, R223 ;  /* 0x000000ffffd67224 */ /* 0x000fe200078e00df */
[----:B------:R-:W-:Y:S01]  /*45b70*/  STL.64 [R1+0xc48], R32 ;  /* 0x000c482001007387 */ /* 0x000fe20000100a00 */
[----:B------:R-:W-:Y:S02]  /*45b80*/  IMAD.MOV.U32 R232, RZ, RZ, R233 ;  /* 0x000000ffffe87224 */ /* 0x000fe400078e00e9 */
[----:B------:R-:W-:Y:S01]  /*45b90*/  IMAD.MOV.U32 R223, RZ, RZ, R224 ;  /* 0x000000ffffdf7224 */ /* 0x000fe200078e00e0 */
[----:B------:R-:W2:Y:S01]  /*45ba0*/  LDL.LU R250, [R1+0x180] ;  /* 0x0001800001fa7983 */ /* 0x000ea20000300800 */
[----:B------:R-:W-:Y:S01]  /*45bb0*/  IMAD.MOV.U32 R233, RZ, RZ, R234 ;  /* 0x000000ffffe97224 */ /* 0x000fe200078e00ea */
[----:B------:R-:W-:Y:S01]  /*45bc0*/  LEA.HI.X.SX32 R27, R9, R4, 0x2, P1 ;  /* 0x00000004091b7211 */ /* 0x000fe200008f16ff */
[----:B------:R-:W-:-:S02]  /*45bd0*/  IMAD.MOV.U32 R228, RZ, RZ, R229 ;  /* 0x000000ffffe47224 */ /* 0x000fc400078e00e5 */
[----:B------:R-:W-:Y:S01]  /*45be0*/  IMAD.MOV.U32 R224, RZ, RZ, R225 ;  /* 0x000000ffffe07224 */ /* 0x000fe200078e00e1 */
[----:B------:R-:W-:Y:S01]  /*45bf0*/  STL.64 [R1+0xc40], R30 ;  /* 0x000c401e01007387 */ /* 0x000fe20000100a00 */
[----:B------:R-:W-:Y:S02]  /*45c00*/  IMAD.MOV.U32 R234, RZ, RZ, R240 ;  /* 0x000000ffffea7224 */ /* 0x000fe400078e00f0 */
[----:B------:R-:W-:Y:S02]  /*45c10*/  IMAD.MOV.U32 R229, RZ, RZ, R230 ;  /* 0x000000ffffe57224 */ /* 0x000fe400078e00e6 */
[----:B------:R-:W-:Y:S01]  /*45c20*/  IMAD.MOV.U32 R225, RZ, RZ, R226 ;  /* 0x000000ffffe17224 */ /* 0x000fe200078e00e2 */
[----:B------:R-:W-:Y:S01]  /*45c30*/  MOV R226, R227 ;  /* 0x000000e300e27202 */ /* 0x000fe20000000f00 */
        /* <DEDUP_REMOVED lines=8> */
[----:B------:R1:W-:Y:S01]  /*45cc0*/  STL.64 [R1+0xc30], R26 ;  /* 0x000c301a01007387 */ /* 0x0003e20000100a00 */
[----:B------:R-:W-:Y:S02]  /*45cd0*/  IMAD.MOV.U32 R233, RZ, RZ, R234 ;  /* 0x000000ffffe97224 */ /* 0x000fe400078e00ea */
[----:B------:R-:W-:Y:S02]  /*45ce0*/  IMAD.MOV.U32 R228, RZ, RZ, R229 ;  /* 0x000000ffffe47224 */ /* 0x000fe400078e00e5 */
[----:B------:R-:W-:-:S02]  /*45cf0*/  IMAD.MOV.U32 R223, RZ, RZ, R224 ;  /* 0x000000ffffdf7224 */ /* 0x000fc400078e00e0 */
[----:B------:R-:W-:Y:S01]  /*45d00*/  IMAD.MOV.U32 R234, RZ, RZ, R244 ;  /* 0x000000ffffea7224 */ /* 0x000fe200078e00f4 */
[-C--:B-1----:R-:W-:Y:S01]  /*45d10*/  LEA R28, P2, R8, R3.reuse, 0x2 ;  /* 0x00000003081c7211 */ /* 0x082fe200078410ff */
[----:B------:R-:W-:Y:S01]  /*45d20*/  IMAD.MOV.U32 R229, RZ, RZ, R230 ;  /* 0x000000ffffe57224 */ /* 0x000fe200078e00e6 */
[-C--:B------:R-:W-:Y:S01]  /*45d30*/  LEA R10, P1, R6, R3.reuse, 0x2 ;  /* 0x00000003060a7211 */ /* 0x080fe200078210ff */
[----:B------:R-:W-:Y:S01]  /*45d40*/  IMAD.MOV.U32 R224, RZ, RZ, R225 ;  /* 0x000000ffffe07224 */ /* 0x000fe200078e00e1 */
[----:B------:R-:W-:Y:S01]  /*45d50*/  LEA R26, P3, R7, R3, 0x2 ;  /* 0x00000003071a7211 */ /* 0x000fe200078610ff */
[----:B------:R-:W-:Y:S01]  /*45d60*/  IMAD.MOV.U32 R230, RZ, RZ, R231 ;  /* 0x000000ffffe67224 */ /* 0x000fe200078e00e7 */
[----:B------:R-:W2:Y:S01]  /*45d70*/  LDL.LU R244, [R1+0x6f0] ;  /* 0x0006f00001f47983 */ /* 0x000ea20000300800 */
[----:B------:R-:W-:Y:S01]  /*45d80*/  IMAD.MOV.U32 R225, RZ, RZ, R226 ;  /* 0x000000ffffe17224 */ /* 0x000fe200078e00e2 */
[----:B------:R-:W-:Y:S01]  /*45d90*/  LEA.HI.X.SX32 R29, R8, R4, 0x2, P2 ;  /* 0x00000004081d7211 */ /* 0x000fe200010f16ff */
[----:B------:R-:W-:-:S02]  /*45da0*/  IMAD.MOV.U32 R231, RZ, RZ, R232 ;  /* 0x000000ffffe77224 */ /* 0x000fc400078e00e8 */
[----:B------:R-:W-:Y:S02]  /*45db0*/  IMAD.MOV.U32 R226, RZ, RZ, R227 ;  /* 0x000000ffffe27224 */ /* 0x000fe400078e00e3 */
[----:B------:R-:W-:Y:S02]  /*45dc0*/  IMAD.MOV.U32 R232, RZ, RZ, R233 ;  /* 0x000000ffffe87224 */ /* 0x000fe400078e00e9 */
[----:B------:R-:W-:Y:S01]  /*45dd0*/  IMAD.MOV.U32 R227, RZ, RZ, R228 ;  /* 0x000000ffffe37224 */ /* 0x000fe200078e00e4 */
[-C--:B------:R-:W-:Y:S01]  /*45de0*/  LEA.HI.X.SX32 R27, R7, R4.reuse, 0x2, P3 ;  /* 0x00000004071b7211 */ /* 0x080fe200018f16ff */
[----:B------:R-:W-:Y:S02]  /*45df0*/  IMAD.MOV.U32 R233, RZ, RZ, R234 ;  /* 0x000000ffffe97224 */ /* 0x000fe400078e00ea */
[----:B------:R-:W-:Y:S01]  /*45e00*/  IMAD.MOV.U32 R228, RZ, RZ, R229 ;  /* 0x000000ffffe47224 */ /* 0x000fe200078e00e5 */
[----:B------:R-:W-:Y:S01]  /*45e10*/  LEA.HI.X.SX32 R11, R6, R4, 0x2, P1 ;  /* 0x00000004060b7211 */ /* 0x000fe200008f16ff */
[----:B------:R-:W-:-:S02]  /*45e20*/  IMAD.MOV.U32 R234, RZ, RZ, R236 ;  /* 0x000000ffffea7224 */ /* 0x000fc400078e00ec */
[----:B------:R-:W-:Y:S02]  /*45e30*/  IMAD.MOV.U32 R229, RZ, RZ, R230 ;  /* 0x000000ffffe57224 */ /* 0x000fe400078e00e6 */
[----:B------:R-:W-:Y:S02]  /*45e40*/  IMAD.MOV.U32 R236, RZ, RZ, R24 ;  /* 0x000000ffffec7224 */ /* 0x000fe400078e0018 */
[----:B------:R-:W-:Y:S01]  /*45e50*/  IMAD.MOV.U32 R230, RZ, RZ, R231 ;  /* 0x000000ffffe67224 */ /* 0x000fe200078e00e7 */
[----:B------:R-:W-:Y:S01]  /*45e60*/  STL.64 [R1+0xc18], R28 ;  /* 0x000c181c01007387 */ /* 0x000fe20000100a00 */
[----:B------:R-:W-:Y:S02]  /*45e70*/  IMAD.MOV.U32 R231, RZ, RZ, R232 ;  /* 0x000000ffffe77224 */ /* 0x000fe400078e00e8 */
[----:B------:R-:W-:Y:S01]  /*45e80*/  IMAD.MOV.U32 R232, RZ, RZ, R233 ;  /* 0x000000ffffe87224 */ /* 0x000fe200078e00e9 */
[----:B------:R-:W2:Y:S01]  /*45e90*/  LDL.LU R24, [R1+0x18e8] ;  /* 0x0018e80001187983 */ /* 0x000ea20000300800 */
[----:B------:R-:W-:-:S02]  /*45ea0*/  IMAD.MOV.U32 R233, RZ, RZ, R234 ;  /* 0x000000ffffe97224 */ /* 0x000fc400078e00ea */
[----:B------:R-:W-:Y:S01]  /*45eb0*/  IMAD.MOV.U32 R234, RZ, RZ, R236 ;  /* 0x000000ffffea7224 */ /* 0x000fe200078e00ec */
[----:B------:R-:W-:Y:S01]  /*45ec0*/  STL.64 [R1+0xc10], R26 ;  /* 0x000c101a01007387 */ /* 0x000fe20000100a00 */
[----:B------:R-:W-:-:S03]  /*45ed0*/  IMAD.MOV.U32 R236, RZ, RZ, R237 ;  /* 0x000000ffffec7224 */ /* 0x000fc600078e00ed */
[----:B------:R-:W-:Y:S04]  /*45ee0*/  STL.64 [R1+0xc28], R10 ;  /* 0x000c280a01007387 */ /* 0x000fe80000100a00 */
[----:B------:R-:W2:Y:S01]  /*45ef0*/  LDL.LU R237, [R1+0x4f8] ;  /* 0x0004f80001ed7983 */ /* 0x000ea20000300800 */
[----:B------:R-:W-:Y:S02]  /*45f00*/  IMAD.MOV.U32 R211, RZ, RZ, R223 ;  /* 0x000000ffffd37224 */ /* 0x000fe400078e00df */
[----:B------:R-:W-:Y:S02]  /*45f10*/  IMAD.MOV.U32 R223, RZ, RZ, R224 ;  /* 0x000000ffffdf7224 */ /* 0x000fe400078e00e0 */
[----:B------:R-:W-:Y:S02]  /*45f20*/  IMAD.MOV.U32 R224, RZ, RZ, R225 ;  /* 0x000000ffffe07224 */ /* 0x000fe400078e00e1 */
[----:B------:R-:W-:-:S02]  /*45f30*/  IMAD.MOV.U32 R225, RZ, RZ, R226 ;  /* 0x000000ffffe17224 */ /* 0x000fc400078e00e2 */
[----:B------:R-:W-:Y:S01]  /*45f40*/  IMAD.MOV.U32 R226, RZ, RZ, R227 ;  /* 0x000000ffffe27224 */ /* 0x000fe200078e00e3 */
[-C--:B------:R-:W-:Y:S01]  /*45f50*/  LEA R8, P2, R5, R3.reuse, 0x2 ;  /* 0x0000000305087211 */ /* 0x080fe200078410ff */
[----:B------:R-:W-:Y:S02]  /*45f60*/  IMAD.MOV.U32 R227, RZ, RZ, R228 ;  /* 0x000000ffffe37224 */ /* 0x000fe400078e00e4 */
[----:B------:R-:W-:Y:S01]  /*45f70*/  IMAD.MOV.U32 R228, RZ, RZ, R229 ;  /* 0x000000ffffe47224 */ /* 0x000fe200078e00e5 */
[----:B------:R-:W-:Y:S01]  /*45f80*/  LEA R6, P1, R217, R3, 0x2 ;  /* 0x00000003d9067211 */ /* 0x000fe200078210ff */
[----:B------:R-:W-:Y:S02]  /*45f90*/  IMAD.MOV.U32 R229, RZ, RZ, R230 ;  /* 0x000000ffffe57224 */ /* 0x000fe400078e00e6 */
[----:B------:R-:W-:Y:S02]  /*45fa0*/  IMAD.MOV.U32 R230, RZ, RZ, R231 ;  /* 0x000000ffffe67224 */ /* 0x000fe400078e00e7 */
[----:B------:R-:W-:Y:S01]  /*45fb0*/  IMAD.MOV.U32 R216, RZ, RZ, R223 ;  /* 0x000000ffffd87224 */ /* 0x000fe200078e00df */
        /* <DEDUP_REMOVED lines=16> */
[----:B------:R-:W-:Y:S01]  /*460c0*/  IMAD.MOV.U32 R224, RZ, RZ, R225 ;  /* 0x000000ffffe07224 */ /* 0x000fe200078e00e1 */
[C---:B-1----:R-:W-:Y:S01]  /*460d0*/  LEA R8, P2, R218.reuse, R3, 0x2 ;  /* 0x00000003da087211 */ /* 0x042fe200078410ff */
        /* <DEDUP_REMOVED lines=14> */
[----:B------:R-:W-:Y:S02]  /*461c0*/  IMAD.MOV.U32 R239, RZ, RZ, R13 ;  /* 0x000000ffffef7224 */ /* 0x000fe400078e000d */
[----:B------:R-:W2:Y:S01]  /*461d0*/  LDL.LU R13, [R1+0x18e4] ;  /* 0x0018e400010d7983 */ /* 0x000ea20000300800 */
[----:B------:R-:W-:Y:S01]  /*461e0*/  MOV R232, R237 ;  /* 0x000000ed00e87202 */ /* 0x000fe20000000f00 */
[----:B------:R-:W-:Y:S02]  /*461f0*/  IMAD.MOV.U32 R237, RZ, RZ, R238 ;  /* 0x000000ffffed7224 */ /* 0x000fe400078e00ee */
[----:B------:R1:W-:Y:S01]  /*46200*/  STL.64 [R1+0xc08], R6 ;  /* 0x000c080601007387 */ /* 0x0003e20000100a00 */
[----:B------:R-:W-:-:S02]  /*46210*/  IMAD.MOV.U32 R238, RZ, RZ, R248 ;  /* 0x000000ffffee7224 */ /* 0x000fc400078e00f8 */
[----:B------:R-:W-:Y:S01]  /*46220*/  IMAD.MOV.U32 R231, RZ, RZ, R232 ;  /* 0x000000ffffe77224 */ /* 0x000fe200078e00e8 */
[----:B------:R-:W2:Y:S01]  /*46230*/  LDL.LU R248, [R1+0x774] ;  /* 0x0007740001f87983 */ /* 0x000ea20000300800 */
[----:B------:R-:W-:Y:S01]  /*46240*/  IMAD.MOV.U32 R232, RZ, RZ, R238 ;  /* 0x000000ffffe87224 */ /* 0x000fe200078e00ee */
[C---:B-1----:R-:W-:Y:S02]  /*46250*/  LEA R6, P1, R219.reuse, R3, 0x2 ;  /* 0x00000003db067211 */ /* 0x042fe400078210ff */
[----:B------:R1:W-:Y:S02]  /*46260*/  STL.64 [R1+0xc00], R8 ;  /* 0x000c000801007387 */ /* 0x0003e40000100a00 */
[----:B------:R-:W-:Y:S01]  /*46270*/  LEA.HI.X.SX32 R7, R219, R4, 0x2, P1 ;  /* 0x00000004db077211 */ /* 0x000fe200008f16ff */
[----:B------:R-:W-:Y:S02]  /*46280*/  IMAD.MOV.U32 R238, RZ, RZ, R22 ;  /* 0x000000ffffee7224 */ /* 0x000fe400078e0016 */
[----:B------:R-:W2:Y:S01]  /*46290*/  LDL.LU R22, [R1+0x18e0] ;  /* 0x0018e00001167983 */ /* 0x000ea20000300800 */
[----:B------:R-:W-:-:S03]  /*462a0*/  IMAD.MOV.U32 R219, RZ, RZ, R224 ;  /* 0x000000ffffdb7224 */ /* 0x000fc600078e00e0 */
[----:B------:R3:W-:Y:S01]  /*462b0*/  STL.64 [R1+0xbf8], R6 ;  /* 0x000bf80601007387 */ /* 0x0007e20000100a00 */
[CC--:B-1----:R-:W-:Y:S01]  /*462c0*/  LEA R8, P2, R212.reuse, R3.reuse, 0x2 ;  /* 0x00000003d4087211 */ /* 0x0c2fe200078410ff */
[----:B------:R-:W-:Y:S02]  /*462d0*/  IMAD.MOV.U32 R224, RZ, RZ, R226 ;  /* 0x000000ffffe07224 */ /* 0x000fe400078e00e2 */
[----:B------:R-:W-:Y:S01]  /*462e0*/  IMAD.MOV.U32 R226, RZ, RZ, R228 ;  /* 0x000000ffffe27224 */ /* 0x000fe200078e00e4 */
[-C--:B------:R-:W-:Y:S01]  /*462f0*/  LEA.HI.X.SX32 R9, R212, R4.reuse, 0x2, P2 ;  /* 0x00000004d4097211 */ /* 0x080fe200010f16ff */
[----:B------:R-:W-:Y:S01]  /*46300*/  IMAD.MOV.U32 R228, RZ, RZ, R230 ;  /* 0x000000ffffe47224 */ /* 0x000fe200078e00e6 */
[C---:B---3--:R-:W-:Y:S01]  /*46310*/  LEA R6, P1, R220.reuse, R3, 0x2 ;  /* 0x00000003dc067211 */ /* 0x048fe200078210ff */
[----:B------:R-:W-:Y:S02]  /*46320*/  IMAD.MOV.U32 R229, RZ, RZ, R231 ;  /* 0x000000ffffe57224 */ /* 0x000fe400078e00e7 */
[----:B------:R-:W-:Y:S01]  /*46330*/  IMAD.MOV.U32 R230, RZ, RZ, R232 ;  /* 0x000000ffffe67224 */ /* 0x000fe200078e00e8 */
[----:B------:R-:W-:Y:S01]  /*46340*/  LEA.HI.X.SX32 R7, R220, R4, 0x2, P1 ;  /* 0x00000004dc077211 */ /* 0x000fe200008f16ff */
[----:B------:R-:W-:-:S02]  /*46350*/  IMAD.MOV.U32 R231, RZ, RZ, R238 ;  /* 0x000000ffffe77224 */ /* 0x000fc400078e00ee */
[----:B------:R-:W-:Y:S02]  /*46360*/  IMAD.MOV.U32 R232, RZ, RZ, R242 ;  /* 0x000000ffffe87224 */ /* 0x000fe400078e00f2 */
[----:B------:R-:W-:Y:S01]  /*46370*/  IMAD.MOV.U32 R220, RZ, RZ, R223 ;  /* 0x000000ffffdc7224 */ /* 0x000fe200078e00df */
[----:B------:R-:W3:Y:S01]  /*46380*/  LDL.LU R242, [R1+0x6b0] ;  /* 0x0006b00001f27983 */ /* 0x000ee20000300800 */
        /* <DEDUP_REMOVED lines=8> */
[----:B------:R-:W-:Y:S01]  /*46410*/  IMAD.MOV.U32 R228, RZ, RZ, R229 ;  /* 0x000000ffffe47224 */ /* 0x000fe200078e00e5 */
[----:B------:R4:W-:Y:S01]  /*46420*/  STL.64 [R1+0xbe8], R6 ;  /* 0x000be80601007387 */ /* 0x0009e20000100a00 */
[----:B------:R-:W-:Y:S01]  /*46430*/  IMAD.MOV.U32 R229, RZ, RZ, R230 ;  /* 0x000000ffffe57224 */ /* 0x000fe200078e00e6 */
[CC--:B-1----:R-:W-:Y:S01]  /*46440*/  LEA R8, P2, R221.reuse, R3.reuse, 0x2 ;  /* 0x00000003dd087211 */ /* 0x0c2fe200078410ff */
[----:B------:R-:W-:Y:S02]  /*46450*/  IMAD.MOV.U32 R230, RZ, RZ, R231 ;  /* 0x000000ffffe67224 */ /* 0x000fe400078e00e7 */
[----:B------:R-:W-:Y:S01]  /*46460*/  IMAD.MOV.U32 R231, RZ, RZ, R232 ;  /* 0x000000ffffe77224 */ /* 0x000fe200078e00e8 */
[----:B------:R-:W-:Y:S01]  /*46470*/  LEA.HI.X.SX32 R9, R221, R4, 0x2, P2 ;  /* 0x00000004dd097211 */ /* 0x000fe200010f16ff */
[----:B------:R-:W-:Y:S01]  /*46480*/  IMAD.MOV.U32 R212, RZ, RZ, R223 ;  /* 0x000000ffffd47224 */ /* 0x000fe200078e00df */
[----:B----4-:R-:W-:Y:S01]  /*46490*/  LEA R6, P1, R213, R3, 0x2 ;  /* 0x00000003d5067211 */ /* 0x010fe200078210ff */
[----:B------:R-:W-:-:S02]  /*464a0*/  IMAD.MOV.U32 R232, RZ, RZ, R245 ;  /* 0x000000ffffe87224 */ /* 0x000fc400078e00f5 */
[----:B------:R-:W-:Y:S02]  /*464b0*/  IMAD.MOV.U32 R221, RZ, RZ, R224 ;  /* 0x000000ffffdd7224 */ /* 0x000fe400078e00e0 */
[----:B------:R-:W-:Y:S02]  /*464c0*/  IMAD.MOV.U32 R223, RZ, RZ, R225 ;  /* 0x000000ffffdf7224 */ /* 0x000fe400078e00e1 */
[----:B------:R-:W-:Y:S02]  /*464d0*/  IMAD.MOV.U32 R245, RZ, RZ, R249 ;  /* 0x000000fffff57224 */ /* 0x000fe400078e00f9 */
[----:B------:R-:W-:Y:S01]  /*464e0*/  IMAD.MOV.U32 R224, RZ, RZ, R226 ;  /* 0x000000ffffe07224 */ /* 0x000fe200078e00e2 */
[----:B------:R-:W4:Y:S01]  /*464f0*/  LDL.LU R249, [R1+0x688] ;  /* 0x0006880001f97983 */ /* 0x000f220000300800 */
[----:B------:R-:W-:Y:S01]  /*46500*/  IMAD.MOV.U32 R225, RZ, RZ, R227 ;  /* 0x000000ffffe17224 */ /* 0x000fe200078e00e3 */
[----:B------:R-:W-:Y:S01]  /*46510*/  LEA.HI.X.SX32 R7, R213, R4, 0x2, P1 ;  /* 0x00000004d5077211 */ /* 0x000fe200008f16ff */
[----:B------:R-:W-:Y:S01]  /*46520*/  IMAD.MOV.U32 R226, RZ, RZ, R228 ;  /* 0x000000ffffe27224 */ /* 0x000fe200078e00e4 */
[----:B------:R1:W-:Y:S01]  /*46530*/  STL.64 [R1+0xbe0], R8 ;  /* 0x000be00801007387 */ /* 0x0003e20000100a00 */
[----:B------:R-:W-:Y:S01]  /*46540*/  IMAD.MOV.U32 R227, RZ, RZ, R229 ;  /* 0x000000ffffe37224 */ /* 0x000fe200078e00e5 */
[----:B------:R-:W-:Y:S01]  /*46550*/  MOV R228, R230 ;  /* 0x000000e600e47202 */ /* 0x000fe20000000f00 */
        /* <DEDUP_REMOVED lines=10> */
[----:B------:R-:W-:Y:S01]  /*46600*/  IMAD.MOV.U32 R226, RZ, RZ, R227 ;  /* 0x000000ffffe27224 */ /* 0x000fe200078e00e3 */
[----:B------:R-:W2:Y:S01]  /*46610*/  LDL.LU R20, [R1+0x18d8] ;  /* 0x0018d80001147983 */ /* 0x000ea20000300800 */
        /* <DEDUP_REMOVED lines=15> */
[----:B------:R-:W-:Y:S01]  /*46710*/  IMAD.MOV.U32 R227, RZ, RZ, R228 ;  /* 0x000000ffffe37224 */ /* 0x000fe200078e00e4 */
[----:B------:R-:W-:Y:S01]  /*46720*/  LEA.HI.X.SX32 R7, R215, R4, 0x2, P1 ;  /* 0x00000004d7077211 */ /* 0x000fe200008f16ff */
[----:B------:R-:W-:Y:S01]  /*46730*/  IMAD.MOV.U32 R228, RZ, RZ, R229 ;  /* 0x000000ffffe47224 */ /* 0x000fe200078e00e5 */
[----:B------:R-:W2:Y:S01]  /*46740*/  LDL.LU R23, [R1+0x18d0] ;  /* 0x0018d00001177983 */ /* 0x000ea20000300800 */
[----:B------:R-:W-:Y:S02]  /*46750*/  IMAD.MOV.U32 R229, RZ, RZ, R230 ;  /* 0x000000ffffe57224 */ /* 0x000fe400078e00e6 */
[----:B------:R-:W-:Y:S01]  /*46760*/  IMAD.MOV.U32 R230, RZ, RZ, R231 ;  /* 0x000000ffffe67224 */ /* 0x000fe200078e00e7 */
[----:B------:R-:W-:Y:S01]  /*46770*/  STL.64 [R1+0xbd0], R8 ;  /* 0x000bd00801007387 */ /* 0x000fe20000100a00 */
[----:B------:R-:W-:-:S02]  /*46780*/  IMAD.MOV.U32 R231, RZ, RZ, R232 ;  /* 0x000000ffffe77224 */ /* 0x000fc400078e00e8 */
[----:B------:R-:W-:Y:S02]  /*46790*/  IMAD.MOV.U32 R232, RZ, RZ, R240 ;  /* 0x000000ffffe87224 */ /* 0x000fe400078e00f0 */
[----:B------:R-:W2:Y:S01]  /*467a0*/  LDL.LU R240, [R1+0x740] ;  /* 0x0007400001f07983 */ /* 0x000ea20000300800 */
[----:B------:R-:W-:Y:S02]  /*467b0*/  IMAD.MOV.U32 R215, RZ, RZ, R223 ;  /* 0x000000ffffd77224 */ /* 0x000fe400078e00df */
[----:B------:R-:W-:Y:S01]  /*467c0*/  IMAD.MOV.U32 R223, RZ, RZ, R224 ;  /* 0x000000ffffdf7224 */ /* 0x000fe200078e00e0 */
[----:B------:R1:W-:Y:S01]  /*467d0*/  STL.64 [R1+0xbc8], R6 ;  /* 0x000bc80601007387 */ /* 0x0003e20000100a00 */
[----:B------:R-:W-:Y:S02]  /*467e0*/  IMAD.MOV.U32 R224, RZ, RZ, R225 ;  /* 0x000000ffffe07224 */ /* 0x000fe400078e00e1 */
[----:B------:R-:W-:Y:S01]  /*467f0*/  IMAD.MOV.U32 R225, RZ, RZ, R226 ;  /* 0x000000ffffe17224 */ /* 0x000fe200078e00e2 */
[----:B------:R-:W-:Y:S01]  /*46800*/  LEA R28, P2, R211, R3, 0x2 ;  /* 0x00000003d31c7211 */ /* 0x000fe200078410ff */
[----:B------:R-:W-:-:S02]  /*46810*/  IMAD.MOV.U32 R226, RZ, RZ, R227 ;  /* 0x000000ffffe27224 */ /* 0x000fc400078e00e3 */
[----:B------:R-:W-:Y:S01]  /*46820*/  IMAD.MOV.U32 R227, RZ, RZ, R228 ;  /* 0x000000ffffe37224 */ /* 0x000fe200078e00e4 */
[----:B-1----:R-:W-:Y:S01]  /*46830*/  LEA R6, P1, R216, R3, 0x2 ;  /* 0x00000003d8067211 */ /* 0x002fe200078210ff */
[----:B------:R-:W-:-:S03]  /*46840*/  IMAD.MOV.U32 R228, RZ, RZ, R229 ;  /* 0x000000ffffe47224 */ /* 0x000fc600078e00e5 */
[-C--:B------:R-:W-:Y:S01]  /*46850*/  LEA.HI.X.SX32 R7, R216, R4.reuse, 0x2, P1 ;  /* 0x00000004d8077211 */ /* 0x080fe200008f16ff */
[----:B------:R-:W-:Y:S02]  /*46860*/  IMAD.MOV.U32 R216, RZ, RZ, R223 ;  /* 0x000000ffffd87224 */ /* 0x000fe400078e00df */
[----:B------:R-:W-:Y:S02]  /*46870*/  IMAD.MOV.U32 R229, RZ, RZ, R230 ;  /* 0x000000ffffe57224 */ /* 0x000fe400078e00e6 */
[----:B------:R-:W-:Y:S01]  /*46880*/  IMAD.MOV.U32 R223, RZ, RZ, R224 ;  /* 0x000000ffffdf7224 */ /* 0x000fe200078e00e0 */
[----:B------:R-:W-:Y:S01]  /*46890*/  LEA.HI.X.SX32 R29, R211, R4, 0x2, P2 ;  /* 0x00000004d31d7211 */ /* 0x000fe200010f16ff */
        /* <DEDUP_REMOVED lines=8> */
[----:B------:R-:W2:Y:S01]  /*46920*/  LDL.LU R243, [R1+0x6f8] ;  /* 0x0006f80001f37983 */ /* 0x000ea20000300800 */
[----:B------:R-:W-:Y:S01]  /*46930*/  IMAD.MOV.U32 R228, RZ, RZ, R229 ;  /* 0x000000ffffe47224 */ /* 0x000fe200078e00e5 */
[----:B------:R-:W-:Y:S01]  /*46940*/  LEA.HI.X.SX32 R31, R217, R4, 0x2, P2 ;  /* 0x00000004d91f7211 */ /* 0x000fe200010f16ff */
[----:B------:R-:W-:Y:S01]  /*46950*/  IMAD.MOV.U32 R229, RZ, RZ, R230 ;  /* 0x000000ffffe57224 */ /* 0x000fe200078e00e6 */
[----:B------:R1:W-:Y:S01]  /*46960*/  STL.64 [R1+0xbc0], R28 ;  /* 0x000bc01c01007387 */ /* 0x0003e20000100a00 */
[----:B------:R-:W-:Y:S01]  /*46970*/  MOV R230, R231 ;  /* 0x000000e700e67202 */ /* 0x000fe20000000f00 */
[----:B------:R-:W-:-:S02]  /*46980*/  IMAD.MOV.U32 R231, RZ, RZ, R232 ;  /* 0x000000ffffe77224 */ /* 0x000fc400078e00e8 */
[----:B------:R-:W-:Y:S02]  /*46990*/  IMAD.MOV.U32 R217, RZ, RZ, R223 ;  /* 0x000000ffffd97224 */ /* 0x000fe400078e00df */
[----:B------:R-:W-:Y:S02]  /*469a0*/  IMAD.MOV.U32 R232, RZ, RZ, R233 ;  /* 0x000000ffffe87224 */ /* 0x000fe400078e00e9 */
[----:B------:R-:W-:Y:S01]  /*469b0*/  IMAD.MOV.U32 R223, RZ, RZ, R224 ;  /* 0x000000ffffdf7224 */ /* 0x000fe200078e00e0 */
[----:B------:R-:W-:Y:S01]  /*469c0*/  STL.64 [R1+0xbb8], R6 ;  /* 0x000bb80601007387 */ /* 0x000fe20000100a00 */
[----:B------:R-:W-:Y:S01]  /*469d0*/  IMAD.MOV.U32 R233, RZ, RZ, R234 ;  /* 0x000000ffffe97224 */ /* 0x000fe200078e00ea */
[C---:B-1----:R-:W-:Y:S01]  /*469e0*/  LEA R28, P1, R218.reuse, R3, 0x2 ;  /* 0x00000003da1c7211 */ /* 0x042fe200078210ff */
[----:B------:R-:W-:Y:S02]  /*469f0*/  IMAD.MOV.U32 R224, RZ, RZ, R225 ;  /* 0x000000ffffe07224 */ /* 0x000fe400078e00e1 */
[----:B------:R-:W-:Y:S01]  /*46a00*/  IMAD.MOV.U32 R234, RZ, RZ, R12 ;  /* 0x000000ffffea7224 */ /* 0x000fe200078e000c */
[----:B------:R-:W-:Y:S01]  /*46a10*/  LEA.HI.X.SX32 R29, R218, R4, 0x2, P1 ;  /* 0x00000004da1d7211 */ /* 0x000fe200008f16ff */
[----:B------:R-:W-:Y:S01]  /*46a20*/  IMAD.MOV.U32 R225, RZ, RZ, R226 ;  /* 0x000000ffffe17224 */ /* 0x000fe200078e00e2 */
[----:B------:R-:W2:Y:S01]  /*46a30*/  LDL.LU R12, [R1+0x18cc] ;  /* 0x0018cc00010c7983 */ /* 0x000ea20000300800 */
[----:B------:R-:W-:-:S02]  /*46a40*/  IMAD.MOV.U32 R226, RZ, RZ, R227 ;  /* 0x000000ffffe27224 */ /* 0x000fc400078e00e3 */
[----:B------:R-:W-:Y:S01]  /*46a50*/  IMAD.MOV.U32 R227, RZ, RZ, R228 ;  /* 0x000000ffffe37224 */ /* 0x000fe200078e00e4 */
[----:B------:R1:W-:Y:S01]  /*46a60*/  STL.64 [R1+0xbb0], R30 ;  /* 0x000bb01e01007387 */ /* 0x0003e20000100a00 */
[----:B------:R-:W-:Y:S02]  /*46a70*/  IMAD.MOV.U32 R218, RZ, RZ, R223 ;  /* 0x000000ffffda7224 */ /* 0x000fe400078e00df */
[----:B------:R-:W-:Y:S02]  /*46a80*/  IMAD.MOV.U32 R228, RZ, RZ, R229 ;  /* 0x000000ffffe47224 */ /* 0x000fe400078e00e5 */
[----:B------:R-:W-:Y:S02]  /*46a90*/  IMAD.MOV.U32 R223, RZ, RZ, R224 ;  /* 0x000000ffffdf7224 */ /* 0x000fe400078e00e0 */
[----:B------:R-:W-:Y:S02]  /*46aa0*/  IMAD.MOV.U32 R229, RZ, RZ, R230 ;  /* 0x000000ffffe57224 */ /* 0x000fe400078e00e6 */
[----:B------:R-:W-:Y:S01]  /*46ab0*/  IMAD.MOV.U32 R224, RZ, RZ, R225 ;  /* 0x000000ffffe07224 */ /* 0x000fe200078e00e1 */
[----:B-1----:R-:W-:Y:S01]  /*46ac0*/  LEA R30, P2, R219, R3, 0x2 ;  /* 0x00000003db1e7211 */ /* 0x002fe200078410ff */
        /* <DEDUP_REMOVED lines=18> */
[----:B------:R-:W2:Y:S01]  /*46bf0*/  LDL.LU R14, [R1+0x18c8] ;  /* 0x0018c800010e7983 */ /* 0x000ea20000300800 */
        /* <DEDUP_REMOVED lines=15> */
[----:B------:R-:W2:Y:S01]  /*46cf0*/  LDL.LU R247, [R1+0x77c] ;  /* 0x00077c0001f77983 */ /* 0x000ea20000300800 */
[----:B------:R-:W-:Y:S01]  /*46d00*/  IMAD.MOV.U32 R234, RZ, RZ, R237 ;  /* 0x000000ffffea7224 */ /* 0x000fe200078e00ed */
[----:B------:R-:W-:-:S02]  /*46d10*/  MOV R237, R239 ;  /* 0x000000ef00ed7202 */ /* 0x000fc40000000f00 */
[----:B------:R2:W-:Y:S04]  /*46d20*/  STL.64 [R1+0xba0], R30 ;  /* 0x000ba01e01007387 */ /* 0x0005e80000100a00 */
        /* <DEDUP_REMOVED lines=16> */
[----:B------:R-:W-:Y:S01]  /*46e30*/  STL.64 [R1+0xb98], R28 ;  /* 0x000b981c01007387 */ /* 0x000fe20000100a00 */
[----:B--2---:R-:W-:Y:S02]  /*46e40*/  IMAD.MOV.U32 R238, RZ, RZ, R239 ;  /* 0x000000ffffee7224 */ /* 0x004fe400078e00ef */
[----:B------:R-:W-:Y:S02]  /*46e50*/  IMAD.MOV.U32 R239, RZ, RZ, R241 ;  /* 0x000000ffffef7224 */ /* 0x000fe400078e00f1 */
[----:B---3--:R-:W-:Y:S02]  /*46e60*/  IMAD.MOV.U32 R241, RZ, RZ, R242 ;  /* 0x000000fffff17224 */ /* 0x008fe400078e00f2 */
[----:B------:R-:W2:Y:S01]  /*46e70*/  LDL.LU R242, [R1+0x6b8] ;  /* 0x0006b80001f27983 */ /* 0x000ea20000300800 */
[----:B------:R-:W-:-:S04]  /*46e80*/  LEA R30, P1, R221, R3, 0x2 ;  /* 0x00000003dd1e7211 */ /* 0x000fc800078210ff */
[----:B------:R-:W-:Y:S01]  /*46e90*/  LEA.HI.X.SX32 R31, R221, R4, 0x2, P1 ;  /* 0x00000004dd1f7211 */ /* 0x000fe200008f16ff */
[----:B------:R-:W-:Y:S02]  /*46ea0*/  IMAD.MOV.U32 R221, RZ, RZ, R223 ;  /* 0x000000ffffdd7224 */ /* 0x000fe400078e00df */
        /* <DEDUP_REMOVED lines=20> */
[----:B------:R-:W-:Y:S01]  /*46ff0*/  IMAD.MOV.U32 R228, RZ, RZ, R229 ;  /* 0x000000ffffe47224 */ /* 0x000fe200078e00e5 */
[----:B------:R1:W-:Y:S01]  /*47000*/  STL.64 [R1+0xb90], R32 ;  /* 0x000b902001007387 */ /* 0x0003e20000100a00 */
[----:B------:R-:W-:-:S02]  /*47010*/  IMAD.MOV.U32 R237, RZ, RZ, R239 ;  /* 0x000000ffffed7224 */ /* 0x000fc400078e00ef */
[----:B------:R-:W-:Y:S02]  /*47020*/  IMAD.MOV.U32 R229, RZ, RZ, R232 ;  /* 0x000000ffffe57224 */ /* 0x000fe400078e00e8 */
[----:B------:R-:W-:Y:S02]  /*47030*/  IMAD.MOV.U32 R232, RZ, RZ, R233 ;  /* 0x000000ffffe87224 */ /* 0x000fe400078e00e9 */
[----:B------:R-:W-:Y:S01]  /*47040*/  IMAD.MOV.U32 R233, RZ, RZ, R234 ;  /* 0x000000ffffe97224 */ /* 0x000fe200078e00ea */
[-C--:B------:R-:W-:Y:S01]  /*47050*/  LEA.HI.X.SX32 R35, R213, R4.reuse, 0x2, P2 ;  /* 0x00000004d5237211 */ /* 0x080fe200010f16ff */
[----:B------:R-:W-:Y:S01]  /*47060*/  IMAD.MOV.U32 R234, RZ, RZ, R235 ;  /* 0x000000ffffea7224 */ /* 0x000fe200078e00eb */
[C---:B-1----:R-:W-:Y:S01]  /*47070*/  LEA R32, P1, R214.reuse, R3, 0x2 ;  /* 0x00000003d6207211 */ /* 0x042fe200078210ff */
[----:B------:R-:W-:Y:S02]  /*47080*/  IMAD.MOV.U32 R235, RZ, RZ, R237 ;  /* 0x000000ffffeb7224 */ /* 0x000fe400078e00ed */
[----:B------:R-:W-:Y:S01]  /*47090*/  IMAD.MOV.U32 R237, RZ, RZ, R238 ;  /* 0x000000ffffed7224 */ /* 0x000fe200078e00ee */
[----:B------:R-:W-:Y:S01]  /*470a0*/  LEA.HI.X.SX32 R33, R214, R4, 0x2, P1 ;  /* 0x00000004d6217211 */ /* 0x000fe200008f16ff */
[----:B------:R-:W-:Y:S01]  /*470b0*/  IMAD.MOV.U32 R210, RZ, RZ, R223 ;  /* 0x000000ffffd27224 */ /* 0x000fe200078e00df */
        /* <DEDUP_REMOVED lines=13> */
[----:B------:R-:W-:-:S02]  /*47190*/  IMAD.MOV.U32 R242, RZ, RZ, R246 ;  /* 0x000000fffff27224 */ /* 0x000fc400078e00f6 */
[----:B------:R-:W-:Y:S01]  /*471a0*/  IMAD.MOV.U32 R238, RZ, RZ, R239 ;  /* 0x000000ffffee7224 */ /* 0x000fe200078e00ef */
[----:B------:R-:W2:Y:S01]  /*471b0*/  LDL.LU R246, [R1+0x680] ;  /* 0x0006800001f67983 */ /* 0x000ea20000300800 */
[----:B------:R-:W-:Y:S01]  /*471c0*/  IMAD.MOV.U32 R239, RZ, RZ, R241 ;  /* 0x000000ffffef7224 */ /* 0x000fe200078e00f1 */
[----:B------:R-:W-:Y:S01]  /*471d0*/  MOV R241, R245 ;  /* 0x000000f500f17202 */ /* 0x000fe20000000f00 */
[----:B----4-:R-:W-:Y:S01]  /*471e0*/  IMAD.MOV.U32 R245, RZ, RZ, R249 ;  /* 0x000000fffff57224 */ /* 0x010fe200078e00f9 */
[----:B------:R1:W-:Y:S01]  /*471f0*/  STL.64 [R1+0xb80], R34 ;  /* 0x000b802201007387 */ /* 0x0003e20000100a00 */
[----:B------:R-:W-:-:S03]  /*47200*/  IMAD.MOV.U32 R237, RZ, RZ, R239 ;  /* 0x000000ffffed7224 */ /* 0x000fc600078e00ef */
[----:B------:R-:W3:Y:S04]  /*47210*/  LDL.LU R249, [R1+0x3a0] ;  /* 0x0003a00001f97983 */ /* 0x000ee80000300800 */
[----:B------:R4:W-:Y:S04]  /*47220*/  STL.64 [R1+0xb78], R32 ;  /* 0x000b782001007387 */ /* 0x0009e80000100a00 */
[----:B------:R-:W2:Y:S04]  /*47230*/  LDL.LU R235, [R1+0x758] ;  /* 0x0007580001eb7983 */ /* 0x000ea80000300800 */
[----:B------:R-:W3:Y:S01]  /*47240*/  LDL.LU R239, [R1+0x750] ;  /* 0x0007500001ef7983 */ /* 0x000ee20000300800 */
[----:B------:R-:W-:-:S02]  /*47250*/  IMAD.MOV.U32 R212, RZ, RZ, R223 ;  /* 0x000000ffffd47224 */ /* 0x000fc400078e00df */
        /* <DEDUP_REMOVED lines=11> */
[----:B------:R1:W-:Y:S01]  /*47310*/  STL.64 [R1+0xb70], R34 ;  /* 0x000b702201007387 */ /* 0x0003e20000100a00 */
[----:B--2---:R-:W-:Y:S02]  /*47320*/  IMAD.MOV.U32 R234, RZ, RZ, R235 ;  /* 0x000000ffffea7224 */ /* 0x004fe400078e00eb */
[----:B---3--:R-:W-:Y:S02]  /*47330*/  IMAD.MOV.U32 R235, RZ, RZ, R239 ;  /* 0x000000ffffeb7224 */ /* 0x008fe400078e00ef */
[----:B------:R-:W-:-:S02]  /*47340*/  IMAD.MOV.U32 R239, RZ, RZ, R240 ;  /* 0x000000ffffef7224 */ /* 0x000fc400078e00f0 */
[----:B------:R-:W2:Y:S01]  /*47350*/  LDL.LU R240, [R1+0x748] ;  /* 0x0007480001f07983 */ /* 0x000ea20000300800 */
[----:B------:R-:W-:Y:S01]  /*47360*/  IMAD.MOV.U32 R213, RZ, RZ, R223 ;  /* 0x000000ffffd57224 */ /* 0x000fe200078e00df */
[CC--:B----4-:R-:W-:Y:S01]  /*47370*/  LEA R32, P1, R216.reuse, R3.reuse, 0x2 ;  /* 0x00000003d8207211 */ /* 0x0d0fe200078210ff */
[----:B------:R-:W-:Y:S02]  /*47380*/  IMAD.MOV.U32 R214, RZ, RZ, R224 ;  /* 0x000000ffffd67224 */ /* 0x000fe400078e00e0 */
[----:B------:R-:W-:Y:S02]  /*47390*/  IMAD.MOV.U32 R223, RZ, RZ, R225 ;  /* 0x000000ffffdf7224 */ /* 0x000fe400078e00e1 */
[----:B------:R-:W-:Y:S02]  /*473a0*/  IMAD.MOV.U32 R224, RZ, RZ, R226 ;  /* 0x000000ffffe07224 */ /* 0x000fe400078e00e2 */
[----:B------:R-:W-:Y:S01]  /*473b0*/  IMAD.MOV.U32 R225, RZ, RZ, R227 ;  /* 0x000000ffffe17224 */ /* 0x000fe200078e00e3 */
[----:B-1----:R-:W-:Y:S01]  /*473c0*/  LEA R34, P2, R217, R3, 0x2 ;  /* 0x00000003d9227211 */ /* 0x002fe200078410ff */
[----:B------:R-:W-:Y:S01]  /*473d0*/  IMAD.MOV.U32 R226, RZ, RZ, R228 ;  /* 0x000000ffffe27224 */ /* 0x000fe200078e00e4 */
[----:B------:R-:W-:Y:S01]  /*473e0*/  LEA.HI.X.SX32 R33, R216, R4, 0x2, P1 ;  /* 0x00000004d8217211 */ /* 0x000fe200008f16ff */
        /* <DEDUP_REMOVED lines=13> */
[----:B------:R-:W-:Y:S01]  /*474c0*/  IMAD.MOV.U32 R227, RZ, RZ, R228 ;  /* 0x000000ffffe37224 */ /* 0x000fe200078e00e4 */
[----:B------:R-:W-:Y:S01]  /*474d0*/  MOV R228, R229 ;  /* 0x000000e500e47202 */ /* 0x000fe20000000f00 */
[----:B------:R-:W-:Y:S01]  /*474e0*/  IMAD.MOV.U32 R229, RZ, RZ, R231 ;  /* 0x000000ffffe57224 */ /* 0x000fe200078e00e7 */
[----:B------:R-:W3:Y:S01]  /*474f0*/  LDL.LU R239, [R1+0x700] ;  /* 0x0007000001ef7983 */ /* 0x000ee20000300800 */
[----:B------:R-:W-:-:S02]  /*47500*/  IMAD.MOV.U32 R231, RZ, RZ, R233 ;  /* 0x000000ffffe77224 */ /* 0x000fc400078e00e9 */
[----:B------:R-:W-:Y:S02]  /*47510*/  IMAD.MOV.U32 R233, RZ, RZ, R235 ;  /* 0x000000ffffe97224 */ /* 0x000fe400078e00eb */
[----:B--2---:R-:W-:Y:S02]  /*47520*/  IMAD.MOV.U32 R234, RZ, RZ, R240 ;  /* 0x000000ffffea7224 */ /* 0x004fe400078e00f0 */
[----:B------:R-:W2:Y:S04]  /*47530*/  LDL.LU R240, [R1+0x708] ;  /* 0x0007080001f07983 */ /* 0x000ea80000300800 */
[----:B------:R1:W-:Y:S04]  /*47540*/  STL.64 [R1+0xb60], R34 ;  /* 0x000b602201007387 */ /* 0x0003e80000100a00 */
[----:B------:R-:W4:Y:S01]  /*47550*/  LDL.LU R235, [R1+0x4f0] ;  /* 0x0004f00001eb7983 */ /* 0x000f220000300800 */
[----:B------:R-:W-:Y:S01]  /*47560*/  LEA R36, P1, R218, R3, 0x2 ;  /* 0x00000003da247211 */ /* 0x000fe200078210ff */
[----:B------:R-:W-:-:S02]  /*47570*/  IMAD.MOV.U32 R217, RZ, RZ, R224 ;  /* 0x000000ffffd97224 */ /* 0x000fc400078e00e0 */
[----:B------:R-:W-:Y:S02]  /*47580*/  IMAD.MOV.U32 R216, RZ, RZ, R223 ;  /* 0x000000ffffd87224 */ /* 0x000fe400078e00df */
[----:B------:R-:W-:Y:S01]  /*47590*/  IMAD.MOV.U32 R224, RZ, RZ, R226 ;  /* 0x000000ffffe07224 */ /* 0x000fe200078e00e2 */
[----:B------:R-:W-:Y:S01]  /*475a0*/  LEA.HI.X.SX32 R37, R218, R4, 0x2, P1 ;  /* 0x00000004da257211 */ /* 0x000fe200008f16ff */
[----:B------:R-:W-:Y:S01]  /*475b0*/  IMAD.MOV.U32 R223, RZ, RZ, R225 ;  /* 0x000000ffffdf7224 */ /* 0x000fe200078e00e1 */
[----:B-1----:R-:W-:Y:S01]  /*475c0*/  LEA R34, P2, R219, R3, 0x2 ;  /* 0x00000003db227211 */ /* 0x002fe200078410ff */
[----:B------:R-:W-:Y:S02]  /*475d0*/  IMAD.MOV.U32 R226, RZ, RZ, R227 ;  /* 0x000000ffffe27224 */ /* 0x000fe400078e00e3 */
[----:B------:R-:W-:Y:S02]  /*475e0*/  IMAD.MOV.U32 R225, RZ, RZ, R228 ;  /* 0x000000ffffe17224 */ /* 0x000fe400078e00e4 */
[----:B------:R-:W-:-:S02]  /*475f0*/  IMAD.MOV.U32 R227, RZ, RZ, R229 ;  /* 0x000000ffffe37224 */ /* 0x000fc400078e00e5 */
[----:B------:R-:W-:Y:S02]  /*47600*/  IMAD.MOV.U32 R228, RZ, RZ, R230 ;  /* 0x000000ffffe47224 */ /* 0x000fe400078e00e6 */
[----:B------:R-:W-:Y:S01]  /*47610*/  IMAD.MOV.U32 R229, RZ, RZ, R231 ;  /* 0x000000ffffe57224 */ /* 0x000fe200078e00e7 */
[----:B------:R-:W-:Y:S01]  /*47620*/  LEA.HI.X.SX32 R35, R219, R4, 0x2, P2 ;  /* 0x00000004db237211 */ /* 0x000fe200010f16ff */
        /* <DEDUP_REMOVED lines=14> */
[----:B----4-:R-:W-:Y:S02]  /*47710*/  IMAD.MOV.U32 R233, RZ, RZ, R235 ;  /* 0x000000ffffe97224 */ /* 0x010fe400078e00eb */
[----:B------:R-:W4:Y:S02]  /*47720*/  LDL.LU R235, [R1+0x6c0] ;  /* 0x0006c00001eb7983 */ /* 0x000f240000300800 */
[----:B------:R-:W-:-:S02]  /*47730*/  IMAD.MOV.U32 R231, RZ, RZ, R233 ;  /* 0x000000ffffe77224 */ /* 0x000fc400078e00e9 */
[----:B------:R-:W2:Y:S04]  /*47740*/  LDL.LU R236, [R1+0x6c8] ;  /* 0x0006c80001ec7983 */ /* 0x000ea80000300800 */
[----:B------:R-:W-:Y:S04]  /*47750*/  STL.64 [R1+0xb50], R34 ;  /* 0x000b502201007387 */ /* 0x000fe80000100a00 */
[----:B------:R-:W2:Y:S04]  /*47760*/  LDL.LU R233, [R1+0x770] ;  /* 0x0007700001e97983 */ /* 0x000ea80000300800 */
[----:B------:R-:W3:Y:S01]  /*47770*/  LDL.LU R234, [R1+0x778] ;  /* 0x0007780001ea7983 */ /* 0x000ee20000300800 */
[----:B------:R-:W-:-:S04]  /*47780*/  LEA R38, P1, R220, R3, 0x2 ;  /* 0x00000003dc267211 */ /* 0x000fc800078210ff */
[----:B------:R-:W-:Y:S01]  /*47790*/  LEA.HI.X.SX32 R39, R220, R4, 0x2, P1 ;  /* 0x00000004dc277211 */ /* 0x000fe200008f16ff */
[----:B------:R-:W-:Y:S02]  /*477a0*/  IMAD.MOV.U32 R220, RZ, RZ, R223 ;  /* 0x000000ffffdc7224 */ /* 0x000fe400078e00df */
[----:B------:R-:W-:Y:S02]  /*477b0*/  IMAD.MOV.U32 R223, RZ, RZ, R224 ;  /* 0x000000ffffdf7224 */ /* 0x000fe400078e00e0 */
[----:B------:R-:W-:Y:S02]  /*477c0*/  IMAD.MOV.U32 R224, RZ, RZ, R225 ;  /* 0x000000ffffe07224 */ /* 0x000fe400078e00e1 */
[----:B------:R-:W-:Y:S01]  /*477d0*/  IMAD.MOV.U32 R225, RZ, RZ, R226 ;  /* 0x000000ffffe17224 */ /* 0x000fe200078e00e2 */
[----:B------:R1:W-:Y:S01]  /*477e0*/  STL.64 [R1+0xb48], R38 ;  /* 0x000b482601007387 */ /* 0x0003e20000100a00 */
[----:B--2---:R-:W-:Y:S02]  /*477f0*/  IMAD.MOV.U32 R226, RZ, RZ, R233 ;  /* 0x000000ffffe27224 */ /* 0x004fe400078e00e9 */
[----:B---3--:R-:W-:-:S02]  /*47800*/  IMAD.MOV.U32 R233, RZ, RZ, R234 ;  /* 0x000000ffffe97224 */ /* 0x008fc400078e00ea */
[----:B------:R-:W2:Y:S01]  /*47810*/  LDL.LU R234, [R1+0x78c] ;  /* 0x00078c0001ea7983 */ /* 0x000ea20000300800 */
[-C--:B-1----:R-:W-:Y:S02]  /*47820*/  LEA R36, P2, R221, R3.reuse, 0x2 ;  /* 0x00000003dd247211 */ /* 0x082fe400078410ff */
[----:B------:R-:W-:Y:S02]  /*47830*/  LEA R38, P1, R209, R3, 0x2 ;  /* 0x00000003d1267211 */ /* 0x000fe400078210ff */
[-C--:B------:R-:W-:Y:S01]  /*47840*/  LEA.HI.X.SX32 R37, R221, R4.reuse, 0x2, P2 ;  /* 0x00000004dd257211 */ /* 0x080fe200010f16ff */
[----:B------:R-:W-:Y:S01]  /*47850*/  IMAD.MOV.U32 R221, RZ, RZ, R223 ;  /* 0x000000ffffdd7224 */ /* 0x000fe200078e00df */
[----:B------:R-:W-:Y:S01]  /*47860*/  LEA.HI.X.SX32 R39, R209, R4, 0x2, P1 ;  /* 0x00000004d1277211 */ /* 0x000fe200008f16ff */
[----:B------:R-:W-:Y:S02]  /*47870*/  IMAD.MOV.U32 R223, RZ, RZ, R224 ;  /* 0x000000ffffdf7224 */ /* 0x000fe400078e00e0 */
[----:B------:R-:W-:-:S02]  /*47880*/  IMAD.MOV.U32 R224, RZ, RZ, R225 ;  /* 0x000000ffffe07224 */ /* 0x000fc400078e00e1 */
[----:B------:R-:W-:Y:S01]  /*47890*/  IMAD.MOV.U32 R225, RZ, RZ, R226 ;  /* 0x000000ffffe17224 */ /* 0x000fe200078e00e2 */
[----:B------:R1:W-:Y:S01]  /*478a0*/  STL.64 [R1+0xb40], R36 ;  /* 0x000b402401007387 */ /* 0x0003e20000100a00 */
[----:B------:R-:W-:Y:S01]  /*478b0*/  IMAD.MOV.U32 R226, RZ, RZ, R233 ;  /* 0x000000ffffe27224 */ /* 0x000fe200078e00e9 */
[----:B------:R-:W-:-:S04]  /*478c0*/  LEA R40, P2, R210, R3, 0x2 ;  /* 0x00000003d2287211 */ /* 0x000fc800078410ff */
[----:B------:R-:W-:Y:S01]  /*478d0*/  LEA.HI.X.SX32 R41, R210, R4, 0x2, P2 ;  /* 0x00000004d2297211 */ /* 0x000fe200010f16ff */
[----:B------:R-:W-:Y:S01]  /*478e0*/  VIADD R27, R222, UR17 ;  /* 0x00000011de1b7c36 */ /* 0x000fe20008000000 */
[----:B------:R-:W-:Y:S01]  /*478f0*/  UIADD3 UR7, UPT, UPT, UR6, UR7, URZ ;  /* 0x0000000706077290 */ /* 0x000fe2000fffe0ff */
[----:B------:R-:W-:Y:S02]  /*47900*/  LOP3.LUT R2, R2, 0xffffffdf, RZ, 0xc0, !PT ;  /* 0xffffffdf02027812 */ /* 0x000fe400078ec0ff */
[----:B------:R-:W-:Y:S01]  /*47910*/  LOP3.LUT R21, R21, 0xfffeffff, RZ, 0xc0, !PT ;  /* 0xfffeffff15157812 */ /* 0x000fe200078ec0ff */
[----:B------:R-:W-:Y:S01]  /*47920*/  VIADD R26, R27, UR16 ;  /* 0x000000101b1a7c36 */ /* 0x000fe20008000000 */
[----:B------:R-:W-:Y:S01]  /*47930*/  LOP3.LUT R16, R16, 0xffff7fff, RZ, 0xc0, !PT ;  /* 0xffff7fff10107812 */ /* 0x000fe200078ec0ff */
[C---:B------:R-:W-:Y:S02]  /*47940*/  VIADD R68, R0.reuse, 0xe ;  /* 0x0000000e00447836 */ /* 0x040fe40000000000 */
[----:B------:R-:W-:-:S02]  /*47950*/  VIADD R69, R0, 0xf ;  /* 0x0000000f00457836 */ /* 0x000fc40000000000 */
[C---:B------:R-:W-:Y:S02]  /*47960*/  VIADD R70, R0.reuse, 0x10 ;  /* 0x0000001000467836 */ /* 0x040fe40000000000 */
[C---:B------:R-:W-:Y:S02]  /*47970*/  VIADD R71, R0.reuse, 0x11 ;  /* 0x0000001100477836 */ /* 0x040fe40000000000 */
[C---:B------:R-:W-:Y:S02]  /*47980*/  VIADD R72, R0.reuse, 0x12 ;  /* 0x0000001200487836 */ /* 0x040fe40000000000 */
[C---:B------:R-:W-:Y:S02]  /*47990*/  VIADD R73, R0.reuse, 0x13 ;  /* 0x0000001300497836 */ /* 0x040fe40000000000 */
[C---:B------:R-:W-:Y:S02]  /*479a0*/  VIADD R74, R0.reuse, 0x14 ;  /* 0x00000014004a7836 */ /* 0x040fe40000000000 */
[----:B------:R-:W-:-:S02]  /*479b0*/  VIADD R75, R0, 0x15 ;  /* 0x00000015004b7836 */ /* 0x000fc40000000000 */
[C---:B------:R-:W-:Y:S02]  /*479c0*/  VIADD R76, R0.reuse, 0x16 ;  /* 0x00000016004c7836 */ /* 0x040fe40000000000 */
[C---:B------:R-:W-:Y:S01]  /*479d0*/  VIADD R77, R0.reuse, 0x17 ;  /* 0x00000017004d7836 */ /* 0x040fe20000000000 */
[----:B------:R-:W-:Y:S01]  /*479e0*/  IADD3 R78, PT, PT, R0, 0x18, RZ ;  /* 0x00000018004e7810 */ /* 0x000fe20007ffe0ff */
[----:B------:R-:W-:Y:S02]  /*479f0*/  VIADD R25, R26, UR15 ;  /* 0x0000000f1a197c36 */ /* 0x000fe40008000000 */
[C---:B------:R-:W-:Y:S02]  /*47a00*/  VIADD R79, R0.reuse, 0x19 ;  /* 0x00000019004f7836 */ /* 0x040fe40000000000 */
[C---:B------:R-:W-:Y:S02]  /*47a10*/  VIADD R80, R0.reuse, 0x1a ;  /* 0x0000001a00507836 */ /* 0x040fe40000000000 */
[----:B------:R-:W-:-:S02]  /*47a20*/  VIADD R81, R0, 0x1b ;  /* 0x0000001b00517836 */ /* 0x000fc40000000000 */
[----:B------:R-:W-:Y:S01]  /*47a30*/  VIADD R82, R0, 0x1c ;  /* 0x0000001c00527836 */ /* 0x000fe20000000000 */
[----:B------:R-:W-:Y:S01]  /*47a40*/  LOP3.LUT R15, R15, 0x7fffffff, RZ, 0xc0, !PT ;  /* 0x7fffffff0f0f7812 */ /* 0x000fe200078ec0ff */
[----:B------:R-:W-:Y:S01]  /*47a50*/  VIADD R11, R25, UR14 ;  /* 0x0000000e190b7c36 */ /* 0x000fe20008000000 */
[----:B------:R-:W3:Y:S03]  /*47a60*/  LDCU UR14, c[0x0][0x39c] ;  /* 0x00007380ff0e77ac */ /* 0x000ee60008000800 */
        /* <DEDUP_REMOVED lines=19> */
[----:B------:R-:W2:Y:S03]  /*47ba0*/  LDCU UR71, c[0x0][0x39c] ;  /* 0x00007380ff4777ac */ /* 0x000ea60008000800 */
        /* <DEDUP_REMOVED lines=11> */
[----:B------:R-:W1:Y:S01]  /*47c60*/  LDCU UR4, c[0x0][0x39c] ;  /* 0x00007380ff0477ac */ /* 0x000e620008000800 */
[----:B------:R-:W-:-:S02]  /*47c70*/  VIADD R83, R0, 0x1d ;  /* 0x0000001d00537836 */ /* 0x000fc40000000000 */
[C---:B------:R-:W-:Y:S01]  /*47c80*/  VIADD R84, R0.reuse, 0x1e ;  /* 0x0000001e00547836 */ /* 0x040fe20000000000 */
[----:B------:R-:W1:Y:S01]  /*47c90*/  LDCU UR15, c[0x0][0x39c] ;  /* 0x00007380ff0f77ac */ /* 0x000e620008000800 */
[C---:B------:R-:W-:Y:S02]  /*47ca0*/  VIADD R85, R0.reuse, 0x1f ;  /* 0x0000001f00557836 */ /* 0x040fe40000000000 */
[C---:B------:R-:W-:Y:S01]  /*47cb0*/  VIADD R86, R0.reuse, 0x20 ;  /* 0x0000002000567836 */ /* 0x040fe20000000000 */
[----:B------:R-:W1:Y:S01]  /*47cc0*/  LDCU UR16, c[0x0][0x39c] ;  /* 0x00007380ff1077ac */ /* 0x000e620008000800 */
[C---:B------:R-:W-:Y:S02]  /*47cd0*/  VIADD R87, R0.reuse, 0x21 ;  /* 0x0000002100577836 */ /* 0x040fe40000000000 */
[----:B------:R-:W-:Y:S01]  /*47ce0*/  VIADD R88, R0, 0x22 ;  /* 0x0000002200587836 */ /* 0x000fe20000000000 */
[----:B------:R-:W1:Y:S01]  /*47cf0*/  LDCU UR17, c[0x0][0x39c] ;  /* 0x00007380ff1177ac */ /* 0x000e620008000800 */
[----:B--2---:R-:W-:-:S02]  /*47d00*/  IMAD.MOV.U32 R233, RZ, RZ, R234 ;  /* 0x000000ffffe97224 */ /* 0x004fc400078e00ea */
[----:B------:R-:W2:Y:S04]  /*47d10*/  LDL.LU R234, [R1+0x784] ;  /* 0x0007840001ea7983 */ /* 0x000ea80000300800 */
[----:B------:R1:W-:Y:S04]  /*47d20*/  STL.64 [R1+0xb00], R38 ;  /* 0x000b002601007387 */ /* 0x0003e80000100a00 */
[----:B------:R3:W-:Y:S01]  /*47d30*/  STL.64 [R1+0xaf8], R40 ;  /* 0x000af82801007387 */ /* 0x0007e20000100a00 */
[----:B-1----:R-:W-:-:S04]  /*47d40*/  LEA R38, P1, R211, R3, 0x2 ;  /* 0x00000003d3267211 */ /* 0x002fc800078210ff */
[----:B------:R-:W-:Y:S02]  /*47d50*/  LEA.HI.X.SX32 R39, R211, R4, 0x2, P1 ;  /* 0x00000004d3277211 */ /* 0x000fe400008f16ff */
[----:B---3--:R-:W-:-:S03]  /*47d60*/  LEA R40, P2, R212, R3, 0x2 ;  /* 0x00000003d4287211 */ /* 0x008fc600078410ff */
[----:B------:R1:W-:Y:S01]  /*47d70*/  STL.64 [R1+0xaf0], R38 ;  /* 0x000af02601007387 */ /* 0x0003e20000100a00 */
[----:B------:R-:W-:Y:S02]  /*47d80*/  LEA.HI.X.SX32 R41, R212, R4, 0x2, P2 ;  /* 0x00000004d4297211 */ /* 0x000fe400010f16ff */
[-C--:B------:R-:W-:Y:S02]  /*47d90*/  LEA R42, P2, R214, R3.reuse, 0x2 ;  /* 0x00000003d62a7211 */ /* 0x080fe400078410ff */
[----:B-1----:R-:W-:-:S04]  /*47da0*/  LEA R38, P1, R213, R3, 0x2 ;  /* 0x00000003d5267211 */ /* 0x002fc800078210ff */
[-C--:B------:R-:W-:Y:S01]  /*47db0*/  LEA.HI.X.SX32 R39, R213, R4.reuse, 0x2, P1 ;  /* 0x00000004d5277211 */ /* 0x080fe200008f16ff */
[----:B------:R-:W-:Y:S04]  /*47dc0*/  STL.64 [R1+0xae8], R40 ;  /* 0x000ae82801007387 */ /* 0x000fe80000100a00 */
        /* <DEDUP_REMOVED lines=8> */
[----:B-1----:R-:W-:-:S04]  /*47e50*/  LEA R38, P1, R217, R3, 0x2 ;  /* 0x00000003d9267211 */ /* 0x002fc800078210ff */
[-C--:B------:R-:W-:Y:S01]  /*47e60*/  LEA.HI.X.SX32 R39, R217, R4.reuse, 0x2, P1 ;  /* 0x00000004d9277211 */ /* 0x080fe200008f16ff */
[----:B------:R1:W-:Y:S04]  /*47e70*/  STL.64 [R1+0xac8], R44 ;  /* 0x000ac82c01007387 */ /* 0x0003e80000100a00 */
[----:B------:R3:W-:Y:S01]  /*47e80*/  STL.64 [R1+0xac0], R38 ;  /* 0x000ac02601007387 */ /* 0x0007e20000100a00 */
[CC--:B-1----:R-:W-:Y:S02]  /*47e90*/  LEA R44, P2, R218.reuse, R3.reuse, 0x2 ;  /* 0x00000003da2c7211 */ /* 0x0c2fe400078410ff */
[----:B---3--:R-:W-:Y:S02]  /*47ea0*/  LEA R38, P1, R219, R3, 0x2 ;  /* 0x00000003db267211 */ /* 0x008fe400078210ff */
[----:B------:R-:W-:-:S02]  /*47eb0*/  LEA.HI.X.SX32 R45, R218, R4, 0x2, P2 ;  /* 0x00000004da2d7211 */ /* 0x000fc400010f16ff */
[-C--:B------:R-:W-:Y:S02]  /*47ec0*/  LEA.HI.X.SX32 R39, R219, R4.reuse, 0x2, P1 ;  /* 0x00000004db277211 */ /* 0x080fe400008f16ff */
[CC--:B------:R-:W-:Y:S01]  /*47ed0*/  LEA R48, P2, R220.reuse, R3.reuse, 0x2 ;  /* 0x00000003dc307211 */ /* 0x0c0fe200078410ff */
[----:B------:R-:W-:Y:S04]  /*47ee0*/  STL.64 [R1+0xab8], R44 ;  /* 0x000ab82c01007387 */ /* 0x000fe80000100a00 */
[----:B------:R1:W-:Y:S01]  /*47ef0*/  STL.64 [R1+0xab0], R38 ;  /* 0x000ab02601007387 */ /* 0x0003e20000100a00 */
[----:B------:R-:W-:Y:S02]  /*47f00*/  LEA.HI.X.SX32 R49, R220, R4, 0x2, P2 ;  /* 0x00000004dc317211 */ /* 0x000fe400010f16ff */
[----:B------:R-:W-:-:S02]  /*47f10*/  LEA R52, P2, R222, R3, 0x2 ;  /* 0x00000003de347211 */ /* 0x000fc400078410ff */
        /* <DEDUP_REMOVED lines=12> */
[----:B------:R-:W-:-:S03]  /*47fe0*/  LEA.HI.X.SX32 R39, R25, R4, 0x2, P1 ;  /* 0x0000000419277211 */ /* 0x000fc600008f16ff */
[----:B------:R1:W-:Y:S04]  /*47ff0*/  STL.64 [R1+0xa88], R52 ;  /* 0x000a883401007387 */ /* 0x0003e80000100a00 */
[----:B------:R3:W-:Y:S01]  /*48000*/  STL.64 [R1+0xa80], R38 ;  /* 0x000a802601007387 */ /* 0x0007e20000100a00 */
[CC--:B-1----:R-:W-:Y:S02]  /*48010*/  LEA R52, P2, R11.reuse, R3.reuse, 0x2 ;  /* 0x000000030b347211 */ /* 0x0c2fe400078410ff */
[-C--:B---3--:R-:W-:Y:S02]  /*48020*/  LEA R38, P1, R10, R3.reuse, 0x2 ;  /* 0x000000030a267211 */ /* 0x088fe400078210ff */
[----:B------:R-:W-:Y:S02]  /*48030*/  LEA.HI.X.SX32 R53, R11, R4, 0x2, P2 ;  /* 0x000000040b357211 */ /* 0x000fe400010f16ff */
[----:B------:R-:W-:-:S02]  /*48040*/  LEA R26, P2, R9, R3, 0x2 ;  /* 0x00000003091a7211 */ /* 0x000fc400078410ff */
[-C--:B------:R-:W-:Y:S01]  /*48050*/  LEA.HI.X.SX32 R39, R10, R4.reuse, 0x2, P1 ;  /* 0x000000040a277211 */ /* 0x080fe200008f16ff */
[----:B------:R-:W-:Y:S01]  /*48060*/  STL.64 [R1+0xa78], R52 ;  /* 0x000a783401007387 */ /* 0x000fe20000100a00 */
[----:B------:R-:W-:-:S03]  /*48070*/  LEA.HI.X.SX32 R27, R9, R4, 0x2, P2 ;  /* 0x00000004091b7211 */ /* 0x000fc600010f16ff */
[----:B------:R1:W-:Y:S04]  /*48080*/  STL.64 [R1+0xa70], R38 ;  /* 0x000a702601007387 */ /* 0x0003e80000100a00 */
[----:B------:R3:W-:Y:S01]  /*48090*/  STL.64 [R1+0xa68], R26 ;  /* 0x000a681a01007387 */ /* 0x0007e20000100a00 */
[CC--:B-1----:R-:W-:Y:S02]  /*480a0*/  LEA R38, P1, R8.reuse, R3.reuse, 0x2 ;  /* 0x0000000308267211 */ /* 0x0c2fe400078210ff */
[-C--:B---3--:R-:W-:Y:S02]  /*480b0*/  LEA R26, P2, R7, R3.reuse, 0x2 ;  /* 0x00000003071a7211 */ /* 0x088fe400078410ff */
[----:B------:R-:W-:Y:S02]  /*480c0*/  LEA.HI.X.SX32 R39, R8, R4, 0x2, P1 ;  /* 0x0000000408277211 */ /* 0x000fe400008f16ff */
[----:B------:R-:W-:-:S02]  /*480d0*/  LEA R10, P1, R6, R3, 0x2 ;  /* 0x00000003060a7211 */ /* 0x000fc400078210ff */
[-C--:B------:R-:W-:Y:S02]  /*480e0*/  LEA.HI.X.SX32 R27, R7, R4.reuse, 0x2, P2 ;  /* 0x00000004071b7211 */ /* 0x080fe400010f16ff */
[C---:B------:R-:W-:Y:S02]  /*480f0*/  LEA R8, P2, R5.reuse, R3, 0x2 ;  /* 0x0000000305087211 */ /* 0x040fe400078410ff */
[-C--:B------:R-:W-:Y:S01]  /*48100*/  LEA.HI.X.SX32 R11, R6, R4.reuse, 0x2, P1 ;  /* 0x00000004060b7211 */ /* 0x080fe200008f16ff */
[----:B------:R-:W-:Y:S01]  /*48110*/  STL.64 [R1+0xa60], R38 ;  /* 0x000a602601007387 */ /* 0x000fe20000100a00 */
[----:B------:R-:W-:-:S03]  /*48120*/  LEA.HI.X.SX32 R9, R5, R4, 0x2, P2 ;  /* 0x0000000405097211 */ /* 0x000fc600010f16ff */
[----:B------:R-:W-:Y:S04]  /*48130*/  STL.64 [R1+0xa58], R26 ;  /* 0x000a581a01007387 */ /* 0x000fe80000100a00 */
[----:B------:R1:W-:Y:S04]  /*48140*/  STL.64 [R1+0xa50], R10 ;  /* 0x000a500a01007387 */ /* 0x0003e80000100a00 */
[----:B------:R3:W-:Y:S01]  /*48150*/  STL.64 [R1+0xa48], R8 ;  /* 0x000a480801007387 */ /* 0x0007e20000100a00 */
[-C--:B-1----:R-:W-:Y:S02]  /*48160*/  LEA R10, P1, R28, R3.reuse, 0x2 ;  /* 0x000000031c0a7211 */ /* 0x082fe400078210ff */
[----:B---3--:R-:W-:-:S02]  /*48170*/  LEA R8, P2, R30, R3, 0x2 ;  /* 0x000000031e087211 */ /* 0x008fc400078410ff */
[-C--:B------:R-:W-:Y:S02]  /*48180*/  LEA.HI.X.SX32 R11, R28, R4.reuse, 0x2, P1 ;  /* 0x000000041c0b7211 */ /* 0x080fe400008f16ff */
[CC--:B------:R-:W-:Y:S02]  /*48190*/  LEA R6, P1, R29.reuse, R3.reuse, 0x2 ;  /* 0x000000031d067211 */ /* 0x0c0fe400078210ff */
[-C--:B------:R-:W-:Y:S02]  /*481a0*/  LEA.HI.X.SX32 R9, R30, R4.reuse, 0x2, P2 ;  /* 0x000000041e097211 */ /* 0x080fe400010f16ff */
[----:B------:R-:W-:Y:S01]  /*481b0*/  LEA.HI.X.SX32 R7, R29, R4, 0x2, P1 ;  /* 0x000000041d077211 */ /* 0x000fe200008f16ff */
[----:B------:R-:W-:Y:S04]  /*481c0*/  STL.64 [R1+0xa40], R10 ;  /* 0x000a400a01007387 */ /* 0x000fe80000100a00 */
[----:B------:R1:W-:Y:S04]  /*481d0*/  STL.64 [R1+0xa38], R8 ;  /* 0x000a380801007387 */ /* 0x0003e80000100a00 */
[----:B------:R3:W-:Y:S01]  /*481e0*/  STL.64 [R1+0xa30], R6 ;  /* 0x000a300601007387 */ /* 0x0007e20000100a00 */
[----:B-1----:R-:W-:-:S02]  /*481f0*/  LEA R8, P2, R31, R3, 0x2 ;  /* 0x000000031f087211 */ /* 0x002fc400078410ff */
[-C--:B---3--:R-:W-:Y:S02]  /*48200*/  LEA R6, P1, R33, R3.reuse, 0x2 ;  /* 0x0000000321067211 */ /* 0x088fe400078210ff */
[-C--:B------:R-:W-:Y:S02]  /*48210*/  LEA.HI.X.SX32 R9, R31, R4.reuse, 0x2, P2 ;  /* 0x000000041f097211 */ /* 0x080fe400010f16ff */
[C---:B------:R-:W-:Y:S02]  /*48220*/  LEA R26, P2, R32.reuse, R3, 0x2 ;  /* 0x00000003201a7211 */ /* 0x040fe400078410ff */
[-C--:B------:R-:W-:Y:S01]  /*48230*/  LEA.HI.X.SX32 R7, R33, R4.reuse, 0x2, P1 ;  /* 0x0000000421077211 */ /* 0x080fe200008f16ff */
[----:B------:R-:W-:Y:S01]  /*48240*/  STL.64 [R1+0xa28], R8 ;  /* 0x000a280801007387 */ /* 0x000fe20000100a00 */
[----:B------:R-:W-:-:S03]  /*48250*/  LEA.HI.X.SX32 R27, R32, R4, 0x2, P2 ;  /* 0x00000004201b7211 */ /* 0x000fc600010f16ff */
[----:B------:R1:W-:Y:S04]  /*48260*/  STL.64 [R1+0xa20], R6 ;  /* 0x000a200601007387 */ /* 0x0003e80000100a00 */
[----:B------:R3:W-:Y:S01]  /*48270*/  STL.64 [R1+0xa18], R26 ;  /* 0x000a181a01007387 */ /* 0x0007e20000100a00 */
[-C--:B-1----:R-:W-:Y:S02]  /*48280*/  LEA R6, P1, R34, R3.reuse, 0x2 ;  /* 0x0000000322067211 */ /* 0x082fe400078210ff */
[-C--:B---3--:R-:W-:Y:S02]  /*48290*/  LEA R26, P2, R36, R3.reuse, 0x2 ;  /* 0x00000003241a7211 */ /* 0x088fe400078410ff */
[-C--:B------:R-:W-:Y:S02]  /*482a0*/  LEA.HI.X.SX32 R7, R34, R4.reuse, 0x2, P1 ;  /* 0x0000000422077211 */ /* 0x080fe400008f16ff */
[----:B------:R-:W-:Y:S01]  /*482b0*/  LEA R28, P1, R35, R3, 0x2 ;  /* 0x00000003231c7211 */ /* 0x000fe200078210ff */
[----:B------:R-:W-:Y:S01]  /*482c0*/  VIADD R41, R37, UR5 ;  /* 0x0000000525297c36 */ /* 0x000fe20008000000 */
[-C--:B------:R-:W-:Y:S01]  /*482d0*/  LEA.HI.X.SX32 R27, R36, R4.reuse, 0x2, P2 ;  /* 0x00000004241b7211 */ /* 0x080fe200010f16ff */
[----:B------:R-:W-:Y:S01]  /*482e0*/  STL.64 [R1+0xa10], R6 ;  /* 0x000a100601007387 */ /* 0x000fe20000100a00 */
[----:B------:R-:W-:Y:S01]  /*482f0*/  LEA.HI.X.SX32 R29, R35, R4, 0x2, P1 ;  /* 0x00000004231d7211 */ /* 0x000fe200008f16ff */
[----:B------:R-:W-:Y:S01]  /*48300*/  VIADD R40, R41, UR65 ;  /* 0x0000004129287c36 */ /* 0x000fe20008000000 */
[----:B------:R-:W-:Y:S01]  /*48310*/  MOV R217, R226 ;  /* 0x000000e200d97202 */ /* 0x000fe20000000f00 */
[----:B------:R1:W-:Y:S01]  /*48320*/  STL.64 [R1+0xa08], R26 ;  /* 0x000a081a01007387 */ /* 0x0003e20000100a00 */
[----:B------:R-:W-:Y:S01]  /*48330*/  IMAD.MOV.U32 R216, RZ, RZ, R225 ;  /* 0x000000ffffd87224 */ /* 0x000fe200078e00e1 */
[----:B------:R-:W3:Y:S02]  /*48340*/  LDCU UR65, c[0x0][0x39c] ;  /* 0x00007380ff4177ac */ /* 0x000ee40008000800 */
[----:B------:R2:W-:Y:S01]  /*48350*/  STL.64 [R1+0xa00], R28 ;  /* 0x000a001c01007387 */ /* 0x0005e20000100a00 */
[----:B------:R-:W-:Y:S01]  /*48360*/  VIADD R43, R40, UR64 ;  /* 0x00000040282b7c36 */ /* 0x000fe20008000000 */
[----:B------:R-:W3:Y:S01]  /*48370*/  LDCU UR64, c[0x0][0x39c] ;  /* 0x00007380ff4077ac */ /* 0x000ee20008000800 */
[----:B------:R-:W-:-:S02]  /*48380*/  VIADD R222, R0, 0x7 ;  /* 0x0000000700de7836 */ /* 0x000fc40000000000 */
[----:B------:R-:W-:Y:S01]  /*48390*/  IMAD.MOV.U32 R218, RZ, RZ, R227 ;  /* 0x000000ffffda7224 */ /* 0x000fe200078e00e3 */
[----:B------:R-:W3:Y:S01]  /*483a0*/  LDCU UR5, c[0x0][0x39c] ;  /* 0x00007380ff0577ac */ /* 0x000ee20008000800 */
[-C--:B-1----:R-:W-:Y:S02]  /*483b0*/  LEA R26, P2, R37, R3.reuse, 0x2 ;  /* 0x00000003251a7211 */ /* 0x082fe400078410ff */
[-C--:B--2---:R-:W-:Y:S02]  /*483c0*/  LEA R28, P1, R41, R3.reuse, 0x2 ;  /* 0x00000003291c7211 */ /* 0x084fe400078210ff */
[-C--:B------:R-:W-:Y:S02]  /*483d0*/  LEA.HI.X.SX32 R27, R37, R4.reuse, 0x2, P2 ;  /* 0x00000004251b7211 */ /* 0x080fe400010f16ff */
[----:B------:R-:W-:Y:S01]  /*483e0*/  LEA.HI.X.SX32 R29, R41, R4, 0x2, P1 ;  /* 0x00000004291d7211 */ /* 0x000fe200008f16ff */
[C---:B------:R-:W-:Y:S02]  /*483f0*/  VIADD R46, R43.reuse, UR63 ;  /* 0x0000003f2b2e7c36 */ /* 0x040fe40008000000 */
[----:B------:R-:W-:Y:S01]  /*48400*/  IMAD.MOV.U32 R225, RZ, RZ, R247 ;  /* 0x000000ffffe17224 */ /* 0x000fe200078e00f7 */
[----:B------:R1:W-:Y:S01]  /*48410*/  STL.64 [R1+0x9f8], R26 ;  /* 0x0009f81a01007387 */ /* 0x0003e20000100a00 */
[----:B------:R-:W-:Y:S01]  /*48420*/  IMAD.MOV.U32 R226, RZ, RZ, R248 ;  /* 0x000000ffffe27224 */ /* 0x000fe200078e00f8 */
[----:B------:R-:W-:Y:S01]  /*48430*/  IADD3 R45, PT, PT, R46, UR62, RZ ;  /* 0x0000003e2e2d7c10 */ /* 0x000fe2000fffe0ff */
[----:B------:R-:W-:Y:S01]  /*48440*/  IMAD.MOV.U32 R219, RZ, RZ, R228 ;  /* 0x000000ffffdb7224 */ /* 0x000fe200078e00e4 */
[----:B------:R2:W-:Y:S01]  /*48450*/  STL.64 [R1+0x9f0], R28 ;  /* 0x0009f01c01007387 */ /* 0x0005e20000100a00 */
[----:B------:R-:W-:Y:S01]  /*48460*/  IMAD.MOV.U32 R220, RZ, RZ, R229 ;  /* 0x000000ffffdc7224 */ /* 0x000fe200078e00e5 */
[----:B------:R-:W-:Y:S01]  /*48470*/  ISETP.LT.AND P3, PT, R222, UR10, !P0 ;  /* 0x0000000ade007c0c */ /* 0x000fe2000c761270 */
[----:B------:R-:W-:Y:S01]  /*48480*/  IMAD.MOV.U32 R215, RZ, RZ, R223 ;  /* 0x000000ffffd77224 */ /* 0x000fe200078e00df */
[----:B------:R-:W3:Y:S01]  /*48490*/  LDCU UR63, c[0x0][0x39c] ;  /* 0x00007380ff3f77ac */ /* 0x000ee20008000800 */
[-C--:B-1----:R-:W-:Y:S01]  /*484a0*/  LEA R26, P2, R40, R3.reuse, 0x2 ;  /* 0x00000003281a7211 */ /* 0x082fe200078410ff */
[----:B------:R-:W-:Y:S01]  /*484b0*/  IMAD.MOV.U32 R221, RZ, RZ, R230 ;  /* 0x000000ffffdd7224 */ /* 0x000fe200078e00e6 */
[----:B------:R-:W1:Y:S01]  /*484c0*/  LDCU UR62, c[0x0][0x39c] ;  /* 0x00007380ff3e77ac */ /* 0x000e620008000800 */
[----:B--2---:R-:W-:-:S02]  /*484d0*/  LEA R28, P1, R43, R3, 0x2 ;  /* 0x000000032b1c7211 */ /* 0x004fc400078210ff */
[-C--:B------:R-:W-:Y:S01]  /*484e0*/  LEA.HI.X.SX32 R27, R40, R4.reuse, 0x2, P2 ;  /* 0x00000004281b7211 */ /* 0x080fe200010f16ff */
[----:B------:R-:W-:Y:S01]  /*484f0*/  VIADD R49, R45, UR61 ;  /* 0x0000003d2d317c36 */ /* 0x000fe20008000000 */
[C---:B------:R-:W-:Y:S01]  /*48500*/  LEA R30, P2, R46.reuse, R3, 0x2 ;  /* 0x000000032e1e7211 */ /* 0x040fe200078410ff */
[----:B------:R-:W-:Y:S01]  /*48510*/  IMAD.MOV.U32 R222, RZ, RZ, R224 ;  /* 0x000000ffffde7224 */ /* 0x000fe200078e00e0 */
[-C--:B------:R-:W-:Y:S01]  /*48520*/  LEA.HI.X.SX32 R29, R43, R4.reuse, 0x2, P1 ;  /* 0x000000042b1d7211 */ /* 0x080fe200008f16ff */
[----:B------:R-:W-:Y:S01]  /*48530*/  STL.64 [R1+0x9e8], R26 ;  /* 0x0009e81a01007387 */ /* 0x000fe20000100a00 */
[----:B------:R-:W-:Y:S01]  /*48540*/  LEA.HI.X.SX32 R31, R46, R4, 0x2, P2 ;  /* 0x000000042e1f7211 */ /* 0x000fe200010f16ff */
[----:B------:R-:W-:Y:S01]  /*48550*/  VIADD R50, R49, UR60 ;  /* 0x0000003c31327c36 */ /* 0x000fe20008000000 */
[----:B------:R-:W-:Y:S01]  /*48560*/  @P3 LOP3.LUT R2, R2, 0x20, RZ, 0xfc, !PT ;  /* 0x0000002002023812 */ /* 0x000fe200078efcff */
[----:B------:R2:W-:Y:S01]  /*48570*/  STL.64 [R1+0x9e0], R28 ;  /* 0x0009e01c01007387 */ /* 0x0005e20000100a00 */
[----:B------:R-:W-:Y:S01]  /*48580*/  IMAD.MOV.U32 R223, RZ, RZ, R233 ;  /* 0x000000ffffdf7224 */ /* 0x000fe200078e00e9 */
[----:B------:R-:W1:Y:S01]  /*48590*/  LDCU UR61, c[0x0][0x39c] ;  /* 0x00007380ff3d77ac */ /* 0x000e620008000800 */
[----:B------:R-:W-:Y:S01]  /*485a0*/  VIADD R48, R50, UR59 ;  /* 0x0000003b32307c36 */ /* 0x000fe20008000000 */
[----:B------:R3:W-:Y:S01]  /*485b0*/  STL.64 [R1+0x9d8], R30 ;  /* 0x0009d81e01007387 */ /* 0x0007e20000100a00 */
[----:B------:R-:W-:Y:S01]  /*485c0*/  IMAD.MOV.U32 R224, RZ, RZ, R234 ;  /* 0x000000ffffe07224 */ /* 0x000fe200078e00ea */
[----:B------:R-:W-:Y:S01]  /*485d0*/  LOP3.LUT R2, R2, 0xffffffef, RZ, 0xc0, !PT ;  /* 0xffffffef02027812 */ /* 0x000fe200078ec0ff */
[----:B------:R-:W1:Y:S01]  /*485e0*/  LDCU UR60, c[0x0][0x39c] ;  /* 0x00007380ff3c77ac */ /* 0x000e620008000800 */
[----:B------:R-:W-:-:S02]  /*485f0*/  VIADD R89, R0, 0x23 ;  /* 0x0000002300597836 */ /* 0x000fc40000000000 */
[C---:B------:R-:W-:Y:S01]  /*48600*/  VIADD R90, R0.reuse, 0x24 ;  /* 0x00000024005a7836 */ /* 0x040fe20000000000 */
[----:B------:R-:W1:Y:S01]  /*48610*/  LDCU UR59, c[0x0][0x39c] ;  /* 0x00007380ff3b77ac */ /* 0x000e620008000800 */
[-C--:B--2---:R-:W-:Y:S01]  /*48620*/  LEA R28, P1, R45, R3.reuse, 0x2 ;  /* 0x000000032d1c7211 */ /* 0x084fe200078210ff */
[C---:B------:R-:W-:Y:S02]  /*48630*/  VIADD R91, R0.reuse, 0x25 ;  /* 0x00000025005b7836 */ /* 0x040fe40000000000 */
[C---:B------:R-:W-:Y:S01]  /*48640*/  VIADD R92, R0.reuse, 0x26 ;  /* 0x00000026005c7836 */ /* 0x040fe20000000000 */
[-C--:B---3--:R-:W-:Y:S01]  /*48650*/  LEA R30, P2, R49, R3.reuse, 0x2 ;  /* 0x00000003311e7211 */ /* 0x088fe200078410ff */
[C---:B------:R-:W-:Y:S01]  /*48660*/  VIADD R93, R0.reuse, 0x27 ;  /* 0x00000027005d7836 */ /* 0x040fe20000000000 */
[-C--:B------:R-:W-:Y:S01]  /*48670*/  LEA.HI.X.SX32 R29, R45, R4.reuse, 0x2, P1 ;  /* 0x000000042d1d7211 */ /* 0x080fe200008f16ff */
[----:B------:R-:W-:Y:S01]  /*48680*/  VIADD R94, R0, 0x28 ;  /* 0x00000028005e7836 */ /* 0x000fe20000000000 */
[-C--:B------:R-:W-:Y:S01]  /*48690*/  LEA R34, P1, R50, R3.reuse, 0x2 ;  /* 0x0000000332227211 */ /* 0x080fe200078210ff */
[C---:B------:R-:W-:Y:S01]  /*486a0*/  VIADD R47, R48.reuse, UR58 ;  /* 0x0000003a302f7c36 */ /* 0x040fe20008000000 */
[-C--:B------:R-:W-:Y:S01]  /*486b0*/  LEA.HI.X.SX32 R31, R49, R4.reuse, 0x2, P2 ;  /* 0x00000004311f7211 */ /* 0x080fe200010f16ff */
[----:B------:R-:W-:Y:S01]  /*486c0*/  STL.64 [R1+0x9d0], R28 ;  /* 0x0009d01c01007387 */ /* 0x000fe20000100a00 */
[----:B------:R-:W-:Y:S01]  /*486d0*/  LEA R32, P2, R48, R3, 0x2 ;  /* 0x0000000330207211 */ /* 0x000fe200078410ff */
[----:B------:R-:W-:Y:S01]  /*486e0*/  VIADD R95, R0, 0x29 ;  /* 0x00000029005f7836 */ /* 0x000fe20000000000 */
[-C--:B------:R-:W-:Y:S01]  /*486f0*/  LEA.HI.X.SX32 R35, R50, R4.reuse, 0x2, P1 ;  /* 0x0000000432237211 */ /* 0x080fe200008f16ff */
[----:B------:R-:W-:Y:S01]  /*48700*/  VIADD R44, R47, UR57 ;  /* 0x000000392f2c7c36 */ /* 0x000fe20008000000 */
[----:B------:R-:W-:Y:S01]  /*48710*/  STL.64 [R1+0x9c8], R30 ;  /* 0x0009c81e01007387 */ /* 0x000fe20000100a00 */
[----:B------:R-:W-:Y:S01]  /*48720*/  LEA.HI.X.SX32 R33, R48, R4, 0x2, P2 ;  /* 0x0000000430217211 */ /* 0x000fe200010f16ff */
[----:B------:R-:W2:Y:S02]  /*48730*/  LDCU UR58, c[0x0][0x39c] ;  /* 0x00007380ff3a77ac */ /* 0x000ea40008000800 */
[----:B------:R3:W-:Y:S01]  /*48740*/  STL.64 [R1+0x9c0], R34 ;  /* 0x0009c02201007387 */ /* 0x0007e20000100a00 */
[----:B------:R-:W-:Y:S01]  /*48750*/  VIADD R42, R44, UR56 ;  /* 0x000000382c2a7c36 */ /* 0x000fe20008000000 */
[----:B------:R-:W1:Y:S02]  /*48760*/  LDCU UR57, c[0x0][0x39c] ;  /* 0x00007380ff3977ac */ /* 0x000e640008000800 */
[----:B------:R2:W-:Y:S01]  /*48770*/  STL.64 [R1+0x9b8], R32 ;  /* 0x0009b82001007387 */ /* 0x0005e20000100a00 */
[----:B------:R-:W-:Y:S01]  /*48780*/  VIADD R39, R42, UR55 ;  /* 0x000000372a277c36 */ /* 0x000fe20008000000 */
[----:B------:R-:W1:Y:S01]  /*48790*/  LDCU UR56, c[0x0][0x39c] ;  /* 0x00007380ff3877ac */ /* 0x000e620008000800 */
[----:B------:R-:W-:-:S02]  /*487a0*/  VIADD R96, R0, 0x2a ;  /* 0x0000002a00607836 */ /* 0x000fc40000000000 */
[C---:B------:R-:W-:Y:S01]  /*487b0*/  VIADD R97, R0.reuse, 0x2b ;  /* 0x0000002b00617836 */ /* 0x040fe20000000000 */
[----:B------:R-:W1:Y:S01]  /*487c0*/  LDCU UR55, c[0x0][0x39c] ;  /* 0x00007380ff3777ac */ /* 0x000e620008000800 */
[CC--:B---3--:R-:W-:Y:S01]  /*487d0*/  LEA R34, P1, R47.reuse, R3.reuse, 0x2 ;  /* 0x000000032f227211 */ /* 0x0c8fe200078210ff */
[----:B------:R-:W-:Y:S01]  /*487e0*/  VIADD R98, R0, 0x2c ;  /* 0x0000002c00627836 */ /* 0x000fe20000000000 */
[----:B------:R-:W3:Y:S01]  /*487f0*/  LDCU UR10, c[0x0][0x39c] ;  /* 0x00007380ff0a77ac */ /* 0x000ee20008000800 */
[CC--:B--2---:R-:W-:Y:S02]  /*48800*/  LEA R32, P2, R44.reuse, R3.reuse, 0x2 ;  /* 0x000000032c207211 */ /* 0x0c4fe400078410ff */
[-C--:B------:R-:W-:Y:S02]  /*48810*/  LEA.HI.X.SX32 R35, R47, R4.reuse, 0x2, P1 ;  /* 0x000000042f237211 */ /* 0x080fe400008f16ff */
[----:B------:R-:W-:Y:S01]  /*48820*/  LEA.HI.X.SX32 R33, R44, R4, 0x2, P2 ;  /* 0x000000042c217211 */ /* 0x000fe200010f16ff */
[----:B------:R-:W-:Y:S01]  /*48830*/  VIADD R38, R39, UR54 ;  /* 0x0000003627267c36 */ /* 0x000fe20008000000 */
[----:B------:R-:W2:Y:S01]  /*48840*/  LDCU UR54, c[0x0][0x39c] ;  /* 0x00007380ff3677ac */ /* 0x000ea20008000800 */
[----:B------:R1:W-:Y:S04]  /*48850*/  STL.64 [R1+0x9b0], R34 ;  /* 0x0009b02201007387 */ /* 0x0003e80000100a00 */
[----:B------:R3:W-:Y:S01]  /*48860*/  STL.64 [R1+0x9a8], R32 ;  /* 0x0009a82001007387 */ /* 0x0007e20000100a00 */
[----:B------:R-:W-:Y:S01]  /*48870*/  VIADD R25, R38, UR53 ;  /* 0x0000003526197c36 */ /* 0x000fe20008000000 */
[----:B------:R-:W2:Y:S01]  /*48880*/  LDCU UR53, c[0x0][0x39c] ;  /* 0x00007380ff3577ac */ /* 0x000ea20008000800 */
[----:B-1----:R-:W-:-:S02]  /*48890*/  LEA R34, P1, R42, R3, 0x2 ;  /* 0x000000032a227211 */ /* 0x002fc400078210ff */
[CC--:B---3--:R-:W-:Y:S02]  /*488a0*/  LEA R32, P2, R39.reuse, R3.reuse, 0x2 ;  /* 0x0000000327207211 */ /* 0x0c8fe400078410ff */
[-C--:B------:R-:W-:Y:S02]  /*488b0*/  LEA.HI.X.SX32 R35, R42, R4.reuse, 0x2, P1 ;  /* 0x000000042a237211 */ /* 0x080fe400008f16ff */
[CC--:B------:R-:W-:Y:S02]  /*488c0*/  LEA R36, P1, R38.reuse, R3.reuse, 0x2 ;  /* 0x0000000326247211 */ /* 0x0c0fe400078210ff */
[-C--:B------:R-:W-:Y:S01]  /*488d0*/  LEA.HI.X.SX32 R33, R39, R4.reuse, 0x2, P2 ;  /* 0x0000000427217211 */ /* 0x080fe200010f16ff */
[C---:B------:R-:W-:Y:S01]  /*488e0*/  VIADD R11, R25.reuse, UR52 ;  /* 0x00000034190b7c36 */ /* 0x040fe20008000000 */
[-C--:B------:R-:W-:Y:S01]  /*488f0*/  LEA.HI.X.SX32 R37, R38, R4.reuse, 0x2, P1 ;  /* 0x0000000426257211 */ /* 0x080fe200008f16ff */
[----:B------:R-:W-:Y:S01]  /*48900*/  STL.64 [R1+0x9a0], R34 ;  /* 0x0009a02201007387 */ /* 0x000fe20000100a00 */
[-C--:B------:R-:W-:Y:S01]  /*48910*/  LEA R40, P2, R25, R3.reuse, 0x2 ;  /* 0x0000000319287211 */ /* 0x080fe200078410ff */
[----:B------:R-:W1:Y:S02]  /*48920*/  LDCU UR52, c[0x0][0x39c] ;  /* 0x00007380ff3477ac */ /* 0x000e640008000800 */
[----:B------:R-:W-:Y:S01]  /*48930*/  STL.64 [R1+0x998], R32 ;  /* 0x0009982001007387 */ /* 0x000fe20000100a00 */
[----:B------:R-:W-:Y:S01]  /*48940*/  VIADD R10, R11, UR51 ;  /* 0x000000330b0a7c36 */ /* 0x000fe20008000000 */
[----:B------:R-:W-:Y:S01]  /*48950*/  LEA.HI.X.SX32 R41, R25, R4, 0x2, P2 ;  /* 0x0000000419297211 */ /* 0x000fe200010f16ff */
[----:B------:R-:W3:Y:S01]  /*48960*/  LDCU UR51, c[0x0][0x39c] ;  /* 0x00007380ff3377ac */ /* 0x000ee20008000800 */
[----:B------:R1:W-:Y:S01]  /*48970*/  STL.64 [R1+0x990], R36 ;  /* 0x0009902401007387 */ /* 0x0003e20000100a00 */
[C---:B------:R-:W-:Y:S01]  /*48980*/  VIADD R9, R10.reuse, UR50 ;  /* 0x000000320a097c36 */ /* 0x040fe20008000000 */
[-C--:B------:R-:W-:Y:S01]  /*48990*/  LEA R38, P2, R10, R3.reuse, 0x2 ;  /* 0x000000030a267211 */ /* 0x080fe200078410ff */
[----:B------:R-:W2:Y:S01]  /*489a0*/  LDCU UR50, c[0x0][0x39c] ;  /* 0x00007380ff3277ac */ /* 0x000ea20008000800 */
[----:B------:R-:W-:Y:S01]  /*489b0*/  STL.64 [R1+0x988], R40 ;  /* 0x0009882801007387 */ /* 0x000fe20000100a00 */
[----:B-1----:R-:W-:-:S04]  /*489c0*/  LEA R36, P1, R11, R3, 0x2 ;  /* 0x000000030b247211 */ /* 0x002fc800078210ff */
[-C--:B------:R-:W-:Y:S01]  /*489d0*/  LEA.HI.X.SX32 R37, R11, R4.reuse, 0x2, P1 ;  /* 0x000000040b257211 */ /* 0x080fe200008f16ff */
[C---:B------:R-:W-:Y:S01]  /*489e0*/  VIADD R8, R9.reuse, UR49 ;  /* 0x0000003109087c36 */ /* 0x040fe20008000000 */
[----:B------:R-:W-:Y:S01]  /*489f0*/  LEA.HI.X.SX32 R39, R10, R4, 0x2, P2 ;  /* 0x000000040a277211 */ /* 0x000fe200010f16ff */
[----:B------:R-:W1:Y:S02]  /*48a00*/  LDCU UR49, c[0x0][0x39c] ;  /* 0x00007380ff3177ac */ /* 0x000e640008000800 */
[----:B------:R2:W-:Y:S01]  /*48a10*/  STL.64 [R1+0x980], R36 ;  /* 0x0009802401007387 */ /* 0x0005e20000100a00 */
[----:B------:R-:W-:Y:S01]  /*48a20*/  VIADD R7, R8, UR48 ;  /* 0x0000003008077c36 */ /* 0x000fe20008000000 */
[----:B------:R-:W1:Y:S02]  /*48a30*/  LDCU UR48, c[0x0][0x39c] ;  /* 0x00007380ff3077ac */ /* 0x000e640008000800 */
[----:B------:R3:W-:Y:S01]  /*48a40*/  STL.64 [R1+0x978], R38 ;  /* 0x0009782601007387 */ /* 0x0007e20000100a00 */
[----:B--2---:R-:W-:-:S04]  /*48a50*/  LEA R36, P1, R9, R3, 0x2 ;  /* 0x0000000309247211 */ /* 0x004fc800078210ff */
[-C--:B------:R-:W-:Y:S01]  /*48a60*/  LEA.HI.X.SX32 R37, R9, R4.reuse, 0x2, P1 ;  /* 0x0000000409257211 */ /* 0x080fe200008f16ff */
[----:B------:R-:W-:Y:S01]  /*48a70*/  VIADD R6, R7, UR47 ;  /* 0x0000002f07067c36 */ /* 0x000fe20008000000 */
[-C--:B---3--:R-:W-:Y:S01]  /*48a80*/  LEA R38, P2, R8, R3.reuse, 0x2 ;  /* 0x0000000308267211 */ /* 0x088fe200078410ff */
[----:B------:R-:W2:Y:S02]  /*48a90*/  LDCU UR47, c[0x0][0x39c] ;  /* 0x00007380ff2f77ac */ /* 0x000ea40008000800 */
[----:B------:R3:W-:Y:S01]  /*48aa0*/  STL.64 [R1+0x970], R36 ;  /* 0x0009702401007387 */ /* 0x0007e20000100a00 */
[----:B------:R-:W-:Y:S01]  /*48ab0*/  VIADD R5, R6, UR46 ;  /* 0x0000002e06057c36 */ /* 0x000fe20008000000 */
[-C--:B------:R-:W-:Y:S01]  /*48ac0*/  LEA.HI.X.SX32 R39, R8, R4.reuse, 0x2, P2 ;  /* 0x0000000408277211 */ /* 0x080fe200010f16ff */
[----:B------:R-:W1:Y:S02]  /*48ad0*/  LDCU UR46, c[0x0][0x39c] ;  /* 0x00007380ff2e77ac */ /* 0x000e640008000800 */
[----:B------:R-:W-:Y:S01]  /*48ae0*/  VIADD R27, R5, UR45 ;  /* 0x0000002d051b7c36 */ /* 0x000fe20008000000 */
[CC--:B---3--:R-:W-:Y:S01]  /*48af0*/  LEA R36, P1, R7.reuse, R3.reuse, 0x2 ;  /* 0x0000000307247211 */ /* 0x0c8fe200078210ff */
[----:B------:R3:W-:Y:S01]  /*48b00*/  STL.64 [R1+0x968], R38 ;  /* 0x0009682601007387 */ /* 0x0007e20000100a00 */
[----:B------:R-:W1:Y:S02]  /*48b10*/  LDCU UR45, c[0x0][0x39c] ;  /* 0x00007380ff2d77ac */ /* 0x000e640008000800 */
[-C--:B------:R-:W-:Y:S01]  /*48b20*/  LEA.HI.X.SX32 R37, R7, R4.reuse, 0x2, P1 ;  /* 0x0000000407257211 */ /* 0x080fe200008f16ff */
[----:B------:R-:W-:Y:S01]  /*48b30*/  VIADD R26, R27, UR44 ;  /* 0x0000002c1b1a7c36 */ /* 0x000fe20008000000 */
[----:B------:R-:W1:Y:S03]  /*48b40*/  LDCU UR44, c[0x0][0x39c] ;  /* 0x00007380ff2c77ac */ /* 0x000e660008000800 */
[----:B------:R2:W-:Y:S01]  /*48b50*/  STL.64 [R1+0x960], R36 ;  /* 0x0009602401007387 */ /* 0x0005e20000100a00 */
[----:B---3--:R-:W-:Y:S01]  /*48b60*/  LEA R38, P2, R6, R3, 0x2 ;  /* 0x0000000306267211 */ /* 0x008fe200078410ff */
[----:B------:R-:W-:Y:S01]  /*48b70*/  VIADD R28, R26, UR43 ;  /* 0x0000002b1a1c7c36 */ /* 0x000fe20008000000 */
[----:B------:R-:W3:Y:S02]  /*48b80*/  LDCU UR43, c[0x0][0x39c] ;  /* 0x00007380ff2b77ac */ /* 0x000ee40008000800 */
[----:B------:R-:W-:-:S02]  /*48b90*/  LEA.HI.X.SX32 R39, R6, R4, 0x2, P2 ;  /* 0x0000000406277211 */ /* 0x000fc400010f16ff */
[-C--:B--2---:R-:W-:Y:S02]  /*48ba0*/  LEA R36, P1, R5, R3.reuse, 0x2 ;  /* 0x0000000305247211 */ /* 0x084fe400078210ff */
[----:B------:R-:W-:Y:S02]  /*48bb0*/  LEA R8, P2, R27, R3, 0x2 ;  /* 0x000000031b087211 */ /* 0x000fe400078410ff */
[-C--:B------:R-:W-:Y:S01]  /*48bc0*/  LEA.HI.X.SX32 R37, R5, R4.reuse, 0x2, P1 ;  /* 0x0000000405257211 */ /* 0x080fe200008f16ff */
[----:B------:R-:W-:Y:S01]  /*48bd0*/  VIADD R30, R28, UR42 ;  /* 0x0000002a1c1e7c36 */ /* 0x000fe20008000000 */
[----:B------:R-:W-:Y:S01]  /*48be0*/  STL.64 [R1+0x958], R38 ;  /* 0x0009582601007387 */ /* 0x000fe20000100a00 */
[----:B------:R-:W-:Y:S01]  /*48bf0*/  LEA.HI.X.SX32 R9, R27, R4, 0x2, P2 ;  /* 0x000000041b097211 */ /* 0x000fe200010f16ff */
[----:B------:R-:W2:Y:S02]  /*48c00*/  LDCU UR42, c[0x0][0x39c] ;  /* 0x00007380ff2a77ac */ /* 0x000ea40008000800 */
[----:B------:R1:W-:Y:S01]  /*48c10*/  STL.64 [R1+0x950], R36 ;  /* 0x0009502401007387 */ /* 0x0003e20000100a00 */
[----:B------:R-:W-:-:S02]  /*48c20*/  VIADD R29, R30, UR39 ;  /* 0x000000271e1d7c36 */ /* 0x000fc40008000000 */
[C---:B------:R-:W-:Y:S01]  /*48c30*/  VIADD R99, R0.reuse, 0x2d ;  /* 0x0000002d00637836 */ /* 0x040fe20000000000 */
[----:B------:R2:W-:Y:S01]  /*48c40*/  STL.64 [R1+0x948], R8 ;  /* 0x0009480801007387 */ /* 0x0005e20000100a00 */
[----:B------:R-:W-:Y:S02]  /*48c50*/  VIADD R31, R29, UR38 ;  /* 0x000000261d1f7c36 */ /* 0x000fe40008000000 */
[C---:B------:R-:W-:Y:S02]  /*48c60*/  VIADD R100, R0.reuse, 0x2e ;  /* 0x0000002e00647836 */ /* 0x040fe40000000000 */
[C---:B------:R-:W-:Y:S02]  /*48c70*/  VIADD R101, R0.reuse, 0x2f ;  /* 0x0000002f00657836 */ /* 0x040fe40000000000 */
[----:B------:R-:W-:Y:S01]  /*48c80*/  VIADD R102, R0, 0x30 ;  /* 0x0000003000667836 */ /* 0x000fe20000000000 */
[----:B-1----:R-:W-:Y:S01]  /*48c90*/  LEA R36, P1, R26, R3, 0x2 ;  /* 0x000000031a247211 */ /* 0x002fe200078210ff */
[----:B------:R-:W-:-:S02]  /*48ca0*/  VIADD R103, R0, 0x31 ;  /* 0x0000003100677836 */ /* 0x000fc40000000000 */
[----:B------:R-:W-:Y:S01]  /*48cb0*/  VIADD R104, R0, 0x32 ;  /* 0x0000003200687836 */ /* 0x000fe20000000000 */
[-C--:B------:R-:W-:Y:S01]  /*48cc0*/  LEA.HI.X.SX32 R37, R26, R4.reuse, 0x2, P1 ;  /* 0x000000041a257211 */ /* 0x080fe200008f16ff */
[----:B------:R-:W-:Y:S01]  /*48cd0*/  VIADD R105, R0, 0x33 ;  /* 0x0000003300697836 */ /* 0x000fe20000000000 */
[-C--:B--2---:R-:W-:Y:S01]  /*48ce0*/  LEA R8, P2, R28, R3.reuse, 0x2 ;  /* 0x000000031c087211 */ /* 0x084fe200078410ff */
[C---:B------:R-:W-:Y:S01]  /*48cf0*/  VIADD R34, R31.reuse, UR37 ;  /* 0x000000251f227c36 */ /* 0x040fe20008000000 */
[-C--:B------:R-:W-:Y:S01]  /*48d00*/  LEA R38, P1, R30, R3.reuse, 0x2 ;  /* 0x000000031e267211 */ /* 0x080fe200078210ff */
[----:B------:R1:W-:Y:S01]  /*48d10*/  STL.64 [R1+0x940], R36 ;  /* 0x0009402401007387 */ /* 0x0003e20000100a00 */
[-C--:B------:R-:W-:Y:S01]  /*48d20*/  LEA.HI.X.SX32 R9, R28, R4.reuse, 0x2, P2 ;  /* 0x000000041c097211 */ /* 0x080fe200010f16ff */
[----:B------:R-:W-:Y:S01]  /*48d30*/  VIADD R33, R34, UR36 ;  /* 0x0000002422217c36 */ /* 0x000fe20008000000 */
[----:B------:R-:W-:Y:S01]  /*48d40*/  LEA.HI.X.SX32 R39, R30, R4, 0x2, P1 ;  /* 0x000000041e277211 */ /* 0x000fe200008f16ff */
[----:B------:R-:W2:Y:S01]  /*48d50*/  LDCU UR36, c[0x0][0x39c] ;  /* 0x00007380ff2477ac */ /* 0x000ea20008000800 */
[----:B------:R-:W-:Y:S01]  /*48d60*/  LEA R26, P1, R31, R3, 0x2 ;  /* 0x000000031f1a7211 */ /* 0x000fe200078210ff */
[----:B------:R-:W-:-:S02]  /*48d70*/  VIADD R106, R0, 0x34 ;  /* 0x00000034006a7836 */ /* 0x000fc40000000000 */
[C---:B------:R-:W-:Y:S02]  /*48d80*/  VIADD R107, R0.reuse, 0x35 ;  /* 0x00000035006b7836 */ /* 0x040fe40000000000 */
[C---:B------:R-:W-:Y:S02]  /*48d90*/  VIADD R108, R0.reuse, 0x36 ;  /* 0x00000036006c7836 */ /* 0x040fe40000000000 */
[C---:B------:R-:W-:Y:S01]  /*48da0*/  VIADD R109, R0.reuse, 0x37 ;  /* 0x00000037006d7836 */ /* 0x040fe20000000000 */
[CC--:B-1----:R-:W-:Y:S01]  /*48db0*/  LEA R36, P2, R29.reuse, R3.reuse, 0x2 ;  /* 0x000000031d247211 */ /* 0x0c2fe200078410ff */
[----:B------:R-:W-:Y:S01]  /*48dc0*/  STL.64 [R1+0x938], R8 ;  /* 0x0009380801007387 */ /* 0x000fe20000100a00 */
[C---:B------:R-:W-:Y:S02]  /*48dd0*/  VIADD R110, R0.reuse, 0x38 ;  /* 0x00000038006e7836 */ /* 0x040fe40000000000 */
[----:B------:R-:W-:Y:S01]  /*48de0*/  VIADD R111, R0, 0x39 ;  /* 0x00000039006f7836 */ /* 0x000fe20000000000 */
[-C--:B------:R-:W-:Y:S01]  /*48df0*/  LEA.HI.X.SX32 R37, R29, R4.reuse, 0x2, P2 ;  /* 0x000000041d257211 */ /* 0x080fe200010f16ff */
[----:B------:R-:W-:Y:S01]  /*48e00*/  VIADD R25, R33, UR35 ;  /* 0x0000002321197c36 */ /* 0x000fe20008000000 */
[----:B------:R-:W-:Y:S01]  /*48e10*/  STL.64 [R1+0x930], R38 ;  /* 0x0009302601007387 */ /* 0x000fe20000100a00 */
[-C--:B------:R-:W-:Y:S01]  /*48e20*/  LEA.HI.X.SX32 R27, R31, R4.reuse, 0x2, P1 ;  /* 0x000000041f1b7211 */ /* 0x080fe200008f16ff */
[----:B------:R-:W1:Y:S02]  /*48e30*/  LDCU UR35, c[0x0][0x39c] ;  /* 0x00007380ff2377ac */ /* 0x000e640008000800 */
[----:B------:R2:W-:Y:S01]  /*48e40*/  STL.64 [R1+0x928], R36 ;  /* 0x0009282401007387 */ /* 0x0005e20000100a00 */
[----:B------:R-:W-:Y:S01]  /*48e50*/  LEA R28, P1, R33, R3, 0x2 ;  /* 0x00000003211c7211 */ /* 0x000fe200078210ff */
[----:B------:R-:W-:Y:S01]  /*48e60*/  VIADD R32, R25, UR34 ;  /* 0x0000002219207c36 */ /* 0x000fe20008000000 */
[----:B------:R-:W1:Y:S02]  /*48e70*/  LDCU UR34, c[0x0][0x39c] ;  /* 0x00007380ff2277ac */ /* 0x000e640008000800 */
[----:B------:R-:W-:Y:S01]  /*48e80*/  LEA.HI.X.SX32 R29, R33, R4, 0x2, P1 ;  /* 0x00000004211d7211 */ /* 0x000fe200008f16ff */
[----:B------:R-:W-:-:S02]  /*48e90*/  VIADD R11, R32, UR33 ;  /* 0x00000021200b7c36 */ /* 0x000fc40008000000 */
[C---:B------:R-:W-:Y:S02]  /*48ea0*/  VIADD R112, R0.reuse, 0x3a ;  /* 0x0000003a00707836 */ /* 0x040fe40000000000 */
[C---:B------:R-:W-:Y:S02]  /*48eb0*/  VIADD R113, R0.reuse, 0x3b ;  /* 0x0000003b00717836 */ /* 0x040fe40000000000 */
[----:B------:R-:W-:Y:S01]  /*48ec0*/  VIADD R114, R0, 0x3c ;  /* 0x0000003c00727836 */ /* 0x000fe20000000000 */
[-C--:B--2---:R-:W-:Y:S01]  /*48ed0*/  LEA R36, P2, R34, R3.reuse, 0x2 ;  /* 0x0000000322247211 */ /* 0x084fe200078410ff */
[----:B------:R-:W-:Y:S01]  /*48ee0*/  STL.64 [R1+0x920], R26 ;  /* 0x0009201a01007387 */ /* 0x000fe20000100a00 */
[C---:B------:R-:W-:Y:S01]  /*48ef0*/  VIADD R115, R0.reuse, 0x3d ;  /* 0x0000003d00737836 */ /* 0x040fe20000000000 */
[----:B------:R-:W-:Y:S01]  /*48f00*/  LOP3.LUT R19, R19, 0x7fffffff, RZ, 0xc0, !PT ;  /* 0x7fffffff13137812 */ /* 0x000fe200078ec0ff */
[----:B------:R-:W-:Y:S01]  /*48f10*/  VIADD R116, R0, 0x3e ;  /* 0x0000003e00747836 */ /* 0x000fe20000000000 */
[-C--:B------:R-:W-:Y:S01]  /*48f20*/  LEA.HI.X.SX32 R37, R34, R4.reuse, 0x2, P2 ;  /* 0x0000000422257211 */ /* 0x080fe200010f16ff */
[----:B------:R-:W-:Y:S01]  /*48f30*/  VIADD R10, R11, UR32 ;  /* 0x000000200b0a7c36 */ /* 0x000fe20008000000 */
[C---:B------:R-:W-:Y:S01]  /*48f40*/  LEA R30, P2, R25.reuse, R3, 0x2 ;  /* 0x00000003191e7211 */ /* 0x040fe200078410ff */
[C---:B------:R-:W-:Y:S01]  /*48f50*/  VIADD R117, R0.reuse, 0x3f ;  /* 0x0000003f00757836 */ /* 0x040fe20000000000 */
[C---:B------:R-:W-:Y:S01]  /*48f60*/  IADD3 R127, PT, PT, R0.reuse, 0x49, RZ ;  /* 0x00000049007f7810 */ /* 0x040fe20007ffe0ff */
[----:B------:R-:W-:Y:S01]  /*48f70*/  STL.64 [R1+0x918], R36 ;  /* 0x0009182401007387 */ /* 0x000fe20000100a00 */
[----:B------:R-:W-:Y:S01]  /*48f80*/  VIADD R118, R0, 0x40 ;  /* 0x0000004000767836 */ /* 0x000fe20000000000 */
[----:B------:R-:W2:Y:S02]  /*48f90*/  LDCU UR32, c[0x0][0x39c] ;  /* 0x00007380ff2077ac */ /* 0x000ea40008000800 */
[----:B------:R1:W-:Y:S01]  /*48fa0*/  STL.64 [R1+0x910], R28 ;  /* 0x0009101c01007387 */ /* 0x0003e20000100a00 */
[----:B------:R-:W-:Y:S01]  /*48fb0*/  VIADD R7, R10, UR31 ;  /* 0x0000001f0a077c36 */ /* 0x000fe20008000000 */
[----:B------:R-:W-:Y:S01]  /*48fc0*/  LEA.HI.X.SX32 R31, R25, R4, 0x2, P2 ;  /* 0x00000004191f7211 */ /* 0x000fe200010f16ff */
[----:B------:R-:W-:Y:S01]  /*48fd0*/  VIADD R119, R0, 0x41 ;  /* 0x0000004100777836 */ /* 0x000fe20000000000 */
[----:B------:R-:W2:Y:S01]  /*48fe0*/  LDCU UR31, c[0x0][0x39c] ;  /* 0x00007380ff1f77ac */ /* 0x000ea20008000800 */
[----:B------:R-:W-:-:S02]  /*48ff0*/  VIADD R6, R7, UR30 ;  /* 0x0000001e07067c36 */ /* 0x000fc40008000000 */
[----:B------:R-:W-:Y:S01]  /*49000*/  VIADD R120, R0, 0x42 ;  /* 0x0000004200787836 */ /* 0x000fe20000000000 */
[----:B------:R-:W2:Y:S01]  /*49010*/  LDCU UR33, c[0x0][0x39c] ;  /* 0x00007380ff2177ac */ /* 0x000ea20008000800 */
[----:B-1----:R-:W-:Y:S01]  /*49020*/  LEA R28, P1, R32, R3, 0x2 ;  /* 0x00000003201c7211 */ /* 0x002fe200078210ff */
[----:B------:R1:W-:Y:S01]  /*49030*/  STL.64 [R1+0x908], R30 ;  /* 0x0009081e01007387 */ /* 0x0003e20000100a00 */
[----:B------:R-:W-:Y:S01]  /*49040*/  VIADD R121, R0, 0x43 ;  /* 0x0000004300797836 */ /* 0x000fe20000000000 */
[----:B------:R-:W2:Y:S01]  /*49050*/  LDCU UR30, c[0x0][0x39c] ;  /* 0x00007380ff1e77ac */ /* 0x000ea20008000800 */
[----:B------:R-:W-:Y:S01]  /*49060*/  LEA.HI.X.SX32 R29, R32, R4, 0x2, P1 ;  /* 0x00000004201d7211 */ /* 0x000fe200008f16ff */
[----:B------:R-:W-:Y:S02]  /*49070*/  VIADD R5, R6, UR29 ;  /* 0x0000001d06057c36 */ /* 0x000fe40008000000 */
[C---:B------:R-:W-:Y:S01]  /*49080*/  VIADD R122, R0.reuse, 0x44 ;  /* 0x00000044007a7836 */ /* 0x040fe20000000000 */
[----:B------:R-:W2:Y:S01]  /*49090*/  LDCU UR29, c[0x0][0x39c] ;  /* 0x00007380ff1d77ac */ /* 0x000ea20008000800 */
[----:B------:R3:W-:Y:S01]  /*490a0*/  STL.64 [R1+0x900], R28 ;  /* 0x0009001c01007387 */ /* 0x0007e20000100a00 */
[----:B------:R-:W-:-:S02]  /*490b0*/  VIADD R123, R0, 0x45 ;  /* 0x00000045007b7836 */ /* 0x000fc40000000000 */
[C---:B------:R-:W-:Y:S01]  /*490c0*/  VIADD R124, R0.reuse, 0x46 ;  /* 0x00000046007c7836 */ /* 0x040fe20000000000 */
[-C--:B-1----:R-:W-:Y:S01]  /*490d0*/  LEA R30, P2, R11, R3.reuse, 0x2 ;  /* 0x000000030b1e7211 */ /* 0x082fe200078410ff */
[----:B------:R-:W-:Y:S01]  /*490e0*/  VIADD R9, R5, UR28 ;  /* 0x0000001c05097c36 */ /* 0x000fe20008000000 */
[----:B------:R-:W1:Y:S02]  /*490f0*/  LDCU UR28, c[0x0][0x39c] ;  /* 0x00007380ff1c77ac */ /* 0x000e640008000800 */
[-C--:B------:R-:W-:Y:S01]  /*49100*/  LEA.HI.X.SX32 R31, R11, R4.reuse, 0x2, P2 ;  /* 0x000000040b1f7211 */ /* 0x080fe200010f16ff */
[----:B------:R-:W-:Y:S01]  /*49110*/  VIADD R125, R0, 0x47 ;  /* 0x00000047007d7836 */ /* 0x000fe20000000000 */
[----:B------:R-:W1:Y:S01]  /*49120*/  LDCU UR37, c[0x0][0x39c] ;  /* 0x00007380ff2577ac */ /* 0x000e620008000800 */
[----:B---3--:R-:W-:Y:S01]  /*49130*/  LEA R28, P1, R10, R3, 0x2 ;  /* 0x000000030a1c7211 */ /* 0x008fe200078210ff */
[----:B------:R-:W-:Y:S01]  /*49140*/  VIADD R126, R0, 0x48 ;  /* 0x00000048007e7836 */ /* 0x000fe20000000000 */
[----:B------:R-:W3:Y:S02]  /*49150*/  LDCU UR38, c[0x0][0x39c] ;  /* 0x00007380ff2677ac */ /* 0x000ee40008000800 */
[----:B------:R-:W-:Y:S01]  /*49160*/  LEA.HI.X.SX32 R29, R10, R4, 0x2, P1 ;  /* 0x000000040a1d7211 */ /* 0x000fe200008f16ff */
[----:B------:R1:W-:Y:S01]  /*49170*/  STL.64 [R1+0x8f8], R30 ;  /* 0x0008f81e01007387 */ /* 0x0003e20000100a00 */
[----:B------:R-:W-:Y:S01]  /*49180*/  VIADD R8, R9, UR27 ;  /* 0x0000001b09087c36 */ /* 0x000fe20008000000 */
[----:B------:R-:W2:Y:S02]  /*49190*/  LDCU UR27, c[0x0][0x39c] ;  /* 0x00007380ff1b77ac */ /* 0x000ea40008000800 */
[----:B------:R3:W-:Y:S01]  /*491a0*/  STL.64 [R1+0x8f0], R28 ;  /* 0x0008f01c01007387 */ /* 0x0007e20000100a00 */
[----:B------:R-:W-:Y:S01]  /*491b0*/  VIADD R27, R8, UR26 ;  /* 0x0000001a081b7c36 */ /* 0x000fe20008000000 */
[----:B------:R-:W2:Y:S01]  /*491c0*/  LDCU UR26, c[0x0][0x39c] ;  /* 0x00007380ff1a77ac */ /* 0x000ea20008000800 */
[----:B------:R-:W-:-:S02]  /*491d0*/  VIADD R128, R0, 0x4a ;  /* 0x0000004a00807836 */ /* 0x000fc40000000000 */
[----:B------:R-:W-:Y:S01]  /*491e0*/  VIADD R129, R0, 0x4b ;  /* 0x0000004b00817836 */ /* 0x000fe20000000000 */
[----:B------:R-:W2:Y:S01]  /*491f0*/  LDCU UR39, c[0x0][0x39c] ;  /* 0x00007380ff2777ac */ /* 0x000ea20008000800 */
[CC--:B-1----:R-:W-:Y:S02]  /*49200*/  LEA R30, P2, R7.reuse, R3.reuse, 0x2 ;  /* 0x00000003071e7211 */ /* 0x0c2fe400078410ff */
[CC--:B---3--:R-:W-:Y:S02]  /*49210*/  LEA R28, P1, R6.reuse, R3.reuse, 0x2 ;  /* 0x00000003061c7211 */ /* 0x0c8fe400078210ff */
[-C--:B------:R-:W-:Y:S02]  /*49220*/  LEA.HI.X.SX32 R31, R7, R4.reuse, 0x2, P2 ;  /* 0x00000004071f7211 */ /* 0x080fe400010f16ff */
[----:B------:R-:W-:Y:S01]  /*49230*/  LEA.HI.X.SX32 R29, R6, R4, 0x2, P1 ;  /* 0x00000004061d7211 */ /* 0x000fe200008f16ff */
[----:B------:R-:W-:Y:S01]  /*49240*/  VIADD R26, R27, UR25 ;  /* 0x000000191b1a7c36 */ /* 0x000fe20008000000 */
[----:B------:R-:W1:Y:S01]  /*49250*/  LDCU UR25, c[0x0][0x39c] ;  /* 0x00007380ff1977ac */ /* 0x000e620008000800 */
[----:B------:R3:W-:Y:S02]  /*49260*/  STL.64 [R1+0x8e8], R30 ;  /* 0x0008e81e01007387 */ /* 0x0007e40000100a00 */
[----:B------:R-:W-:Y:S01]  /*49270*/  VIADD R25, R26, UR24 ;  /* 0x000000181a197c36 */ /* 0x000fe20008000000 */
[----:B------:R-:W1:Y:S01]  /*49280*/  LDCU UR24, c[0x0][0x39c] ;  /* 0x00007380ff1877ac */ /* 0x000e620008000800 */
[----:B------:R2:W-:Y:S02]  /*49290*/  STL.64 [R1+0x8e0], R28 ;  /* 0x0008e01c01007387 */ /* 0x0005e40000100a00 */
[----:B------:R-:W-:Y:S01]  /*492a0*/  VIADD R11, R25, UR23 ;  /* 0x00000017190b7c36 */ /* 0x000fe20008000000 */
[----:B------:R-:W1:Y:S01]  /*492b0*/  LDCU UR23, c[0x0][0x39c] ;  /* 0x00007380ff1777ac */ /* 0x000e620008000800 */
[----:B---3--:R-:W-:-:S02]  /*492c0*/  LEA R30, P2, R5, R3, 0x2 ;  /* 0x00000003051e7211 */ /* 0x008fc400078410ff */
[-C--:B--2---:R-:W-:Y:S02]  /*492d0*/  LEA R28, P1, R9, R3.reuse, 0x2 ;  /* 0x00000003091c7211 */ /* 0x084fe400078210ff */
        /* <DEDUP_REMOVED lines=8> */
[----:B---3--:R-:W-:-:S02]  /*49360*/  LEA R30, P2, R8, R3, 0x2 ;  /* 0x00000003081e7211 */ /* 0x008fc400078410ff */
[CC--:B-1----:R-:W-:Y:S02]  /*49370*/  LEA R28, P1, R27.reuse, R3.reuse, 0x2 ;  /* 0x000000031b1c7211 */ /* 0x0c2fe400078210ff */
        /* <DEDUP_REMOVED lines=11> */
[C---:B--2---:R-:W-:Y:S02]  /*49430*/  LEA R28, P1, R25.reuse, R3, 0x2 ;  /* 0x00000003191c7211 */ /* 0x044fe400078210ff */
[-C--:B------:R-:W-:Y:S02]  /*49440*/  LEA.HI.X.SX32 R31, R26, R4.reuse, 0x2, P2 ;  /* 0x000000041a1f7211 */ /* 0x080fe400010f16ff */
[----:B------:R-:W-:-:S03]  /*49450*/  LEA.HI.X.SX32 R29, R25, R4, 0x2, P1 ;  /* 0x00000004191d7211 */ /* 0x000fc600008f16ff */
[----:B------:R2:W-:Y:S04]  /*49460*/  STL.64 [R1+0x8b8], R30 ;  /* 0x0008b81e01007387 */ /* 0x0005e80000100a00 */
[----:B------:R3:W-:Y:S01]  /*49470*/  STL.64 [R1+0x8b0], R28 ;  /* 0x0008b01c01007387 */ /* 0x0007e20000100a00 */
[CC--:B--2---:R-:W-:Y:S02]  /*49480*/  LEA R30, P2, R11.reuse, R3.reuse, 0x2 ;  /* 0x000000030b1e7211 */ /* 0x0c4fe400078410ff */
        /* <DEDUP_REMOVED lines=8> */
[CC--:B--2---:R-:W-:Y:S02]  /*49510*/  LEA R28, P1, R7.reuse, R3.reuse, 0x2 ;  /* 0x00000003071c7211 */ /* 0x0c4fe400078210ff */
[-C--:B---3--:R-:W-:Y:S02]  /*49520*/  LEA R26, P2, R6, R3.reuse, 0x2 ;  /* 0x00000003061a7211 */ /* 0x088fe400078410ff */
[----:B------:R-:W-:Y:S02]  /*49530*/  LEA.HI.X.SX32 R29, R7, R4, 0x2, P1 ;  /* 0x00000004071d7211 */ /* 0x000fe400008f16ff */
[----:B------:R-:W-:-:S02]  /*49540*/  LEA R10, P1, R5, R3, 0x2 ;  /* 0x00000003050a7211 */ /* 0x000fc400078210ff */
[-C--:B------:R-:W-:Y:S02]  /*49550*/  LEA.HI.X.SX32 R27, R6, R4.reuse, 0x2, P2 ;  /* 0x00000004061b7211 */ /* 0x080fe400010f16ff */
[----:B------:R-:W-:Y:S01]  /*49560*/  LEA.HI.X.SX32 R11, R5, R4, 0x2, P1 ;  /* 0x00000004050b7211 */ /* 0x000fe200008f16ff */
[----:B------:R-:W-:Y:S04]  /*49570*/  STL.64 [R1+0x890], R28 ;  /* 0x0008901c01007387 */ /* 0x000fe80000100a00 */
[----:B------:R-:W-:Y:S04]  /*49580*/  STL.64 [R1+0x888], R26 ;  /* 0x0008881a01007387 */ /* 0x000fe80000100a00 */
[----:B------:R2:W-:Y:S04]  /*49590*/  STL.64 [R1+0x880], R10 ;  /* 0x0008800a01007387 */ /* 0x0005e80000100a00 */
[----:B------:R-:W3:Y:S04]  /*495a0*/  LDL.LU R247, [R1+0x724] ;  /* 0x0007240001f77983 */ /* 0x000ee80000300800 */
        /* <DEDUP_REMOVED lines=8> */
[----:B------:R-:W1:Y:S01]  /*49630*/  S2R R222, SR_TID.X ;  /* 0x0000000000de7919 */ /* 0x000e620000002100 */
[----:B------:R-:W-:Y:S02]  /*49640*/  VIADD R3, R0, 0x5 ;  /* 0x0000000500037836 */ /* 0x000fe40000000000 */
[----:B------:R-:W-:-:S03]  /*49650*/  IMAD.MOV.U32 R7, RZ, RZ, R221 ;  /* 0x000000ffff077224 */ /* 0x000fc600078e00dd */
[----:B------:R-:W-:Y:S01]  /*49660*/  ISETP.LT.AND P1, PT, R3, UR8, !P0 ;  /* 0x0000000803007c0c */ /* 0x000fe2000c721270 */
[----:B------:R-:W-:Y:S01]  /*49670*/  IMAD.MOV.U32 R221, RZ, RZ, R224 ;  /* 0x000000ffffdd7224 */ /* 0x000fe200078e00e0 */
[----:B------:R-:W1:Y:S01]  /*49680*/  LDCU UR8, c[0x0][0x39c] ;  /* 0x00007380ff0877ac */ /* 0x000e620008000800 */
[----:B------:R-:W-:Y:S01]  /*49690*/  IMAD.MOV.U32 R224, RZ, RZ, R225 ;  /* 0x000000ffffe07224 */ /* 0x000fe200078e00e1 */
[----:B-1----:R-:W-:-:S04]  /*496a0*/  LOP3.LUT R222, R222, 0x1f, RZ, 0xc0, !PT ;  /* 0x0000001fdede7812 */ /* 0x002fc800078ec0ff */
[----:B------:R-:W-:Y:S01]  /*496b0*/  LEA R3, R222, UR7, 0x4 ;  /* 0x00000007de037c11 */ /* 0x000fe2000f8e20ff */
[----:B------:R-:W-:Y:S01]  /*496c0*/  IMAD.MOV.U32 R222, RZ, RZ, R223 ;  /* 0x000000ffffde7224 */ /* 0x000fe200078e00df */
[----:B------:R-:W1:Y:S01]  /*496d0*/  LDCU UR7, c[0x0][0x39c] ;  /* 0x00007380ff0777ac */ /* 0x000e620008000800 */
[----:B------:R-:W-:Y:S02]  /*496e0*/  IMAD.MOV.U32 R223, RZ, RZ, R226 ;  /* 0x000000ffffdf7224 */ /* 0x000fe400078e00e2 */
[----:B--2---:R-:W-:Y:S02]  /*496f0*/  IMAD.MOV.U32 R226, RZ, RZ, R227 ;  /* 0x000000ffffe27224 */ /* 0x004fe400078e00e3 */
[----:B---3--:R-:W-:Y:S02]  /*49700*/  IMAD.MOV.U32 R225, RZ, RZ, R228 ;  /* 0x000000ffffe17224 */ /* 0x008fe400078e00e4 */
[----:B----4-:R-:W-:Y:S02]  /*49710*/  IMAD.MOV.U32 R228, RZ, RZ, R229 ;  /* 0x000000ffffe47224 */ /* 0x010fe400078e00e5 */
[----:B------:R-:W-:-:S02]  /*49720*/  IMAD.MOV.U32 R227, RZ, RZ, R230 ;  /* 0x000000ffffe37224 */ /* 0x000fc400078e00e6 */
[----:B------:R-:W-:Y:S02]  /*49730*/  IMAD.MOV.U32 R229, RZ, RZ, R233 ;  /* 0x000000ffffe57224 */ /* 0x000fe400078e00e9 */
[----:B------:R-:W-:Y:S02]  /*49740*/  IMAD.MOV.U32 R230, RZ, RZ, R234 ;  /* 0x000000ffffe67224 */ /* 0x000fe400078e00ea */
[----:B------:R-:W2:Y:S04]  /*49750*/  LDL.LU R234, [R1+0x718] ;  /* 0x0007180001ea7983 */ /* 0x000ea80000300800 */
[----:B------:R-:W3:Y:S01]  /*49760*/  LDL.LU R233, [R1+0x710] ;  /* 0x0007100001e97983 */ /* 0x000ee20000300800 */
[----:B------:R-:W-:Y:S02]  /*49770*/  VIADD R8, R0, 0x6 ;  /* 0x0000000600087836 */ /* 0x000fe40000000000 */
[----:B------:R-:W-:-:S02]  /*49780*/  IMAD.MOV.U32 R10, RZ, RZ, R216 ;  /* 0x000000ffff0a7224 */ /* 0x000fc400078e00d8 */
[----:B------:R-:W-:Y:S01]  /*49790*/  IMAD.MOV.U32 R11, RZ, RZ, R217 ;  /* 0x000000ffff0b7224 */ /* 0x000fe200078e00d9 */
[----:B------:R-:W-:Y:S01]  /*497a0*/  ISETP.LT.AND P2, PT, R8, UR9, !P0 ;  /* 0x0000000908007c0c */ /* 0x000fe2000c741270 */
[----:B------:R-:W-:Y:S01]  /*497b0*/  IMAD.MOV.U32 R8, RZ, RZ, R215 ;  /* 0x000000ffff087224 */ /* 0x000fe200078e00d7 */
[----:B------:R-:W4:Y:S04]  /*497c0*/  LDCU UR9, c[0x0][0x39c] ;  /* 0x00007380ff0977ac */ /* 0x000f280008000800 */
[----:B------:R1:W-:Y:S02]  /*497d0*/  STSM.16.M88.4 [R3], R8 ;  /* 0x0000000803007844 */ /* 0x0003e40000000200 */
[----:B-1----:R-:W-:Y:S02]  /*497e0*/  IMAD.MOV.U32 R10, RZ, RZ, R223 ;  /* 0x000000ffff0a7224 */ /* 0x002fe400078e00df */
        /* <DEDUP_REMOVED lines=8> */
[----:B------:R-:W1:Y:S01]  /*49870*/  S2R R222, SR_TID.X ;  /* 0x0000000000de7919 */ /* 0x000e620000002100 */
[----:B------:R-:W-:Y:S02]  /*49880*/  IMAD.MOV.U32 R4, RZ, RZ, R218 ;  /* 0x000000ffff047224 */ /* 0x000fe400078e00da */
[----:B------:R-:W-:Y:S02]  /*49890*/  IMAD.MOV.U32 R5, RZ, RZ, R219 ;  /* 0x000000ffff057224 */ /* 0x000fe400078e00db */
[----:B------:R-:W-:Y:S02]  /*498a0*/  IMAD.MOV.U32 R6, RZ, RZ, R220 ;  /* 0x000000ffff067224 */ /* 0x000fe400078e00dc */
[----:B--2---:R-:W-:Y:S02]  /*498b0*/  IMAD.MOV.U32 R230, RZ, RZ, R234 ;  /* 0x000000ffffe67224 */ /* 0x004fe400078e00ea */
[----:B------:R-:W-:-:S02]  /*498c0*/  IMAD.MOV.U32 R234, RZ, RZ, R240 ;  /* 0x000000ffffea7224 */ /* 0x000fc400078e00f0 */
[----:B---3--:R-:W-:Y:S02]  /*498d0*/  IMAD.MOV.U32 R229, RZ, RZ, R233 ;  /* 0x000000ffffe57224 */ /* 0x008fe400078e00e9 */
[----:B------:R-:W-:Y:S02]  /*498e0*/  IMAD.MOV.U32 R233, RZ, RZ, R239 ;  /* 0x000000ffffe97224 */ /* 0x000fe400078e00ef */
[----:B------:R-:W-:Y:S02]  /*498f0*/  IMAD.MOV.U32 R239, RZ, RZ, R243 ;  /* 0x000000ffffef7224 */ /* 0x000fe400078e00f3 */
[----:B------:R-:W-:Y:S01]  /*49900*/  IMAD.MOV.U32 R240, RZ, RZ, R244 ;  /* 0x000000fffff07224 */ /* 0x000fe200078e00f4 */
[----:B------:R-:W2:Y:S04]  /*49910*/  LDL.LU R243, [R1+0x670] ;  /* 0x0006700001f37983 */ /* 0x000ea80000300800 */
[----:B------:R-:W3:Y:S04]  /*49920*/  LDL.LU R244, [R1+0x678] ;  /* 0x0006780001f47983 */ /* 0x000ee80000300800 */
[----:B------:R1:W-:Y:S02]  /*49930*/  STSM.16.M88.4 [R3+0x200], R4 ;  /* 0x0002000403007844 */ /* 0x0003e40000000200 */
[----:B-1----:R-:W-:-:S04]  /*49940*/  LOP3.LUT R4, R222, 0x3f, RZ, 0xc0, !PT ;  /* 0x0000003fde047812 */ /* 0x002fc800078ec0ff */
[----:B------:R-:W-:Y:S01]  /*49950*/  LEA R26, R4, UR6, 0x4 ;  /* 0x00000006041a7c11 */ /* 0x000fe2000f8e20ff */
[----:B------:R-:W-:Y:S01]  /*49960*/  BAR.SYNC.DEFER_BLOCKING 0x0 ;  /* 0x0000000000007b1d */ /* 0x000fe20000010000 */
[----:B------:R-:W-:Y:S02]  /*49970*/  IMAD.MOV.U32 R4, RZ, RZ, R223 ;  /* 0x000000ffff047224 */ /* 0x000fe400078e00df */
[----:B------:R-:W-:Y:S02]  /*49980*/  IMAD.MOV.U32 R5, RZ, RZ, R224 ;  /* 0x000000ffff057224 */ /* 0x000fe400078e00e0 */
[----:B------:R-:W-:Y:S01]  /*49990*/  IMAD.MOV.U32 R7, RZ, RZ, R226 ;  /* 0x000000ffff077224 */ /* 0x000fe200078e00e2 */
[----:B------:R-:W-:Y:S01]  /*499a0*/  @P2 LOP3.LUT R2, R2, 0x10, RZ, 0xfc, !PT ;  /* 0x0000001002022812 */ /* 0x000fe200078efcff */
[----:B------:R-:W-:Y:S01]  /*499b0*/  IMAD.MOV.U32 R6, RZ, RZ, R225 ;  /* 0x000000ffff067224 */ /* 0x000fe200078e00e1 */
[----:B------:R-:W1:Y:S01]  /*499c0*/  LDCU UR6, c[0x0][0x39c] ;  /* 0x00007380ff0677ac */ /* 0x000e620008000800 */
[----:B------:R-:W1:Y:S01]  /*499d0*/  LDS.128 R28, [R26] ;  /* 0x000000001a1c7984 */ /* 0x000e620000000c00 */
[----:B------:R-:W-:-:S02]  /*499e0*/  IMAD.MOV.U32 R223, RZ, RZ, R227 ;  /* 0x000000ffffdf7224 */ /* 0x000fc400078e00e3 */
[----:B------:R-:W-:Y:S02]  /*499f0*/  IMAD.MOV.U32 R224, RZ, RZ, R228 ;  /* 0x000000ffffe07224 */ /* 0x000fe400078e00e4 */
[----:B------:R-:W-:Y:S01]  /*49a00*/  IMAD.MOV.U32 R227, RZ, RZ, R233 ;  /* 0x000000ffffe37224 */ /* 0x000fe200078e00e9 */
        /* <DEDUP_REMOVED lines=11> */
[----:B------:R-:W2:Y:S01]  /*49ac0*/  LDL.LU R243, [R1+0x714] ;  /* 0x0007140001f37983 */ /* 0x000ea20000300800 */
[----:B---3--:R-:W-:-:S03]  /*49ad0*/  IMAD.MOV.U32 R234, RZ, RZ, R244 ;  /* 0x000000ffffea7224 */ /* 0x008fc600078e00f4 */
[----:B------:R-:W3:Y:S04]  /*49ae0*/  LDL.LU R244, [R1+0x71c] ;  /* 0x00071c0001f47983 */ /* 0x000ee80000300800 */
[----:B------:R-:W4:Y:S04]  /*49af0*/  LDL.LU R247, [R1+0x704] ;  /* 0x0007040001f77983 */ /* 0x000f280000300800 */
[----:B------:R-:W4:Y:S04]  /*49b00*/  LDL.LU R248, [R1+0x70c] ;  /* 0x00070c0001f87983 */ /* 0x000f280000300800 */
[----:B-1----:R-:W-:Y:S04]  /*49b10*/  STL.64 [R1+0x870], R28 ;  /* 0x0008701c01007387 */ /* 0x002fe80000100a00 */
[----:B------:R-:W-:Y:S04]  /*49b20*/  STL.64 [R1+0x878], R30 ;  /* 0x0008781e01007387 */ /* 0x000fe80000100a00 */
[----:B------:R-:W1:Y:S01]  /*49b30*/  LDS.128 R28, [R26+0x400] ;  /* 0x000400001a1c7984 */ /* 0x000e620000000c00 */
[----:B------:R-:W-:Y:S06]  /*49b40*/  BAR.SYNC.DEFER_BLOCKING 0x0 ;  /* 0x0000000000007b1d */ /* 0x000fec0000010000 */
[----:B-1----:R-:W-:Y:S04]  /*49b50*/  STL.64 [R1+0x860], R28 ;  /* 0x0008601c01007387 */ /* 0x002fe80000100a00 */
[----:B------:R-:W-:Y:S04]  /*49b60*/  STL.64 [R1+0x868], R30 ;  /* 0x0008681e01007387 */ /* 0x000fe80000100a00 */
[----:B------:R-:W4:Y:S04]  /*49b70*/  LDL.LU R229, [R1+0x6f4] ;  /* 0x0006f40001e57983 */ /* 0x000f280000300800 */
[----:B------:R-:W4:Y:S04]  /*49b80*/  LDL.LU R230, [R1+0x6fc] ;  /* 0x0006fc0001e67983 */ /* 0x000f280000300800 */
[----:B------:R-:W-:Y:S04]  /*49b90*/  STSM.16.M88.4 [R3], R8 ;  /* 0x0000000803007844 */ /* 0x000fe80000000200 */
[----:B------:R1:W-:Y:S01]  /*49ba0*/  STSM.16.M88.4 [R3+0x200], R4 ;  /* 0x0002000403007844 */ /* 0x0003e20000000200 */
[----:B------:R-:W-:Y:S06]  /*49bb0*/  BAR.SYNC.DEFER_BLOCKING 0x0 ;  /* 0x0000000000007b1d */ /* 0x000fec0000010000 */
[----:B------:R-:W2:Y:S01]  /*49bc0*/  LDS.128 R28, [R26] ;  /* 0x000000001a1c7984 */ /* 0x000ea20000000c00 */
        /* <DEDUP_REMOVED lines=8> */
[----:B-1----:R-:W-:Y:S02]  /*49c50*/  IMAD.MOV.U32 R6, RZ, RZ, R221 ;  /* 0x000000ffff067224 */ /* 0x002fe400078e00dd */
[----:B------:R-:W-:Y:S02]  /*49c60*/  IMAD.MOV.U32 R7, RZ, RZ, R222 ;  /* 0x000000ffff077224 */ /* 0x000fe400078e00de */
[----:B------:R-:W-:Y:S02]  /*49c70*/  IMAD.MOV.U32 R221, RZ, RZ, R223 ;  /* 0x000000ffffdd7224 */ /* 0x000fe400078e00df */
[----:B------:R-:W-:Y:S02]  /*49c80*/  IMAD.MOV.U32 R222, RZ, RZ, R224 ;  /* 0x000000ffffde7224 */ /* 0x000fe400078e00e0 */
[----:B--2---:R-:W-:-:S02]  /*49c90*/  IMAD.MOV.U32 R225, RZ, RZ, R243 ;  /* 0x000000ffffe17224 */ /* 0x004fc400078e00f3 */
[----:B---3--:R-:W-:Y:S02]  /*49ca0*/  IMAD.MOV.U32 R226, RZ, RZ, R244 ;  /* 0x000000ffffe27224 */ /* 0x008fe400078e00f4 */
        /* <DEDUP_REMOVED lines=8> */
[----:B------:R-:W-:Y:S04]  /*49d30*/  STL.64 [R1+0x850], R28 ;  /* 0x0008501c01007387 */ /* 0x000fe80000100a00 */
[----:B------:R-:W-:Y:S04]  /*49d40*/  STL.64 [R1+0x858], R30 ;  /* 0x0008581e01007387 */ /* 0x000fe80000100a00 */
[----:B------:R-:W1:Y:S01]  /*49d50*/  LDS.128 R28, [R26+0x400] ;  /* 0x000400001a1c7984 */ /* 0x000e620000000c00 */
        /* <DEDUP_REMOVED lines=9> */
[----:B-1----:R-:W-:Y:S01]  /*49df0*/  STL.64 [R1+0x840], R28 ;  /* 0x0008401c01007387 */ /* 0x002fe20000100a00 */
[----:B------:R-:W-:Y:S02]  /*49e00*/  IMAD.MOV.U32 R236, RZ, RZ, R238 ;  /* 0x000000ffffec7224 */ /* 0x000fe400078e00ee */
[----:B------:R-:W-:Y:S01]  /*49e10*/  IMAD.MOV.U32 R237, RZ, RZ, R241 ;  /* 0x000000ffffed7224 */ /* 0x000fe200078e00f1 */
[----:B------:R-:W-:Y:S01]  /*49e20*/  STL.64 [R1+0x848], R30 ;  /* 0x0008481e01007387 */ /* 0x000fe20000100a00 */
[----:B------:R-:W-:Y:S02]  /*49e30*/  IMAD.MOV.U32 R238, RZ, RZ, R242 ;  /* 0x000000ffffee7224 */ /* 0x000fe400078e00f2 */
[----:B------:R-:W-:Y:S01]  /*49e40*/  IMAD.MOV.U32 R241, RZ, RZ, R245 ;  /* 0x000000fffff17224 */ /* 0x000fe200078e00f5 */
[----:B------:R-:W-:Y:S01]  /*49e50*/  BAR.SYNC.DEFER_BLOCKING 0x0 ;  /* 0x0000000000007b1d */ /* 0x000fe20000010000 */
[----:B------:R-:W-:-:S05]  /*49e60*/  IMAD.MOV.U32 R242, RZ, RZ, R246 ;  /* 0x000000fffff27224 */ /* 0x000fca00078e00f6 */
[----:B------:R-:W2:Y:S04]  /*49e70*/  LDL.LU R245, [R1+0x5c0] ;  /* 0x0005c00001f57983 */ /* 0x000ea80000300800 */
[----:B------:R-:W3:Y:S01]  /*49e80*/  LDL.LU R246, [R1+0x5c8] ;  /* 0x0005c80001f67983 */ /* 0x000ee20000300800 */
[----:B------:R-:W-:Y:S02]  /*49e90*/  IMAD.MOV.U32 R8, RZ, RZ, R215 ;  /* 0x000000ffff087224 */ /* 0x000fe400078e00d7 */
[----:B------:R-:W-:Y:S02]  /*49ea0*/  IMAD.MOV.U32 R9, RZ, RZ, R216 ;  /* 0x000000ffff097224 */ /* 0x000fe400078e00d8 */
[----:B------:R-:W-:Y:S02]  /*49eb0*/  IMAD.MOV.U32 R10, RZ, RZ, R217 ;  /* 0x000000ffff0a7224 */ /* 0x000fe400078e00d9 */
[----:B------:R-:W-:-:S02]  /*49ec0*/  IMAD.MOV.U32 R11, RZ, RZ, R218 ;  /* 0x000000ffff0b7224 */ /* 0x000fc400078e00da */
[----:B------:R-:W-:Y:S02]  /*49ed0*/  IMAD.MOV.U32 R4, RZ, RZ, R219 ;  /* 0x000000ffff047224 */ /* 0x000fe400078e00db */
[----:B------:R-:W-:Y:S01]  /*49ee0*/  IMAD.MOV.U32 R5, RZ, RZ, R220 ;  /* 0x000000ffff057224 */ /* 0x000fe200078e00dc */
[----:B------:R-:W-:Y:S04]  /*49ef0*/  STSM.16.M88.4 [R3], R8 ;  /* 0x0000000803007844 */ /* 0x000fe80000000200 */
[----:B------:R1:W-:Y:S01]  /*49f00*/  STSM.16.M88.4 [R3+0x200], R4 ;  /* 0x0002000403007844 */ /* 0x0003e20000000200 */
[----:B------:R-:W-:Y:S06]  /*49f10*/  BAR.SYNC.DEFER_BLOCKING 0x0 ;  /* 0x0000000000007b1d */ /* 0x000fec0000010000 */
[----:B------:R-:W2:Y:S01]  /*49f20*/  LDS.128 R28, [R26] ;  /* 0x000000001a1c7984 */ /* 0x000ea20000000c00 */
[----:B-1----:R-:W-:-:S02]  /*49f30*/  IMAD.MOV.U32 R6, RZ, RZ, R227 ;  /* 0x000000ffff067224 */ /* 0x002fc400078e00e3 */
[----:B------:R-:W-:Y:S02]  /*49f40*/  IMAD.MOV.U32 R11, RZ, RZ, R224 ;  /* 0x000000ffff0b7224 */ /* 0x000fe400078e00e0 */
[----:B------:R-:W-:Y:S02]  /*49f50*/  IMAD.MOV.U32 R7, RZ, RZ, R228 ;  /* 0x000000ffff077224 */ /* 0x000fe400078e00e4 */
[----:B------:R-:W-:Y:S02]  /*49f60*/  IMAD.MOV.U32 R227, RZ, RZ, R237 ;  /* 0x000000ffffe37224 */ /* 0x000fe400078e00ed */
[----:B------:R-:W-:Y:S01]  /*49f70*/  IMAD.MOV.U32 R10, RZ, RZ, R223 ;  /* 0x000000ffff0a7224 */ /* 0x000fe200078e00df */
[----:B------:R-:W4:Y:S01]  /*49f80*/  LDL.LU R237, [R1+0x6c4] ;  /* 0x0006c40001ed7983 */ /* 0x000f220000300800 */
[----:B------:R-:W-:Y:S02]  /*49f90*/  IMAD.MOV.U32 R224, RZ, RZ, R230 ;  /* 0x000000ffffe07224 */ /* 0x000fe400078e00e6 */
[----:B------:R-:W-:-:S02]  /*49fa0*/  IMAD.MOV.U32 R228, RZ, RZ, R238 ;  /* 0x000000ffffe47224 */ /* 0x000fc400078e00ee */
[----:B------:R-:W-:Y:S01]  /*49fb0*/  IMAD.MOV.U32 R4, RZ, RZ, R225 ;  /* 0x000000ffff047224 */ /* 0x000fe200078e00e1 */
[----:B------:R-:W4:Y:S01]  /*49fc0*/  LDL.LU R238, [R1+0x6cc] ;  /* 0x0006cc0001ee7983 */ /* 0x000f220000300800 */
        /* <DEDUP_REMOVED lines=8> */
[----:B------:R-:W-:Y:S01]  /*4a050*/  IMAD.MOV.U32 R8, RZ, RZ, R221 ;  /* 0x000000ffff087224 */ /* 0x000fe200078e00dd */
[----:B------:R-:W-:Y:S01]  /*4a060*/  MOV R9, R222 ;  /* 0x000000de00097202 */ /* 0x000fe20000000f00 */
[----:B------:R-:W-:Y:S02]  /*4a070*/  IMAD.MOV.U32 R221, RZ, RZ, R229 ;  /* 0x000000ffffdd7224 */ /* 0x000fe400078e00e5 */
[----:B------:R-:W-:Y:S02]  /*4a080*/  IMAD.MOV.U32 R222, RZ, RZ, R230 ;  /* 0x000000ffffde7224 */ /* 0x000fe400078e00e6 */
[----:B--2---:R-:W-:Y:S02]  /*4a090*/  IMAD.MOV.U32 R235, RZ, RZ, R245 ;  /* 0x000000ffffeb7224 */ /* 0x004fe400078e00f5 */
[----:B------:R-:W2:Y:S01]  /*4a0a0*/  LDL.LU R245, [R1+0x6a4] ;  /* 0x0006a40001f57983 */ /* 0x000ea20000300800 */
[----:B---3--:R-:W-:-:S03]  /*4a0b0*/  IMAD.MOV.U32 R236, RZ, RZ, R246 ;  /* 0x000000ffffec7224 */ /* 0x008fc600078e00f6 */
[----:B------:R-:W3:Y:S04]  /*4a0c0*/  LDL.LU R246, [R1+0x6ac] ;  /* 0x0006ac0001f67983 */ /* 0x000ee80000300800 */
[----:B------:R-:W-:Y:S04]  /*4a0d0*/  STL.64 [R1+0x820], R28 ;  /* 0x0008201c01007387 */ /* 0x000fe80000100a00 */
[----:B------:R-:W-:Y:S04]  /*4a0e0*/  STL.64 [R1+0x828], R30 ;  /* 0x0008281e01007387 */ /* 0x000fe80000100a00 */
[----:B------:R-:W1:Y:S01]  /*4a0f0*/  LDS.128 R28, [R26+0x400] ;  /* 0x000400001a1c7984 */ /* 0x000e620000000c00 */
[----:B------:R-:W-:Y:S06]  /*4a100*/  BAR.SYNC.DEFER_BLOCKING 0x0 ;  /* 0x0000000000007b1d */ /* 0x000fec0000010000 */
[----:B-1----:R-:W-:Y:S04]  /*4a110*/  STL.64 [R1+0x830], R28 ;  /* 0x0008301c01007387 */ /* 0x002fe80000100a00 */
[----:B------:R-:W-:Y:S04]  /*4a120*/  STL.64 [R1+0x838], R30 ;  /* 0x0008381e01007387 */ /* 0x000fe80000100a00 */
[----:B------:R-:W3:Y:S04]  /*4a130*/  LDL.LU R229, [R1+0x684] ;  /* 0x0006840001e57983 */ /* 0x000ee80000300800 */
[----:B------:R-:W3:Y:S04]  /*4a140*/  LDL.LU R230, [R1+0x68c] ;  /* 0x00068c0001e67983 */ /* 0x000ee80000300800 */
        /* <DEDUP_REMOVED lines=8> */
[----:B----4-:R-:W-:Y:S02]  /*4a1d0*/  IMAD.MOV.U32 R225, RZ, RZ, R241 ;  /* 0x000000ffffe17224 */ /* 0x010fe400078e00f1 */
[----:B------:R-:W-:Y:S02]  /*4a1e0*/  IMAD.MOV.U32 R215, RZ, RZ, R223 ;  /* 0x000000ffffd77224 */ /* 0x000fe400078e00df */
[----:B------:R-:W-:-:S02]  /*4a1f0*/  IMAD.MOV.U32 R226, RZ, RZ, R242 ;  /* 0x000000ffffe27224 */ /* 0x000fc400078e00f2 */
[----:B------:R-:W-:Y:S02]  /*4a200*/  IMAD.MOV.U32 R216, RZ, RZ, R224 ;  /* 0x000000ffffd87224 */ /* 0x000fe400078e00e0 */
[----:B------:R-:W-:Y:S02]  /*4a210*/  IMAD.MOV.U32 R223, RZ, RZ, R237 ;  /* 0x000000ffffdf7224 */ /* 0x000fe400078e00ed */
[----:B------:R-:W-:Y:S02]  /*4a220*/  IMAD.MOV.U32 R224, RZ, RZ, R238 ;  /* 0x000000ffffe07224 */ /* 0x000fe400078e00ee */
[----:B-1----:R-:W-:Y:S02]  /*4a230*/  IMAD.MOV.U32 R6, RZ, RZ, R221 ;  /* 0x000000ffff067224 */ /* 0x002fe400078e00dd */
[----:B------:R-:W-:Y:S02]  /*4a240*/  IMAD.MOV.U32 R7, RZ, RZ, R222 ;  /* 0x000000ffff077224 */ /* 0x000fe400078e00de */
[----:B------:R-:W-:-:S02]  /*4a250*/  IMAD.MOV.U32 R221, RZ, RZ, R223 ;  /* 0x000000ffffdd7224 */ /* 0x000fc400078e00df */
[----:B------:R-:W-:Y:S02]  /*4a260*/  IMAD.MOV.U32 R222, RZ, RZ, R224 ;  /* 0x000000ffffde7224 */ /* 0x000fe400078e00e0 */
[----:B------:R-:W-:Y:S02]  /*4a270*/  IMAD.MOV.U32 R223, RZ, RZ, R225 ;  /* 0x000000ffffdf7224 */ /* 0x000fe400078e00e1 */
[----:B------:R-:W-:Y:S02]  /*4a280*/  IMAD.MOV.U32 R224, RZ, RZ, R226 ;  /* 0x000000ffffe07224 */ /* 0x000fe400078e00e2 */
[----:B--2---:R-:W-:Y:S02]  /*4a290*/  IMAD.MOV.U32 R227, RZ, RZ, R245 ;  /* 0x000000ffffe37224 */ /* 0x004fe400078e00f5 */
[----:B------:R-:W2:Y:S01]  /*4a2a0*/  LDL.LU R245, [R1+0x588] ;  /* 0x0005880001f57983 */ /* 0x000ea20000300800 */
[----:B---3--:R-:W-:-:S03]  /*4a2b0*/  IMAD.MOV.U32 R228, RZ, RZ, R246 ;  /* 0x000000ffffe47224 */ /* 0x008fc600078e00f6 */
        /* <DEDUP_REMOVED lines=11> */
[----:B------:R-:W-:Y:S01]  /*4a370*/  IMAD.MOV.U32 R229, RZ, RZ, R233 ;  /* 0x000000ffffe57224 */ /* 0x000fe200078e00e9 */
[----:B------:R-:W-:Y:S01]  /*4a380*/  MOV R233, R239 ;  /* 0x000000ef00e97202 */ /* 0x000fe20000000f00 */
[----:B------:R-:W-:Y:S02]  /*4a390*/  IMAD.MOV.U32 R228, RZ, RZ, R230 ;  /* 0x000000ffffe47224 */ /* 0x000fe400078e00e6 */
[----:B------:R-:W-:Y:S02]  /*4a3a0*/  IMAD.MOV.U32 R230, RZ, RZ, R234 ;  /* 0x000000ffffe67224 */ /* 0x000fe400078e00ea */
[----:B------:R-:W-:Y:S01]  /*4a3b0*/  IMAD.MOV.U32 R234, RZ, RZ, R240 ;  /* 0x000000ffffea7224 */ /* 0x000fe200078e00f0 */
[----:B-1----:R-:W-:Y:S01]  /*4a3c0*/  STL.64 [R1+0x780], R28 ;  /* 0x0007801c01007387 */ /* 0x002fe20000100a00 */
[----:B------:R-:W-:-:S02]  /*4a3d0*/  IMAD.MOV.U32 R239, RZ, RZ, R243 ;  /* 0x000000ffffef7224 */ /* 0x000fc400078e00f3 */
[----:B------:R-:W-:Y:S01]  /*4a3e0*/  IMAD.MOV.U32 R240, RZ, RZ, R244 ;  /* 0x000000fffff07224 */ /* 0x000fe200078e00f4 */
[----:B------:R-:W-:Y:S01]  /*4a3f0*/  STL.64 [R1+0x788], R30 ;  /* 0x0007881e01007387 */ /* 0x000fe20000100a00 */
[----:B------:R-:W-:Y:S02]  /*4a400*/  IMAD.MOV.U32 R243, RZ, RZ, R247 ;  /* 0x000000fffff37224 */ /* 0x000fe400078e00f7 */
[----:B------:R-:W-:Y:S01]  /*4a410*/  IMAD.MOV.U32 R244, RZ, RZ, R248 ;  /* 0x000000fffff47224 */ /* 0x000fe200078e00f8 */
[----:B------:R-:W2:Y:S04]  /*4a420*/  LDL.LU R247, [R1+0x5f0] ;  /* 0x0005f00001f77983 */ /* 0x000ea80000300800 */
[----:B------:R-:W3:Y:S01]  /*4a430*/  LDL.LU R248, [R1+0x5f8] ;  /* 0x0005f80001f87983 */ /* 0x000ee20000300800 */
[----:B------:R-:W-:Y:S01]  /*4a440*/  BAR.SYNC.DEFER_BLOCKING 0x0 ;  /* 0x0000000000007b1d */ /* 0x000fe20000010000 */
[----:B------:R-:W-:-:S02]  /*4a450*/  IMAD.MOV.U32 R8, RZ, RZ, R215 ;  /* 0x000000ffff087224 */ /* 0x000fc400078e00d7 */
[----:B------:R-:W-:Y:S02]  /*4a460*/  IMAD.MOV.U32 R9, RZ, RZ, R216 ;  /* 0x000000ffff097224 */ /* 0x000fe400078e00d8 */
[----:B------:R-:W-:Y:S02]  /*4a470*/  IMAD.MOV.U32 R10, RZ, RZ, R217 ;  /* 0x000000ffff0a7224 */ /* 0x000fe400078e00d9 */
[----:B------:R-:W-:Y:S02]  /*4a480*/  IMAD.MOV.U32 R11, RZ, RZ, R218 ;  /* 0x000000ffff0b7224 */ /* 0x000fe400078e00da */
        /* <DEDUP_REMOVED lines=57> */
[----:B------:R-:W-:Y:S01]  /*4a820*/  IMAD.MOV.U32 R222, RZ, RZ, R224 ;  /* 0x000000ffffde7224 */ /* 0x000fe200078e00e0 */
[----:B------:R-:W-:Y:S01]  /*4a830*/  MOV R224, R226 ;  /* 0x000000e200e07202 */ /* 0x000fe20000000f00 */
        /* <DEDUP_REMOVED lines=121> */
[----:B------:R-:W-:Y:S01]  /*4afd0*/  IMAD.MOV.U32 R8, RZ, RZ, R215 ;  /* 0x000000ffff087224 */ /* 0x000fe200078e00d7 */
[----:B------:R-:W-:Y:S01]  /*4afe0*/  MOV R4, R219 ;  /* 0x000000db00047202 */ /* 0x000fe20000000f00 */
[----:B------:R-:W-:Y:S02]  /*4aff0*/  IMAD.MOV.U32 R9, RZ, RZ, R216 ;  /* 0x000000ffff097224 */ /* 0x000fe400078e00d8 */
[----:B------:R-:W-:Y:S02]  /*4b000*/  IMAD.MOV.U32 R10, RZ, RZ, R217 ;  /* 0x000000ffff0a7224 */ /* 0x000fe400078e00d9 */
[----:B------:R-:W-:-:S02]  /*4b010*/  IMAD.MOV.U32 R11, RZ, RZ, R218 ;  /* 0x000000ffff0b7224 */ /* 0x000fc400078e00da */
[----:B------:R-:W-:-:S03]  /*4b020*/  IMAD.MOV.U32 R5, RZ, RZ, R220 ;  /* 0x000000ffff057224 */ /* 0x000fc600078e00dc */
        /* <DEDUP_REMOVED lines=45> */
[----:B------:R-:W-:Y:S01]  /*4b300*/  IMAD.MOV.U32 R218, RZ, RZ, R226 ;  /* 0x000000ffffda7224 */ /* 0x000fe200078e00e2 */
[----:B----4-:R-:W-:Y:S01]  /*4b310*/  MOV R226, R244 ;  /* 0x000000f400e27202 */ /* 0x010fe20000000f00 */
[----:B------:R-:W-:Y:S02]  /*4b320*/  IMAD.MOV.U32 R225, RZ, RZ, R243 ;  /* 0x000000ffffe17224 */ /* 0x000fe400078e00f3 */
[----:B------:R-:W-:Y:S02]  /*4b330*/  IMAD.MOV.U32 R215, RZ, RZ, R223 ;  /* 0x000000ffffd77224 */ /* 0x000fe400078e00df */
[----:B------:R-:W-:-:S02]  /*4b340*/  IMAD.MOV.U32 R216, RZ, RZ, R224 ;  /* 0x000000ffffd87224 */ /* 0x000fc400078e00e0 */
[----:B------:R-:W-:Y:S02]  /*4b350*/  IMAD.MOV.U32 R223, RZ, RZ, R239 ;  /* 0x000000ffffdf7224 */ /* 0x000fe400078e00ef */
[----:B------:R-:W-:Y:S02]  /*4b360*/  IMAD.MOV.U32 R224, RZ, RZ, R240 ;  /* 0x000000ffffe07224 */ /* 0x000fe400078e00f0 */
[----:B-1----:R-:W-:Y:S02]  /*4b370*/  IMAD.MOV.U32 R6, RZ, RZ, R221 ;  /* 0x000000ffff067224 */ /* 0x002fe400078e00dd */
[----:B------:R-:W-:Y:S02]  /*4b380*/  IMAD.MOV.U32 R7, RZ, RZ, R222 ;  /* 0x000000ffff077224 */ /* 0x000fe400078e00de */
[----:B------:R-:W-:Y:S02]  /*4b390*/  IMAD.MOV.U32 R221, RZ, RZ, R223 ;  /* 0x000000ffffdd7224 */ /* 0x000fe400078e00df */
[----:B------:R-:W-:-:S02]  /*4b3a0*/  IMAD.MOV.U32 R222, RZ, RZ, R224 ;  /* 0x000000ffffde7224 */ /* 0x000fc400078e00e0 */
        /* <DEDUP_REMOVED lines=78> */
[----:B------:R-:W-:Y:S01]  /*4b890*/  MOV R219, R227 ;  /* 0x000000e300db7202 */ /* 0x000fe20000000f00 */
[----:B------:R-:W-:-:S02]  /*4b8a0*/  IMAD.MOV.U32 R220, RZ, RZ, R228 ;  /* 0x000000ffffdc7224 */ /* 0x000fc400078e00e4 */
[----:B------:R-:W-:Y:S02]  /*4b8b0*/  IMAD.MOV.U32 R217, RZ, RZ, R225 ;  /* 0x000000ffffd97224 */ /* 0x000fe400078e00e1 */
[----:B------:R-:W-:Y:S02]  /*4b8c0*/  IMAD.MOV.U32 R218, RZ, RZ, R226 ;  /* 0x000000ffffda7224 */ /* 0x000fe400078e00e2 */
[----:B----4-:R-:W-:Y:S02]  /*4b8d0*/  IMAD.MOV.U32 R225, RZ, RZ, R241 ;  /* 0x000000ffffe17224 */ /* 0x010fe400078e00f1 */
        /* <DEDUP_REMOVED lines=37> */
[----:B------:R-:W-:-:S02]  /*4bb30*/  IMAD.MOV.U32 R240, RZ, RZ, R244 ;  /* 0x000000fffff07224 */ /* 0x000fc400078e00f4 */
[----:B------:R-:W-:-:S03]  /*4bb40*/  IMAD.MOV.U32 R244, RZ, RZ, R248 ;  /* 0x000000fffff47224 */ /* 0x000fc600078e00f8 */
        /* <DEDUP_REMOVED lines=8> */
[----:B------:R1:W-:Y:S04]  /*4bbd0*/  STSM.16.M88.4 [R3], R8 ;  /* 0x0000000803007844 */ /* 0x0003e80000000200 */
[----:B------:R1:W-:Y:S01]  /*4bbe0*/  STSM.16.M88.4 [R3+0x200], R4 ;  /* 0x0002000403007844 */ /* 0x0003e20000000200 */
[----:B------:R-:W-:Y:S06]  /*4bbf0*/  BAR.SYNC.DEFER_BLOCKING 0x0 ;  /* 0x0000000000007b1d */ /* 0x000fec0000010000 */
[----:B------:R-:W2:Y:S01]  /*4bc00*/  LDS.128 R28, [R26] ;  /* 0x000000001a1c7984 */ /* 0x000ea20000000c00 */
[----:B-1----:R-:W-:-:S02]  /*4bc10*/  IMAD.MOV.U32 R11, RZ, RZ, R224 ;  /* 0x000000ffff0b7224 */ /* 0x002fc400078e00e0 */
[----:B------:R-:W-:Y:S02]  /*4bc20*/  IMAD.MOV.U32 R10, RZ, RZ, R223 ;  /* 0x000000ffff0a7224 */ /* 0x000fe400078e00df */
[----:B------:R-:W-:Y:S02]  /*4bc30*/  IMAD.MOV.U32 R224, RZ, RZ, R230 ;  /* 0x000000ffffe07224 */ /* 0x000fe400078e00e6 */
[----:B------:R-:W-:Y:S02]  /*4bc40*/  IMAD.MOV.U32 R5, RZ, RZ, R226 ;  /* 0x000000ffff057224 */ /* 0x000fe400078e00e2 */
[----:B------:R-:W-:Y:S02]  /*4bc50*/  IMAD.MOV.U32 R223, RZ, RZ, R229 ;  /* 0x000000ffffdf7224 */ /* 0x000fe400078e00e5 */
[----:B------:R-:W-:Y:S02]  /*4bc60*/  IMAD.MOV.U32 R230, RZ, RZ, R239 ;  /* 0x000000ffffe67224 */ /* 0x000fe400078e00ef */
[----:B------:R-:W-:Y:S01]  /*4bc70*/  IMAD.MOV.U32 R6, RZ, RZ, R227 ;  /* 0x000000ffff067224 */ /* 0x000fe200078e00e3 */
[----:B------:R-:W4:Y:S01]  /*4bc80*/  LDL.LU R239, [R1+0x4f4] ;  /* 0x0004f40001ef7983 */ /* 0x000f220000300800 */
[----:B------:R-:W-:Y:S01]  /*4bc90*/  IMAD.MOV.U32 R7, RZ, RZ, R228 ;  /* 0x000000ffff077224 */ /* 0x000fe200078e00e4 */
[----:B------:R-:W-:Y:S01]  /*4bca0*/  MOV R228, R234 ;  /* 0x000000ea00e47202 */ /* 0x000fe20000000f00 */
[----:B------:R-:W-:-:S02]  /*4bcb0*/  IMAD.MOV.U32 R226, RZ, RZ, R232 ;  /* 0x000000ffffe27224 */ /* 0x000fc400078e00e8 */
[----:B------:R-:W-:Y:S02]  /*4bcc0*/  IMAD.MOV.U32 R229, RZ, RZ, R240 ;  /* 0x000000ffffe57224 */ /* 0x000fe400078e00f0 */
[----:B------:R-:W-:Y:S01]  /*4bcd0*/  IMAD.MOV.U32 R227, RZ, RZ, R233 ;  /* 0x000000ffffe37224 */ /* 0x000fe200078e00e9 */
[----:B------:R-:W4:Y:S01]  /*4bce0*/  LDL.LU R240, [R1+0x4fc] ;  /* 0x0004fc0001f07983 */ /* 0x000f220000300800 */
[----:B------:R-:W-:Y:S02]  /*4bcf0*/  IMAD.MOV.U32 R232, RZ, RZ, R243 ;  /* 0x000000ffffe87224 */ /* 0x000fe400078e00f3 */
[----:B------:R-:W-:Y:S01]  /*4bd00*/  IMAD.MOV.U32 R4, RZ, RZ, R225 ;  /* 0x000000ffff047224 */ /* 0x000fe200078e00e1 */
[----:B------:R-:W4:Y:S01]  /*4bd10*/  LDL.LU R243, [R1+0x4e4] ;  /* 0x0004e40001f37983 */ /* 0x000f220000300800 */
[----:B------:R-:W-:Y:S02]  /*4bd20*/  IMAD.MOV.U32 R233, RZ, RZ, R244 ;  /* 0x000000ffffe97224 */ /* 0x000fe400078e00f4 */
[----:B------:R-:W-:Y:S01]  /*4bd30*/  IMAD.MOV.U32 R225, RZ, RZ, R231 ;  /* 0x000000ffffe17224 */ /* 0x000fe200078e00e7 */
[----:B------:R-:W4:Y:S01]  /*4bd40*/  LDL.LU R244, [R1+0x4ec] ;  /* 0x0004ec0001f47983 */ /* 0x000f220000300800 */
[----:B------:R-:W-:-:S02]  /*4bd50*/  IMAD.MOV.U32 R8, RZ, RZ, R221 ;  /* 0x000000ffff087224 */ /* 0x000fc400078e00dd */
[----:B------:R-:W-:Y:S02]  /*4bd60*/  IMAD.MOV.U32 R9, RZ, RZ, R222 ;  /* 0x000000ffff097224 */ /* 0x000fe400078e00de */
[----:B------:R-:W-:Y:S02]  /*4bd70*/  IMAD.MOV.U32 R221, RZ, RZ, R229 ;  /* 0x000000ffffdd7224 */ /* 0x000fe400078e00e5 */
[----:B------:R-:W-:Y:S02]  /*4bd80*/  IMAD.MOV.U32 R222, RZ, RZ, R230 ;  /* 0x000000ffffde7224 */ /* 0x000fe400078e00e6 */
[----:B--2---:R-:W-:Y:S02]  /*4bd90*/  IMAD.MOV.U32 R234, RZ, RZ, R247 ;  /* 0x000000ffffea7224 */ /* 0x004fe400078e00f7 */
[----:B------:R-:W-:Y:S02]  /*4bda0*/  IMAD.MOV.U32 R247, RZ, RZ, R249 ;  /* 0x000000fffff77224 */ /* 0x000fe400078e00f9 */
[----:B---3--:R-:W-:Y:S01]  /*4bdb0*/  IMAD.MOV.U32 R231, RZ, RZ, R248 ;  /* 0x000000ffffe77224 */ /* 0x008fe200078e00f8 */
[----:B------:R-:W2:Y:S01]  /*4bdc0*/  LDL.LU R249, [R1+0x4d4] ;  /* 0x0004d40001f97983 */ /* 0x000ea20000300800 */
[----:B------:R-:W-:-:S03]  /*4bdd0*/  IMAD.MOV.U32 R248, RZ, RZ, R252 ;  /* 0x000000fffff87224 */ /* 0x000fc600078e00fc */
        /* <DEDUP_REMOVED lines=30> */
[----:B------:R-:W2:Y:S04]  /*4bfc0*/  LDL.LU R249, [R1+0x1a0] ;  /* 0x0001a00001f97983 */ /* 0x000ea80000300800 */
[----:B------:R-:W4:Y:S01]  /*4bfd0*/  LDL.LU R244, [R1+0x408] ;  /* 0x0004080001f47983 */ /* 0x000f220000300800 */
[----:B---3--:R-:W-:-:S03]  /*4bfe0*/  IMAD.MOV.U32 R228, RZ, RZ, R252 ;  /* 0x000000ffffe47224 */ /* 0x008fc600078e00fc */
[----:B------:R-:W3:Y:S04]  /*4bff0*/  LDL.LU R243, [R1+0x400] ;  /* 0x0004000001f37983 */ /* 0x000ee80000300800 */
        /* <DEDUP_REMOVED lines=17> */
[----:B------:R-:W-:-:S03]  /*4c110*/  IMAD.MOV.U32 R242, RZ, RZ, R246 ;  /* 0x000000fffff27224 */ /* 0x000fc600078e00f6 */
[----:B------:R-:W2:Y:S04]  /*4c120*/  LDL.LU R245, [R1+0x440] ;  /* 0x0004400001f57983 */ /* 0x000ea80000300800 */
[----:B------:R-:W3:Y:S01]  /*4c130*/  LDL.LU R246, [R1+0x448] ;  /* 0x0004480001f67983 */ /* 0x000ee20000300800 */
[----:B------:R-:W-:Y:S01]  /*4c140*/  BAR.SYNC.DEFER_BLOCKING 0x0 ;  /* 0x0000000000007b1d */ /* 0x000fe20000010000 */
[----:B------:R-:W-:Y:S02]  /*4c150*/  IMAD.MOV.U32 R8, RZ, RZ, R215 ;  /* 0x000000ffff087224 */ /* 0x000fe400078e00d7 */
[----:B------:R-:W-:Y:S02]  /*4c160*/  IMAD.MOV.U32 R9, RZ, RZ, R216 ;  /* 0x000000ffff097224 */ /* 0x000fe400078e00d8 */
[----:B------:R-:W-:-:S02]  /*4c170*/  IMAD.MOV.U32 R10, RZ, RZ, R217 ;  /* 0x000000ffff0a7224 */ /* 0x000fc400078e00d9 */
[----:B------:R-:W-:Y:S02]  /*4c180*/  IMAD.MOV.U32 R11, RZ, RZ, R218 ;  /* 0x000000ffff0b7224 */ /* 0x000fe400078e00da */
[----:B------:R-:W-:Y:S02]  /*4c190*/  IMAD.MOV.U32 R4, RZ, RZ, R219 ;  /* 0x000000ffff047224 */ /* 0x000fe400078e00db */
[----:B------:R-:W-:Y:S01]  /*4c1a0*/  IMAD.MOV.U32 R5, RZ, RZ, R220 ;  /* 0x000000ffff057224 */ /* 0x000fe200078e00dc */
[----:B------:R1:W-:Y:S04]  /*4c1b0*/  STSM.16.M88.4 [R3], R8 ;  /* 0x0000000803007844 */ /* 0x0003e80000000200 */
[----:B------:R1:W-:Y:S01]  /*4c1c0*/  STSM.16.M88.4 [R3+0x200], R4 ;  /* 0x0002000403007844 */ /* 0x0003e20000000200 */
[----:B------:R-:W-:Y:S01]  /*4c1d0*/  BAR.SYNC.DEFER_BLOCKING 0x0 ;  /* 0x0000000000007b1d */ /* 0x000fe20000010000 */
[----:B-1----:R-:W-:-:S02]  /*4c1e0*/  IMAD.MOV.U32 R10, RZ, RZ, R223 ;  /* 0x000000ffff0a7224 */ /* 0x002fc400078e00df */
[----:B------:R-:W-:Y:S02]  /*4c1f0*/  IMAD.MOV.U32 R11, RZ, RZ, R224 ;  /* 0x000000ffff0b7224 */ /* 0x000fe400078e00e0 */
[----:B------:R-:W-:Y:S02]  /*4c200*/  IMAD.MOV.U32 R223, RZ, RZ, R229 ;  /* 0x000000ffffdf7224 */ /* 0x000fe400078e00e5 */
[----:B------:R-:W-:Y:S02]  /*4c210*/  IMAD.MOV.U32 R224, RZ, RZ, R230 ;  /* 0x000000ffffe07224 */ /* 0x000fe400078e00e6 */
[----:B------:R-:W-:Y:S02]  /*4c220*/  IMAD.MOV.U32 R6, RZ, RZ, R227 ;  /* 0x000000ffff067224 */ /* 0x000fe400078e00e3 */
[----:B------:R-:W-:Y:S02]  /*4c230*/  IMAD.MOV.U32 R7, RZ, RZ, R228 ;  /* 0x000000ffff077224 */ /* 0x000fe400078e00e4 */
[----:B------:R-:W-:-:S02]  /*4c240*/  IMAD.MOV.U32 R227, RZ, RZ, R241 ;  /* 0x000000ffffe37224 */ /* 0x000fc400078e00f1 */
[----:B------:R-:W-:Y:S01]  /*4c250*/  IMAD.MOV.U32 R228, RZ, RZ, R242 ;  /* 0x000000ffffe47224 */ /* 0x000fe200078e00f2 */
[----:B------:R-:W1:Y:S01]  /*4c260*/  LDS.128 R28, [R26] ;  /* 0x000000001a1c7984 */ /* 0x000e620000000c00 */
[----:B--2---:R-:W-:-:S03]  /*4c270*/  IMAD.MOV.U32 R229, RZ, RZ, R245 ;  /* 0x000000ffffe57224 */ /* 0x004fc600078e00f5 */
[----:B------:R-:W2:Y:S01]  /*4c280*/  LDL.LU R245, [R1+0x3b0] ;  /* 0x0003b00001f57983 */ /* 0x000ea20000300800 */
[----:B---3--:R-:W-:-:S03]  /*4c290*/  IMAD.MOV.U32 R230, RZ, RZ, R246 ;  /* 0x000000ffffe67224 */ /* 0x008fc600078e00f6 */
[----:B------:R-:W3:Y:S04]  /*4c2a0*/  LDL.LU R246, [R1+0x3b8] ;  /* 0x0003b80001f67983 */ /* 0x000ee80000300800 */
[----:B------:R-:W2:Y:S04]  /*4c2b0*/  LDL.LU R241, [R1+0x484] ;  /* 0x0004840001f17983 */ /* 0x000ea80000300800 */
[----:B------:R-:W3:Y:S01]  /*4c2c0*/  LDL.LU R242, [R1+0x48c] ;  /* 0x00048c0001f27983 */ /* 0x000ee20000300800 */
[----:B------:R-:W-:Y:S01]  /*4c2d0*/  MOV R4, R225 ;  /* 0x000000e100047202 */ /* 0x000fe20000000f00 */
[----:B------:R-:W-:-:S02]  /*4c2e0*/  IMAD.MOV.U32 R5, RZ, RZ, R226 ;  /* 0x000000ffff057224 */ /* 0x000fc400078e00e2 */
[----:B------:R-:W-:Y:S02]  /*4c2f0*/  IMAD.MOV.U32 R225, RZ, RZ, R237 ;  /* 0x000000ffffe17224 */ /* 0x000fe400078e00ed */
[----:B------:R-:W-:Y:S02]  /*4c300*/  IMAD.MOV.U32 R226, RZ, RZ, R238 ;  /* 0x000000ffffe27224 */ /* 0x000fe400078e00ee */
[----:B------:R-:W-:Y:S02]  /*4c310*/  IMAD.MOV.U32 R237, RZ, RZ, R247 ;  /* 0x000000ffffed7224 */ /* 0x000fe400078e00f7 */
[----:B------:R-:W-:Y:S01]  /*4c320*/  IMAD.MOV.U32 R238, RZ, RZ, R248 ;  /* 0x000000ffffee7224 */ /* 0x000fe200078e00f8 */
[----:B------:R-:W4:Y:S04]  /*4c330*/  LDL.LU R247, [R1+0x474] ;  /* 0x0004740001f77983 */ /* 0x000f280000300800 */
[----:B------:R-:W4:Y:S04]  /*4c340*/  LDL.LU R248, [R1+0x47c] ;  /* 0x00047c0001f87983 */ /* 0x000f280000300800 */
[----:B-1----:R-:W-:Y:S04]  /*4c350*/  STL.64 [R1+0x580], R28 ;  /* 0x0005801c01007387 */ /* 0x002fe80000100a00 */
[----:B------:R-:W-:Y:S04]  /*4c360*/  STL.64 [R1+0x588], R30 ;  /* 0x0005881e01007387 */ /* 0x000fe80000100a00 */
[----:B------:R-:W1:Y:S01]  /*4c370*/  LDS.128 R28, [R26+0x400] ;  /* 0x000400001a1c7984 */ /* 0x000e620000000c00 */
[----:B------:R-:W-:-:S02]  /*4c380*/  IMAD.MOV.U32 R216, RZ, RZ, R224 ;  /* 0x000000ffffd87224 */ /* 0x000fc400078e00e0 */
[----:B------:R-:W-:Y:S02]  /*4c390*/  IMAD.MOV.U32 R215, RZ, RZ, R223 ;  /* 0x000000ffffd77224 */ /* 0x000fe400078e00df */
[----:B------:R-:W-:Y:S02]  /*4c3a0*/  IMAD.MOV.U32 R219, RZ, RZ, R227 ;  /* 0x000000ffffdb7224 */ /* 0x000fe400078e00e3 */
[----:B------:R-:W-:Y:S02]  /*4c3b0*/  IMAD.MOV.U32 R8, RZ, RZ, R221 ;  /* 0x000000ffff087224 */ /* 0x000fe400078e00dd */
[----:B------:R-:W-:Y:S02]  /*4c3c0*/  IMAD.MOV.U32 R220, RZ, RZ, R228 ;  /* 0x000000ffffdc7224 */ /* 0x000fe400078e00e4 */
[----:B------:R-:W-:Y:S01]  /*4c3d0*/  IMAD.MOV.U32 R9, RZ, RZ, R222 ;  /* 0x000000ffff097224 */ /* 0x000fe200078e00de */
[----:B------:R-:W-:Y:S01]  /*4c3e0*/  BAR.SYNC.DEFER_BLOCKING 0x0 ;  /* 0x0000000000007b1d */ /* 0x000fe20000010000 */
[----:B------:R-:W-:-:S02]  /*4c3f0*/  IMAD.MOV.U32 R221, RZ, RZ, R229 ;  /* 0x000000ffffdd7224 */ /* 0x000fc400078e00e5 */
[----:B------:R-:W-:-:S03]  /*4c400*/  IMAD.MOV.U32 R222, RZ, RZ, R230 ;  /* 0x000000ffffde7224 */ /* 0x000fc600078e00e6 */
[----:B-1----:R-:W-:Y:S04]  /*4c410*/  STL.64 [R1+0x590], R28 ;  /* 0x0005901c01007387 */ /* 0x002fe80000100a00 */
[----:B------:R-:W-:Y:S04]  /*4c420*/  STL.64 [R1+0x598], R30 ;  /* 0x0005981e01007387 */ /* 0x000fe80000100a00 */
[----:B------:R-:W-:Y:S04]  /*4c430*/  STSM.16.M88.4 [R3], R8 ;  /* 0x0000000803007844 */ /* 0x000fe80000000200 */
[----:B------:R-:W-:Y:S01]  /*4c440*/  STSM.16.M88.4 [R3+0x200], R4 ;  /* 0x0002000403007844 */ /* 0x000fe20000000200 */
[----:B------:R-:W-:Y:S06]  /*4c450*/  BAR.SYNC.DEFER_BLOCKING 0x0 ;  /* 0x0000000000007b1d */ /* 0x000fec0000010000 */
[----:B------:R-:W1:Y:S01]  /*4c460*/  LDS.128 R28, [R26] ;  /* 0x000000001a1c7984 */ /* 0x000e620000000c00 */
[----:B--2---:R-:W-:-:S02]  /*4c470*/  IMAD.MOV.U32 R223, RZ, RZ, R241 ;  /* 0x000000ffffdf7224 */ /* 0x004fc400078e00f1 */
[----:B---3--:R-:W-:Y:S02]  /*4c480*/  IMAD.MOV.U32 R224, RZ, RZ, R242 ;  /* 0x000000ffffe07224 */ /* 0x008fe400078e00f2 */
[----:B------:R-:W2:Y:S04]  /*4c490*/  LDL.LU R242, [R1+0x388] ;  /* 0x0003880001f27983 */ /* 0x000ea80000300800 */
[----:B------:R-:W3:Y:S04]  /*4c4a0*/  LDL.LU R241, [R1+0x380] ;  /* 0x0003800001f17983 */ /* 0x000ee80000300800 */
[----:B------:R-:W2:Y:S04]  /*4c4b0*/  LDL.LU R227, [R1+0x464] ;  /* 0x0004640001e37983 */ /* 0x000ea80000300800 */
[----:B------:R-:W3:Y:S04]  /*4c4c0*/  LDL.LU R228, [R1+0x46c] ;  /* 0x00046c0001e47983 */ /* 0x000ee80000300800 */
[----:B------:R-:W3:Y:S04]  /*4c4d0*/  LDL.LU R229, [R1+0x444] ;  /* 0x0004440001e57983 */ /* 0x000ee80000300800 */
[----:B------:R-:W3:Y:S01]  /*4c4e0*/  LDL.LU R230, [R1+0x44c] ;  /* 0x00044c0001e67983 */ /* 0x000ee20000300800 */
[----:B------:R-:W-:-:S02]  /*4c4f0*/  IMAD.MOV.U32 R217, RZ, RZ, R225 ;  /* 0x000000ffffd97224 */ /* 0x000fc400078e00e1 */
[----:B------:R-:W-:Y:S02]  /*4c500*/  IMAD.MOV.U32 R218, RZ, RZ, R226 ;  /* 0x000000ffffda7224 */ /* 0x000fe400078e00e2 */
[----:B----4-:R-:W-:Y:S02]  /*4c510*/  IMAD.MOV.U32 R225, RZ, RZ, R247 ;  /* 0x000000ffffe17224 */ /* 0x010fe400078e00f7 */
        /* <DEDUP_REMOVED lines=12> */
[----:B-1----:R-:W-:Y:S04]  /*4c5e0*/  STL.64 [R1+0x550], R28 ;  /* 0x0005501c01007387 */ /* 0x002fe80000100a00 */
[----:B------:R-:W-:Y:S01]  /*4c5f0*/  STL.64 [R1+0x558], R30 ;  /* 0x0005581e01007387 */ /* 0x000fe20000100a00 */
[----:B------:R-:W-:Y:S01]  /*4c600*/  BAR.SYNC.DEFER_BLOCKING 0x0 ;  /* 0x0000000000007b1d */ /* 0x000fe20000010000 */
[----:B--2---:R-:W-:-:S02]  /*4c610*/  IMAD.MOV.U32 R225, RZ, RZ, R227 ;  /* 0x000000ffffe17224 */ /* 0x004fc400078e00e3 */
[----:B---3--:R-:W-:Y:S02]  /*4c620*/  IMAD.MOV.U32 R226, RZ, RZ, R228 ;  /* 0x000000ffffe27224 */ /* 0x008fe400078e00e4 */
[----:B------:R-:W-:Y:S02]  /*4c630*/  IMAD.MOV.U32 R227, RZ, RZ, R229 ;  /* 0x000000ffffe37224 */ /* 0x000fe400078e00e5 */
[----:B------:R-:W-:Y:S02]  /*4c640*/  IMAD.MOV.U32 R229, RZ, RZ, R239 ;  /* 0x000000ffffe57224 */ /* 0x000fe400078e00ef */
[----:B------:R-:W-:Y:S02]  /*4c650*/  IMAD.MOV.U32 R228, RZ, RZ, R230 ;  /* 0x000000ffffe47224 */ /* 0x000fe400078e00e6 */
[----:B------:R-:W-:Y:S02]  /*4c660*/  IMAD.MOV.U32 R230, RZ, RZ, R240 ;  /* 0x000000ffffe67224 */ /* 0x000fe400078e00f0 */
[----:B------:R-:W-:-:S02]  /*4c670*/  IMAD.MOV.U32 R239, RZ, RZ, R243 ;  /* 0x000000ffffef7224 */ /* 0x000fc400078e00f3 */
[----:B------:R-:W-:Y:S01]  /*4c680*/  IMAD.MOV.U32 R240, RZ, RZ, R244 ;  /* 0x000000fffff07224 */ /* 0x000fe200078e00f4 */
[----:B------:R-:W2:Y:S04]  /*4c690*/  LDL.LU R243, [R1+0x3c0] ;  /* 0x0003c00001f37983 */ /* 0x000ea80000300800 */
[----:B------:R-:W3:Y:S01]  /*4c6a0*/  LDL.LU R244, [R1+0x3c8] ;  /* 0x0003c80001f47983 */ /* 0x000ee20000300800 */
[----:B------:R-:W-:Y:S02]  /*4c6b0*/  IMAD.MOV.U32 R8, RZ, RZ, R215 ;  /* 0x000000ffff087224 */ /* 0x000fe400078e00d7 */
[----:B------:R-:W-:Y:S02]  /*4c6c0*/  IMAD.MOV.U32 R9, RZ, RZ, R216 ;  /* 0x000000ffff097224 */ /* 0x000fe400078e00d8 */
[----:B------:R-:W-:-:S02]  /*4c6d0*/  IMAD.MOV.U32 R10, RZ, RZ, R217 ;  /* 0x000000ffff0a7224 */ /* 0x000fc400078e00d9 */
[----:B------:R-:W-:-:S05]  /*4c6e0*/  IMAD.MOV.U32 R11, RZ, RZ, R218 ;  /* 0x000000ffff0b7224 */ /* 0x000fca00078e00da */
[----:B------:R1:W-:Y:S02]  /*4c6f0*/  STSM.16.M88.4 [R3], R8 ;  /* 0x0000000803007844 */ /* 0x0003e40000000200 */
[----:B-1----:R-:W-:Y:S02]  /*4c700*/  IMAD.MOV.U32 R9, RZ, RZ, R222 ;  /* 0x000000ffff097224 */ /* 0x002fe400078e00de */
[----:B------:R-:W-:Y:S02]  /*4c710*/  IMAD.MOV.U32 R10, RZ, RZ, R223 ;  /* 0x000000ffff0a7224 */ /* 0x000fe400078e00df */
[----:B------:R-:W-:Y:S01]  /*4c720*/  IMAD.MOV.U32 R222, RZ, RZ, R226 ;  /* 0x000000ffffde7224 */ /* 0x000fe200078e00e2 */
[----:B------:R-:W-:Y:S01]  /*4c730*/  MOV R11, R224 ;  /* 0x000000e0000b7202 */ /* 0x000fe20000000f00 */
        /* <DEDUP_REMOVED lines=13> */
[----:B---3--:R-:W-:-:S02]  /*4c810*/  IMAD.MOV.U32 R230, RZ, RZ, R244 ;  /* 0x000000ffffe67224 */ /* 0x008fc400078e00f4 */
[----:B------:R-:W2:Y:S04]  /*4c820*/  LDL.LU R244, [R1+0x370] ;  /* 0x0003700001f47983 */ /* 0x000ea80000300800 */
[----:B------:R-:W3:Y:S04]  /*4c830*/  LDL.LU R245, [R1+0x378] ;  /* 0x0003780001f57983 */ /* 0x000ee80000300800 */
[----:B------:R-:W2:Y:S04]  /*4c840*/  LDL.LU R243, [R1+0x424] ;  /* 0x0004240001f37983 */ /* 0x000ea80000300800 */
[----:B------:R-:W3:Y:S04]  /*4c850*/  LDL.LU R246, [R1+0x42c] ;  /* 0x00042c0001f67983 */ /* 0x000ee80000300800 */
        /* <DEDUP_REMOVED lines=31> */
[----:B------:R-:W4:Y:S04]  /*4ca50*/  LDL.LU R227, [R1+0x3c4] ;  /* 0x0003c40001e37983 */ /* 0x000f280000300800 */
[----:B------:R-:W4:Y:S04]  /*4ca60*/  LDL.LU R228, [R1+0x3cc] ;  /* 0x0003cc0001e47983 */ /* 0x000f280000300800 */
        /* <DEDUP_REMOVED lines=12> */
[----:B-1----:R-:W-:Y:S01]  /*4cb30*/  IMAD.MOV.U32 R6, RZ, RZ, R221 ;  /* 0x000000ffff067224 */ /* 0x002fe200078e00dd */
[----:B------:R-:W-:Y:S01]  /*4cb40*/  MOV R221, R223 ;  /* 0x000000df00dd7202 */ /* 0x000fe20000000f00 */
[----:B------:R-:W-:-:S02]  /*4cb50*/  IMAD.MOV.U32 R7, RZ, RZ, R222 ;  /* 0x000000ffff077224 */ /* 0x000fc400078e00de */
[----:B------:R-:W-:Y:S02]  /*4cb60*/  IMAD.MOV.U32 R222, RZ, RZ, R224 ;  /* 0x000000ffffde7224 */ /* 0x000fe400078e00e0 */
[----:B--2---:R-:W-:Y:S02]  /*4cb70*/  IMAD.MOV.U32 R225, RZ, RZ, R243 ;  /* 0x000000ffffe17224 */ /* 0x004fe400078e00f3 */
[----:B---3--:R-:W-:Y:S02]  /*4cb80*/  IMAD.MOV.U32 R226, RZ, RZ, R246 ;  /* 0x000000ffffe27224 */ /* 0x008fe400078e00f6 */
[----:B------:R-:W2:Y:S04]  /*4cb90*/  LDL.LU R246, [R1+0x118] ;  /* 0x0001180001f67983 */ /* 0x000ea80000300800 */
[----:B------:R-:W3:Y:S04]  /*4cba0*/  LDL.LU R243, [R1+0x110] ;  /* 0x0001100001f37983 */ /* 0x000ee80000300800 */
[----:B------:R-:W2:Y:S04]  /*4cbb0*/  LDL.LU R241, [R1+0x250] ;  /* 0x0002500001f17983 */ /* 0x000ea80000300800 */
[----:B------:R-:W2:Y:S04]  /*4cbc0*/  LDL.LU R242, [R1+0x258] ;  /* 0x0002580001f27983 */ /* 0x000ea80000300800 */
[----:B------:R-:W-:Y:S04]  /*4cbd0*/  STL.64 [R1+0x4f0], R28 ;  /* 0x0004f01c01007387 */ /* 0x000fe80000100a00 */
[----:B------:R-:W-:Y:S04]  /*4cbe0*/  STL.64 [R1+0x4f8], R30 ;  /* 0x0004f81e01007387 */ /* 0x000fe80000100a00 */
[----:B------:R-:W1:Y:S01]  /*4cbf0*/  LDS.128 R28, [R26+0x400] ;  /* 0x000400001a1c7984 */ /* 0x000e620000000c00 */
[----:B------:R-:W-:-:S02]  /*4cc00*/  IMAD.MOV.U32 R223, RZ, RZ, R225 ;  /* 0x000000ffffdf7224 */ /* 0x000fc400078e00e1 */
[----:B------:R-:W-:Y:S02]  /*4cc10*/  IMAD.MOV.U32 R224, RZ, RZ, R226 ;  /* 0x000000ffffe07224 */ /* 0x000fe400078e00e2 */
[----:B----4-:R-:W-:Y:S02]  /*4cc20*/  IMAD.MOV.U32 R225, RZ, RZ, R227 ;  /* 0x000000ffffe17224 */ /* 0x010fe400078e00e3 */
[----:B------:R-:W-:Y:S01]  /*4cc30*/  IMAD.MOV.U32 R226, RZ, RZ, R228 ;  /* 0x000000ffffe27224 */ /* 0x000fe200078e00e4 */
[----:B-1----:R-:W-:Y:S01]  /*4cc40*/  STL.64 [R1+0x4e0], R28 ;  /* 0x0004e01c01007387 */ /* 0x002fe20000100a00 */
[----:B------:R-:W-:-:S03]  /*4cc50*/  IMAD.MOV.U32 R227, RZ, RZ, R229 ;  /* 0x000000ffffe37224 */ /* 0x000fc600078e00e5 */
[----:B------:R-:W-:Y:S01]  /*4cc60*/  STL.64 [R1+0x4e8], R30 ;  /* 0x0004e81e01007387 */ /* 0x000fe20000100a00 */
[----:B------:R-:W-:Y:S02]  /*4cc70*/  IMAD.MOV.U32 R229, RZ, RZ, R237 ;  /* 0x000000ffffe57224 */ /* 0x000fe400078e00ed */
[----:B------:R-:W-:Y:S01]  /*4cc80*/  IMAD.MOV.U32 R228, RZ, RZ, R230 ;  /* 0x000000ffffe47224 */ /* 0x000fe200078e00e6 */
[----:B------:R-:W4:Y:S01]  /*4cc90*/  LDL.LU R237, [R1+0x390] ;  /* 0x0003900001ed7983 */ /* 0x000f220000300800 */
[----:B------:R-:W-:-:S03]  /*4cca0*/  IMAD.MOV.U32 R230, RZ, RZ, R238 ;  /* 0x000000ffffe67224 */ /* 0x000fc600078e00ee */
[----:B------:R-:W2:Y:S01]  /*4ccb0*/  LDL.LU R238, [R1+0x398] ;  /* 0x0003980001ee7983 */ /* 0x000ea20000300800 */
[----:B------:R-:W-:Y:S01]  /*4ccc0*/  BAR.SYNC.DEFER_BLOCKING 0x0 ;  /* 0x0000000000007b1d */ /* 0x000fe20000010000 */
[----:B------:R-:W-:Y:S02]  /*4ccd0*/  IMAD.MOV.U32 R8, RZ, RZ, R215 ;  /* 0x000000ffff087224 */ /* 0x000fe400078e00d7 */
[----:B------:R-:W-:Y:S02]  /*4cce0*/  IMAD.MOV.U32 R9, RZ, RZ, R216 ;  /* 0x000000ffff097224 */ /* 0x000fe400078e00d8 */
[----:B------:R-:W-:Y:S02]  /*4ccf0*/  IMAD.MOV.U32 R10, RZ, RZ, R217 ;  /* 0x000000ffff0a7224 */ /* 0x000fe400078e00d9 */
[----:B------:R-:W-:-:S05]  /*4cd00*/  IMAD.MOV.U32 R11, RZ, RZ, R218 ;  /* 0x000000ffff0b7224 */ /* 0x000fca00078e00da */
[----:B------:R1:W-:Y:S02]  /*4cd10*/  STSM.16.M88.4 [R3], R8 ;  /* 0x0000000803007844 */ /* 0x0003e40000000200 */
[----:B-1----:R-:W-:Y:S02]  /*4cd20*/  IMAD.MOV.U32 R8, RZ, RZ, R221 ;  /* 0x000000ffff087224 */ /* 0x002fe400078e00dd */
        /* <DEDUP_REMOVED lines=11> */
[----:B------:R-:W3:Y:S01]  /*4cde0*/  LDL.LU R240, [R1+0x1a8] ;  /* 0x0001a80001f07983 */ /* 0x000ee20000300800 */
[----:B------:R-:W-:-:S03]  /*4cdf0*/  IMAD.MOV.U32 R239, RZ, RZ, R249 ;  /* 0x000000ffffef7224 */ /* 0x000fc600078e00f9 */
[----:B------:R-:W3:Y:S01]  /*4ce00*/  LDL.LU R249, [R1+0x220] ;  /* 0x0002200001f97983 */ /* 0x000ee20000300800 */
[----:B----4-:R-:W-:Y:S02]  /*4ce10*/  IMAD.MOV.U32 R227, RZ, RZ, R237 ;  /* 0x000000ffffe37224 */ /* 0x010fe400078e00ed */
[----:B------:R-:W-:Y:S02]  /*4ce20*/  IMAD.MOV.U32 R237, RZ, RZ, R244 ;  /* 0x000000ffffed7224 */ /* 0x000fe400078e00f4 */
[----:B--2---:R-:W-:Y:S01]  /*4ce30*/  IMAD.MOV.U32 R228, RZ, RZ, R238 ;  /* 0x000000ffffe47224 */ /* 0x004fe200078e00ee */
[----:B------:R-:W2:Y:S01]  /*4ce40*/  LDL.LU R244, [R1+0x3a4] ;  /* 0x0003a40001f47983 */ /* 0x000ea20000300800 */
[----:B------:R-:W-:-:S03]  /*4ce50*/  IMAD.MOV.U32 R238, RZ, RZ, R245 ;  /* 0x000000ffffee7224 */ /* 0x000fc600078e00f5 */
[----:B------:R-:W4:Y:S01]  /*4ce60*/  LDL.LU R245, [R1+0x3ac] ;  /* 0x0003ac0001f57983 */ /* 0x000f220000300800 */
[----:B------:R-:W-:Y:S02]  /*4ce70*/  IMAD.MOV.U32 R4, RZ, RZ, R219 ;  /* 0x000000ffff047224 */ /* 0x000fe400078e00db */
[----:B------:R-:W-:-:S05]  /*4ce80*/  IMAD.MOV.U32 R5, RZ, RZ, R220 ;  /* 0x000000ffff057224 */ /* 0x000fca00078e00dc */
[----:B------:R1:W-:Y:S01]  /*4ce90*/  STSM.16.M88.4 [R3+0x200], R4 ;  /* 0x0002000403007844 */ /* 0x0003e20000000200 */
[----:B------:R-:W-:Y:S01]  /*4cea0*/  BAR.SYNC.DEFER_BLOCKING 0x0 ;  /* 0x0000000000007b1d */ /* 0x000fe20000010000 */
[----:B-1----:R-:W-:Y:S02]  /*4ceb0*/  IMAD.MOV.U32 R6, RZ, RZ, R223 ;  /* 0x000000ffff067224 */ /* 0x002fe400078e00df */
[----:B------:R-:W-:Y:S02]  /*4cec0*/  IMAD.MOV.U32 R7, RZ, RZ, R224 ;  /* 0x000000ffff077224 */ /* 0x000fe400078e00e0 */
[----:B------:R-:W-:Y:S02]  /*4ced0*/  IMAD.MOV.U32 R223, RZ, RZ, R225 ;  /* 0x000000ffffdf7224 */ /* 0x000fe400078e00e1 */
[----:B------:R-:W-:Y:S02]  /*4cee0*/  IMAD.MOV.U32 R224, RZ, RZ, R226 ;  /* 0x000000ffffe07224 */ /* 0x000fe400078e00e2 */
[----:B------:R-:W-:-:S02]  /*4cef0*/  IMAD.MOV.U32 R225, RZ, RZ, R227 ;  /* 0x000000ffffe17224 */ /* 0x000fc400078e00e3 */
[----:B------:R-:W-:Y:S02]  /*4cf00*/  IMAD.MOV.U32 R226, RZ, RZ, R228 ;  /* 0x000000ffffe27224 */ /* 0x000fe400078e00e4 */
[----:B------:R-:W-:Y:S01]  /*4cf10*/  IMAD.MOV.U32 R227, RZ, RZ, R229 ;  /* 0x000000ffffe37224 */ /* 0x000fe200078e00e5 */
[----:B------:R-:W1:Y:S01]  /*4cf20*/  LDS.128 R28, [R26] ;  /* 0x000000001a1c7984 */ /* 0x000e620000000c00 */
[----:B------:R-:W-:Y:S02]  /*4cf30*/  IMAD.MOV.U32 R228, RZ, RZ, R230 ;  /* 0x000000ffffe47224 */ /* 0x000fe400078e00e6 */
[----:B------:R-:W-:Y:S02]  /*4cf40*/  IMAD.MOV.U32 R229, RZ, RZ, R237 ;  /* 0x000000ffffe57224 */ /* 0x000fe400078e00ed */
[----:B------:R-:W-:Y:S02]  /*4cf50*/  IMAD.MOV.U32 R230, RZ, RZ, R238 ;  /* 0x000000ffffe67224 */ /* 0x000fe400078e00ee */
[----:B--2---:R-:W-:-:S02]  /*4cf60*/  IMAD.MOV.U32 R237, RZ, RZ, R244 ;  /* 0x000000ffffed7224 */ /* 0x004fc400078e00f4 */
[----:B------:R-:W2:Y:S01]  /*4cf70*/  LDL.LU R244, [R1+0x394] ;  /* 0x0003940001f47983 */ /* 0x000ea20000300800 */
[----:B----4-:R-:W-:-:S03]  /*4cf80*/  IMAD.MOV.U32 R238, RZ, RZ, R245 ;  /* 0x000000ffffee7224 */ /* 0x010fc600078e00f5 */
[----:B------:R-:W4:Y:S04]  /*4cf90*/  LDL.LU R245, [R1+0x39c] ;  /* 0x00039c0001f57983 */ /* 0x000f280000300800 */
[----:B-1----:R-:W-:Y:S04]  /*4cfa0*/  STL.64 [R1+0x4b0], R28 ;  /* 0x0004b01c01007387 */ /* 0x002fe80000100a00 */
[----:B------:R-:W-:Y:S04]  /*4cfb0*/  STL.64 [R1+0x4b8], R30 ;  /* 0x0004b81e01007387 */ /* 0x000fe80000100a00 */
[----:B------:R-:W1:Y:S01]  /*4cfc0*/  LDS.128 R28, [R26+0x400] ;  /* 0x000400001a1c7984 */ /* 0x000e620000000c00 */
[----:B------:R-:W-:-:S02]  /*4cfd0*/  IMAD.MOV.U32 R218, RZ, RZ, R226 ;  /* 0x000000ffffda7224 */ /* 0x000fc400078e00e2 */
[----:B------:R-:W-:Y:S01]  /*4cfe0*/  IMAD.MOV.U32 R217, RZ, RZ, R225 ;  /* 0x000000ffffd97224 */ /* 0x000fe200078e00e1 */
[----:B------:R-:W-:Y:S01]  /*4cff0*/  BAR.SYNC.DEFER_BLOCKING 0x0 ;  /* 0x0000000000007b1d */ /* 0x000fe20000010000 */
[----:B------:R-:W-:Y:S02]  /*4d000*/  IMAD.MOV.U32 R219, RZ, RZ, R227 ;  /* 0x000000ffffdb7224 */ /* 0x000fe400078e00e3 */
[----:B------:R-:W-:Y:S02]  /*4d010*/  IMAD.MOV.U32 R4, RZ, RZ, R221 ;  /* 0x000000ffff047224 */ /* 0x000fe400078e00dd */
[----:B------:R-:W-:Y:S02]  /*4d020*/  IMAD.MOV.U32 R220, RZ, RZ, R228 ;  /* 0x000000ffffdc7224 */ /* 0x000fe400078e00e4 */
[----:B------:R-:W-:Y:S02]  /*4d030*/  IMAD.MOV.U32 R5, RZ, RZ, R222 ;  /* 0x000000ffff057224 */ /* 0x000fe400078e00de */
[----:B------:R-:W-:-:S02]  /*4d040*/  IMAD.MOV.U32 R221, RZ, RZ, R229 ;  /* 0x000000ffffdd7224 */ /* 0x000fc400078e00e5 */
[----:B------:R-:W-:Y:S01]  /*4d050*/  IMAD.MOV.U32 R222, RZ, RZ, R230 ;  /* 0x000000ffffde7224 */ /* 0x000fe200078e00e6 */
[----:B-1----:R-:W-:Y:S04]  /*4d060*/  STL.64 [R1+0x4d0], R28 ;  /* 0x0004d01c01007387 */ /* 0x002fe80000100a00 */
[----:B------:R-:W-:Y:S04]  /*4d070*/  STL.64 [R1+0x4d8], R30 ;  /* 0x0004d81e01007387 */ /* 0x000fe80000100a00 */
[----:B------:R-:W-:Y:S04]  /*4d080*/  STSM.16.M88.4 [R3], R8 ;  /* 0x0000000803007844 */ /* 0x000fe80000000200 */
[----:B------:R-:W-:Y:S01]  /*4d090*/  STSM.16.M88.4 [R3+0x200], R4 ;  /* 0x0002000403007844 */ /* 0x000fe20000000200 */
[----:B------:R-:W-:Y:S06]  /*4d0a0*/  BAR.SYNC.DEFER_BLOCKING 0x0 ;  /* 0x0000000000007b1d */ /* 0x000fec0000010000 */
[----:B------:R-:W1:Y:S01]  /*4d0b0*/  LDS.128 R28, [R26] ;  /* 0x000000001a1c7984 */ /* 0x000e620000000c00 */
[----:B--2---:R-:W-:-:S02]  /*4d0c0*/  IMAD.MOV.U32 R225, RZ, RZ, R244 ;  /* 0x000000ffffe17224 */ /* 0x004fc400078e00f4 */
[----:B----4-:R-:W-:Y:S02]  /*4d0d0*/  IMAD.MOV.U32 R226, RZ, RZ, R245 ;  /* 0x000000ffffe27224 */ /* 0x010fe400078e00f5 */
[----:B------:R-:W2:Y:S04]  /*4d0e0*/  LDL.LU R245, [R1+0x234] ;  /* 0x0002340001f57983 */ /* 0x000ea80000300800 */
[----:B------:R-:W4:Y:S04]  /*4d0f0*/  LDL.LU R244, [R1+0x23c] ;  /* 0x00023c0001f47983 */ /* 0x000f280000300800 */
[----:B------:R-:W2:Y:S04]  /*4d100*/  LDL.LU R227, [R1+0x384] ;  /* 0x0003840001e37983 */ /* 0x000ea80000300800 */
[----:B------:R-:W3:Y:S04]  /*4d110*/  LDL.LU R228, [R1+0x38c] ;  /* 0x00038c0001e47983 */ /* 0x000ee80000300800 */
[----:B------:R-:W4:Y:S04]  /*4d120*/  LDL.LU R229, [R1+0x374] ;  /* 0x0003740001e57983 */ /* 0x000f280000300800 */
[----:B------:R-:W4:Y:S01]  /*4d130*/  LDL.LU R230, [R1+0x37c] ;  /* 0x00037c0001e67983 */ /* 0x000f220000300800 */
[----:B------:R-:W-:Y:S01]  /*4d140*/  IMAD.MOV.U32 R215, RZ, RZ, R223 ;  /* 0x000000ffffd77224 */ /* 0x000fe200078e00df */
[----:B------:R-:W-:Y:S01]  /*4d150*/  MOV R223, R237 ;  /* 0x000000ed00df7202 */ /* 0x000fe20000000f00 */
[----:B------:R-:W-:Y:S01]  /*4d160*/  IMAD.MOV.U32 R216, RZ, RZ, R224 ;  /* 0x000000ffffd87224 */ /* 0x000fe200078e00e0 */
[----:B------:R-:W4:Y:S01]  /*4d170*/  LDL.LU R237, [R1+0x100] ;  /* 0x0001000001ed7983 */ /* 0x000f220000300800 */
[----:B------:R-:W-:-:S03]  /*4d180*/  IMAD.MOV.U32 R224, RZ, RZ, R238 ;  /* 0x000000ffffe07224 */ /* 0x000fc600078e00ee */
        /* <DEDUP_REMOVED lines=15> */
[----:B----4-:R-:W-:Y:S02]  /*4d280*/  IMAD.MOV.U32 R227, RZ, RZ, R229 ;  /* 0x000000ffffe37224 */ /* 0x010fe400078e00e5 */
[----:B------:R-:W-:Y:S02]  /*4d290*/  IMAD.MOV.U32 R229, RZ, RZ, R241 ;  /* 0x000000ffffe57224 */ /* 0x000fe400078e00f1 */
[----:B------:R-:W-:Y:S01]  /*4d2a0*/  IMAD.MOV.U32 R228, RZ, RZ, R230 ;  /* 0x000000ffffe47224 */ /* 0x000fe200078e00e6 */
[----:B------:R-:W2:Y:S01]  /*4d2b0*/  LDL.LU R241, [R1+0x1b0] ;  /* 0x0001b00001f17983 */ /* 0x000ea20000300800 */
[----:B------:R-:W-:-:S03]  /*4d2c0*/  IMAD.MOV.U32 R230, RZ, RZ, R242 ;  /* 0x000000ffffe67224 */ /* 0x000fc600078e00f2 */
[----:B------:R-:W3:Y:S01]  /*4d2d0*/  LDL.LU R242, [R1+0x1b8] ;  /* 0x0001b80001f27983 */ /* 0x000ee20000300800 */
        /* <DEDUP_REMOVED lines=19> */
[----:B--2---:R-:W-:Y:S02]  /*4d410*/  IMAD.MOV.U32 R227, RZ, RZ, R241 ;  /* 0x000000ffffe37224 */ /* 0x004fe400078e00f1 */
[----:B---3--:R-:W-:Y:S02]  /*4d420*/  IMAD.MOV.U32 R228, RZ, RZ, R242 ;  /* 0x000000ffffe47224 */ /* 0x008fe400078e00f2 */
[----:B------:R-:W-:-:S02]  /*4d430*/  IMAD.MOV.U32 R242, RZ, RZ, R248 ;  /* 0x000000fffff27224 */ /* 0x000fc400078e00f8 */
[----:B------:R-:W-:Y:S02]  /*4d440*/  IMAD.MOV.U32 R248, RZ, RZ, R249 ;  /* 0x000000fffff87224 */ /* 0x000fe400078e00f9 */
[----:B------:R-:W2:Y:S01]  /*4d450*/  LDL.LU R249, [R1+0x228] ;  /* 0x0002280001f97983 */ /* 0x000ea20000300800 */
[----:B------:R-:W-:-:S03]  /*4d460*/  IMAD.MOV.U32 R241, RZ, RZ, R247 ;  /* 0x000000fffff17224 */ /* 0x000fc600078e00f7 */
[----:B------:R-:W3:Y:S04]  /*4d470*/  LDL.LU R243, [R1+0x194] ;  /* 0x0001940001f37983 */ /* 0x000ee80000300800 */
[----:B------:R-:W4:Y:S04]  /*4d480*/  LDL.LU R246, [R1+0x254] ;  /* 0x0002540001f67983 */ /* 0x000f280000300800 */
[----:B------:R-:W2:Y:S04]  /*4d490*/  LDL.LU R247, [R1+0x25c] ;  /* 0x00025c0001f77983 */ /* 0x000ea80000300800 */
        /* <DEDUP_REMOVED lines=23> */
[----:B----4-:R-:W-:Y:S02]  /*4d610*/  IMAD.MOV.U32 R244, RZ, RZ, R246 ;  /* 0x000000fffff47224 */ /* 0x010fe400078e00f6 */
[----:B------:R-:W4:Y:S01]  /*4d620*/  LDL.LU R246, [R1+0x1b4] ;  /* 0x0001b40001f67983 */ /* 0x000f220000300800 */
[----:B--2---:R-:W-:-:S03]  /*4d630*/  IMAD.MOV.U32 R245, RZ, RZ, R247 ;  /* 0x000000fffff57224 */ /* 0x004fc600078e00f7 */
[----:B------:R-:W2:Y:S04]  /*4d640*/  LDL.LU R247, [R1+0x1bc] ;  /* 0x0001bc0001f77983 */ /* 0x000ea80000300800 */
[----:B------:R-:W-:Y:S04]  /*4d650*/  STL.64 [R1+0x460], R28 ;  /* 0x0004601c01007387 */ /* 0x000fe80000100a00 */
[----:B------:R-:W-:Y:S04]  /*4d660*/  STL.64 [R1+0x468], R30 ;  /* 0x0004681e01007387 */ /* 0x000fe80000100a00 */
[----:B------:R-:W1:Y:S01]  /*4d670*/  LDS.128 R28, [R26+0x400] ;  /* 0x000400001a1c7984 */ /* 0x000e620000000c00 */
[----:B------:R-:W-:-:S02]  /*4d680*/  IMAD.MOV.U32 R224, RZ, RZ, R245 ;  /* 0x000000ffffe07224 */ /* 0x000fc400078e00f5 */
[----:B------:R-:W-:Y:S01]  /*4d690*/  IMAD.MOV.U32 R223, RZ, RZ, R244 ;  /* 0x000000ffffdf7224 */ /* 0x000fe200078e00f4 */
[----:B------:R-:W-:Y:S06]  /*4d6a0*/  BAR.SYNC.DEFER_BLOCKING 0x0 ;  /* 0x0000000000007b1d */ /* 0x000fec0000010000 */
[----:B-1----:R-:W-:Y:S04]  /*4d6b0*/  STL.64 [R1+0x440], R28 ;  /* 0x0004401c01007387 */ /* 0x002fe80000100a00 */
[----:B------:R-:W-:Y:S04]  /*4d6c0*/  STL.64 [R1+0x448], R30 ;  /* 0x0004481e01007387 */ /* 0x000fe80000100a00 */
[----:B------:R-:W3:Y:S04]  /*4d6d0*/  LDL.LU R245, [R1+0xfc] ;  /* 0x0000fc0001f57983 */ /* 0x000ee80000300800 */
[----:B------:R-:W3:Y:S04]  /*4d6e0*/  LDL.LU R244, [R1+0xf4] ;  /* 0x0000f40001f47983 */ /* 0x000ee80000300800 */
[----:B------:R-:W3:Y:S04]  /*4d6f0*/  LDL.LU R227, [R1+0x114] ;  /* 0x0001140001e37983 */ /* 0x000ee80000300800 */
[----:B------:R-:W3:Y:S04]  /*4d700*/  LDL.LU R228, [R1+0x11c] ;  /* 0x00011c0001e47983 */ /* 0x000ee80000300800 */
        /* <DEDUP_REMOVED lines=8> */
[----:B-1----:R-:W-:Y:S02]  /*4d790*/  IMAD.MOV.U32 R6, RZ, RZ, R221 ;  /* 0x000000ffff067224 */ /* 0x002fe400078e00dd */
[----:B------:R-:W-:Y:S02]  /*4d7a0*/  IMAD.MOV.U32 R7, RZ, RZ, R222 ;  /* 0x000000ffff077224 */ /* 0x000fe400078e00de */
[----:B------:R-:W-:Y:S02]  /*4d7b0*/  IMAD.MOV.U32 R221, RZ, RZ, R223 ;  /* 0x000000ffffdd7224 */ /* 0x000fe400078e00df */
[----:B------:R-:W-:Y:S02]  /*4d7c0*/  IMAD.MOV.U32 R222, RZ, RZ, R224 ;  /* 0x000000ffffde7224 */ /* 0x000fe400078e00e0 */
[----:B----4-:R-:W-:-:S02]  /*4d7d0*/  IMAD.MOV.U32 R225, RZ, RZ, R246 ;  /* 0x000000ffffe17224 */ /* 0x010fc400078e00f6 */
[----:B--2---:R-:W-:Y:S02]  /*4d7e0*/  IMAD.MOV.U32 R226, RZ, RZ, R247 ;  /* 0x000000ffffe27224 */ /* 0x004fe400078e00f7 */
[----:B------:R-:W2:Y:S04]  /*4d7f0*/  LDL.LU R247, [R1+0x6c] ;  /* 0x00006c0001f77983 */ /* 0x000ea80000300800 */
[----:B------:R-:W4:Y:S04]  /*4d800*/  LDL.LU R246, [R1+0x64] ;  /* 0x0000640001f67983 */ /* 0x000f280000300800 */
[----:B------:R-:W-:Y:S04]  /*4d810*/  STL.64 [R1+0x420], R28 ;  /* 0x0004201c01007387 */ /* 0x000fe80000100a00 */
[----:B------:R-:W-:Y:S04]  /*4d820*/  STL.64 [R1+0x428], R30 ;  /* 0x0004281e01007387 */ /* 0x000fe80000100a00 */
[----:B------:R-:W1:Y:S01]  /*4d830*/  LDS.128 R28, [R26+0x400] ;  /* 0x000400001a1c7984 */ /* 0x000e620000000c00 */
[----:B------:R-:W-:-:S02]  /*4d840*/  IMAD.MOV.U32 R223, RZ, RZ, R225 ;  /* 0x000000ffffdf7224 */ /* 0x000fc400078e00e1 */
[----:B------:R-:W-:Y:S01]  /*4d850*/  IMAD.MOV.U32 R224, RZ, RZ, R226 ;  /* 0x000000ffffe07224 */ /* 0x000fe200078e00e2 */
[----:B-1----:R-:W-:Y:S04]  /*4d860*/  STL.64 [R1+0x400], R28 ;  /* 0x0004001c01007387 */ /* 0x002fe80000100a00 */
[----:B------:R-:W-:Y:S01]  /*4d870*/  STL.64 [R1+0x408], R30 ;  /* 0x0004081e01007387 */ /* 0x000fe20000100a00 */
[----:B------:R-:W-:Y:S01]  /*4d880*/  BAR.SYNC.DEFER_BLOCKING 0x0 ;  /* 0x0000000000007b1d */ /* 0x000fe20000010000 */
[----:B---3--:R-:W-:Y:S02]  /*4d890*/  IMAD.MOV.U32 R225, RZ, RZ, R227 ;  /* 0x000000ffffe17224 */ /* 0x008fe400078e00e3 */
        /* <DEDUP_REMOVED lines=11> */
[----:B------:R-:W3:Y:S04]  /*4d950*/  LDL.LU R239, [R1+0x244] ;  /* 0x0002440001ef7983 */ /* 0x000ee80000300800 */
[----:B------:R-:W2:Y:S01]  /*4d960*/  LDL.LU R240, [R1+0x24c] ;  /* 0x00024c0001f07983 */ /* 0x000ea20000300800 */
[----:B------:R-:W-:-:S02]  /*4d970*/  IMAD.MOV.U32 R8, RZ, RZ, R215 ;  /* 0x000000ffff087224 */ /* 0x000fc400078e00d7 */
        /* <DEDUP_REMOVED lines=22> */
[----:B------:R-:W-:Y:S02]  /*4dae0*/  IMAD.MOV.U32 R241, RZ, RZ, R242 ;  /* 0x000000fffff17224 */ /* 0x000fe400078e00f2 */
[----:B------:R-:W-:Y:S02]  /*4daf0*/  IMAD.MOV.U32 R242, RZ, RZ, R243 ;  /* 0x000000fffff27224 */ /* 0x000fe400078e00f3 */
[----:B------:R-:W2:Y:S01]  /*4db00*/  LDL.LU R243, [R1+0x19c] ;  /* 0x00019c0001f37983 */ /* 0x000ea20000300800 */
[----:B---3--:R-:W-:-:S03]  /*4db10*/  IMAD.MOV.U32 R235, RZ, RZ, R239 ;  /* 0x000000ffffeb7224 */ /* 0x008fc600078e00ef */
[----:B------:R-:W3:Y:S04]  /*4db20*/  LDL.LU R237, [R1+0x1a4] ;  /* 0x0001a40001ed7983 */ /* 0x000ee80000300800 */
[----:B------:R-:W2:Y:S04]  /*4db30*/  LDL.LU R238, [R1+0x1ac] ;  /* 0x0001ac0001ee7983 */ /* 0x000ea80000300800 */
        /* <DEDUP_REMOVED lines=16> */
[----:B------:R-:W-:-:S02]  /*4dc40*/  IMAD.MOV.U32 R233, RZ, RZ, R235 ;  /* 0x000000ffffe97224 */ /* 0x000fc400078e00eb */
[----:B------:R-:W-:Y:S02]  /*4dc50*/  IMAD.MOV.U32 R234, RZ, RZ, R236 ;  /* 0x000000ffffea7224 */ /* 0x000fe400078e00ec */
[----:B---3--:R-:W-:Y:S02]  /*4dc60*/  IMAD.MOV.U32 R235, RZ, RZ, R237 ;  /* 0x000000ffffeb7224 */ /* 0x008fe400078e00ed */
[----:B--2---:R-:W-:Y:S02]  /*4dc70*/  IMAD.MOV.U32 R236, RZ, RZ, R238 ;  /* 0x000000ffffec7224 */ /* 0x004fe400078e00ee */
[----:B------:R-:W2:Y:S01]  /*4dc80*/  LDL.LU R238, [R1+0x104] ;  /* 0x0001040001ee7983 */ /* 0x000ea20000300800 */
[----:B----4-:R-:W-:-:S03]  /*4dc90*/  IMAD.MOV.U32 R237, RZ, RZ, R239 ;  /* 0x000000ffffed7224 */ /* 0x010fc600078e00ef */
[----:B------:R-:W3:Y:S04]  /*4dca0*/  LDL.LU R239, [R1+0x230] ;  /* 0x0002300001ef7983 */ /* 0x000ee80000300800 */
        /* <DEDUP_REMOVED lines=20> */
[----:B------:R-:W4:Y:S04]  /*4ddf0*/  LDL.LU R233, [R1+0x238] ;  /* 0x0002380001e97983 */ /* 0x000f280000300800 */
[----:B------:R-:W4:Y:S04]  /*4de00*/  LDL.LU R234, [R1+0x190] ;  /* 0x0001900001ea7983 */ /* 0x000f280000300800 */
[----:B------:R-:W4:Y:S04]  /*4de10*/  LDL.LU R235, [R1+0x198] ;  /* 0x0001980001eb7983 */ /* 0x000f280000300800 */
[----:B------:R-:W4:Y:S04]  /*4de20*/  LDL.LU R236, [R1+0xf0] ;  /* 0x0000f00001ec7983 */ /* 0x000f280000300800 */
[----:B------:R-:W4:Y:S04]  /*4de30*/  LDL.LU R237, [R1+0xf8] ;  /* 0x0000f80001ed7983 */ /* 0x000f280000300800 */
[----:B------:R1:W-:Y:S04]  /*4de40*/  STSM.16.M88.4 [R3], R8 ;  /* 0x0000000803007844 */ /* 0x0003e80000000200 */
[----:B------:R1:W-:Y:S01]  /*4de50*/  STSM.16.M88.4 [R3+0x200], R4 ;  /* 0x0002000403007844 */ /* 0x0003e20000000200 */
[----:B------:R-:W-:Y:S06]  /*4de60*/  BAR.SYNC.DEFER_BLOCKING 0x0 ;  /* 0x0000000000007b1d */ /* 0x000fec0000010000 */
[----:B------:R-:W1:Y:S04]  /*4de70*/  LDS.128 R32, [R26] ;  /* 0x000000001a207984 */ /* 0x000e680000000c00 */
[----:B------:R-:W1:Y:S01]  /*4de80*/  LDS.128 R28, [R26+0x400] ;  /* 0x000400001a1c7984 */ /* 0x000e620000000c00 */
[----:B--2---:R-:W-:-:S03]  /*4de90*/  IMAD.MOV.U32 R228, RZ, RZ, R238 ;  /* 0x000000ffffe47224 */ /* 0x004fc600078e00ee */
[----:B------:R-:W2:Y:S01]  /*4dea0*/  LDL.LU R238, [R1+0x60] ;  /* 0x0000600001ee7983 */ /* 0x000ea20000300800 */
[----:B---3--:R-:W-:-:S03]  /*4deb0*/  IMAD.MOV.U32 R232, RZ, RZ, R239 ;  /* 0x000000ffffe87224 */ /* 0x008fc600078e00ef */
[----:B------:R-:W3:Y:S01]  /*4dec0*/  LDL.LU R239, [R1+0x68] ;  /* 0x0000680001ef7983 */ /* 0x000ee20000300800 */
[----:B-1----:R-:W-:Y:S01]  /*4ded0*/  IMAD.MOV.U32 R8, RZ, RZ, R216 ;  /* 0x000000ffff087224 */ /* 0x002fe200078e00d8 */
[----:B------:R-:W-:Y:S01]  /*4dee0*/  MOV R4, R220 ;  /* 0x000000dc00047202 */ /* 0x000fe20000000f00 */
[----:B------:R-:W-:Y:S02]  /*4def0*/  IMAD.MOV.U32 R9, RZ, RZ, R217 ;  /* 0x000000ffff097224 */ /* 0x000fe400078e00d9 */
[----:B------:R-:W-:Y:S02]  /*4df00*/  IMAD.MOV.U32 R10, RZ, RZ, R218 ;  /* 0x000000ffff0a7224 */ /* 0x000fe400078e00da */
[----:B------:R-:W-:Y:S01]  /*4df10*/  IMAD.MOV.U32 R11, RZ, RZ, R219 ;  /* 0x000000ffff0b7224 */ /* 0x000fe200078e00db */
[----:B------:R-:W-:Y:S01]  /*4df20*/  BAR.SYNC.DEFER_BLOCKING 0x0 ;  /* 0x0000000000007b1d */ /* 0x000fe20000010000 */
[----:B------:R-:W-:Y:S02]  /*4df30*/  IMAD.MOV.U32 R5, RZ, RZ, R221 ;  /* 0x000000ffff057224 */ /* 0x000fe400078e00dd */
[----:B------:R-:W-:-:S02]  /*4df40*/  IMAD.MOV.U32 R6, RZ, RZ, R222 ;  /* 0x000000ffff067224 */ /* 0x000fc400078e00de */
[----:B------:R-:W-:Y:S01]  /*4df50*/  IMAD.MOV.U32 R7, RZ, RZ, R223 ;  /* 0x000000ffff077224 */ /* 0x000fe200078e00df */
[----:B------:R1:W-:Y:S04]  /*4df60*/  STSM.16.M88.4 [R3], R8 ;  /* 0x0000000803007844 */ /* 0x0003e80000000200 */
[----:B------:R1:W-:Y:S04]  /*4df70*/  STSM.16.M88.4 [R3+0x200], R4 ;  /* 0x0002000403007844 */ /* 0x0003e80000000200 */
[----:B------:R-:W-:Y:S04]  /*4df80*/  STL.64 [R1+0x3a0], R32 ;  /* 0x0003a02001007387 */ /* 0x000fe80000100a00 */
[----:B------:R-:W-:Y:S01]  /*4df90*/  STL.64 [R1+0x3a8], R34 ;  /* 0x0003a82201007387 */ /* 0x000fe20000100a00 */
[----:B------:R-:W-:Y:S06]  /*4dfa0*/  BAR.SYNC.DEFER_BLOCKING 0x0 ;  /* 0x0000000000007b1d */ /* 0x000fec0000010000 */
[----:B------:R-:W-:Y:S04]  /*4dfb0*/  STL.64 [R1+0x390], R28 ;  /* 0x0003901c01007387 */ /* 0x000fe80000100a00 */
[----:B------:R-:W-:Y:S04]  /*4dfc0*/  STL.64 [R1+0x398], R30 ;  /* 0x0003981e01007387 */ /* 0x000fe80000100a00 */
[----:B------:R-:W4:Y:S04]  /*4dfd0*/  LDS.128 R32, [R26] ;  /* 0x000000001a207984 */ /* 0x000f280000000c00 */
[----:B------:R-:W4:Y:S01]  /*4dfe0*/  LDS.128 R28, [R26+0x400] ;  /* 0x000400001a1c7984 */ /* 0x000f220000000c00 */
[----:B-1----:R-:W-:-:S02]  /*4dff0*/  IMAD.MOV.U32 R8, RZ, RZ, R224 ;  /* 0x000000ffff087224 */ /* 0x002fc400078e00e0 */
[----:B------:R-:W-:Y:S02]  /*4e000*/  IMAD.MOV.U32 R9, RZ, RZ, R225 ;  /* 0x000000ffff097224 */ /* 0x000fe400078e00e1 */
[----:B------:R-:W-:Y:S02]  /*4e010*/  IMAD.MOV.U32 R10, RZ, RZ, R226 ;  /* 0x000000ffff0a7224 */ /* 0x000fe400078e00e2 */
[----:B------:R-:W-:Y:S01]  /*4e020*/  IMAD.MOV.U32 R11, RZ, RZ, R227 ;  /* 0x000000ffff0b7224 */ /* 0x000fe200078e00e3 */
[----:B------:R-:W-:Y:S01]  /*4e030*/  BAR.SYNC.DEFER_BLOCKING 0x0 ;  /* 0x0000000000007b1d */ /* 0x000fe20000010000 */
[----:B------:R-:W-:Y:S02]  /*4e040*/  IMAD.MOV.U32 R4, RZ, RZ, R228 ;  /* 0x000000ffff047224 */ /* 0x000fe400078e00e4 */
[----:B------:R-:W-:Y:S02]  /*4e050*/  IMAD.MOV.U32 R5, RZ, RZ, R229 ;  /* 0x000000ffff057224 */ /* 0x000fe400078e00e5 */
[----:B------:R-:W-:-:S02]  /*4e060*/  IMAD.MOV.U32 R6, RZ, RZ, R230 ;  /* 0x000000ffff067224 */ /* 0x000fc400078e00e6 */
[----:B------:R-:W-:Y:S01]  /*4e070*/  IMAD.MOV.U32 R7, RZ, RZ, R231 ;  /* 0x000000ffff077224 */ /* 0x000fe200078e00e7 */
[----:B------:R1:W-:Y:S04]  /*4e080*/  STSM.16.M88.4 [R3], R8 ;  /* 0x0000000803007844 */ /* 0x0003e80000000200 */
[----:B------:R1:W-:Y:S04]  /*4e090*/  STSM.16.M88.4 [R3+0x200], R4 ;  /* 0x0002000403007844 */ /* 0x0003e80000000200 */
[----:B----4-:R-:W-:Y:S04]  /*4e0a0*/  STL.64 [R1+0x380], R32 ;  /* 0x0003802001007387 */ /* 0x010fe80000100a00 */
        /* <DEDUP_REMOVED lines=12> */
[----:B------:R-:W-:-:S03]  /*4e170*/  IMAD.MOV.U32 R5, RZ, RZ, R237 ;  /* 0x000000ffff057224 */ /* 0x000fc600078e00ed */
[----:B------:R1:W-:Y:S04]  /*4e180*/  STSM.16.M88.4 [R3], R8 ;  /* 0x0000000803007844 */ /* 0x0003e80000000200 */
[----:B----4-:R-:W-:Y:S04]  /*4e190*/  STL.64 [R1+0x250], R32 ;  /* 0x0002502001007387 */ /* 0x010fe80000100a00 */
[----:B------:R-:W-:Y:S04]  /*4e1a0*/  STL.64 [R1+0x258], R34 ;  /* 0x0002582201007387 */ /* 0x000fe80000100a00 */
[----:B------:R-:W-:Y:S04]  /*4e1b0*/  STL.64 [R1+0x240], R28 ;  /* 0x0002401c01007387 */ /* 0x000fe80000100a00 */
[----:B------:R-:W-:Y:S01]  /*4e1c0*/  STL.64 [R1+0x248], R30 ;  /* 0x0002481e01007387 */ /* 0x000fe20000100a00 */
[----:B-1----:R-:W-:-:S02]  /*4e1d0*/  IMAD.MOV.U32 R8, RZ, RZ, R240 ;  /* 0x000000ffff087224 */ /* 0x002fc400078e00f0 */
[----:B------:R-:W-:Y:S02]  /*4e1e0*/  IMAD.MOV.U32 R9, RZ, RZ, R241 ;  /* 0x000000ffff097224 */ /* 0x000fe400078e00f1 */
[----:B------:R-:W-:Y:S02]  /*4e1f0*/  IMAD.MOV.U32 R10, RZ, RZ, R242 ;  /* 0x000000ffff0a7224 */ /* 0x000fe400078e00f2 */
[----:B------:R-:W-:Y:S02]  /*4e200*/  IMAD.MOV.U32 R11, RZ, RZ, R243 ;  /* 0x000000ffff0b7224 */ /* 0x000fe400078e00f3 */
[----:B--2---:R-:W-:Y:S02]  /*4e210*/  IMAD.MOV.U32 R6, RZ, RZ, R238 ;  /* 0x000000ffff067224 */ /* 0x004fe400078e00ee */
[----:B---3--:R-:W-:-:S05]  /*4e220*/  IMAD.MOV.U32 R7, RZ, RZ, R239 ;  /* 0x000000ffff077224 */ /* 0x008fca00078e00ef */
[----:B------:R1:W-:Y:S01]  /*4e230*/  STSM.16.M88.4 [R3+0x200], R4 ;  /* 0x0002000403007844 */ /* 0x0003e20000000200 */
[----:B------:R-:W-:Y:S06]  /*4e240*/  BAR.SYNC.DEFER_BLOCKING 0x0 ;  /* 0x0000000000007b1d */ /* 0x000fec0000010000 */
[----:B------:R-:W2:Y:S04]  /*4e250*/  LDS.128 R32, [R26] ;  /* 0x000000001a207984 */ /* 0x000ea80000000c00 */
[----:B------:R-:W3:Y:S01]  /*4e260*/  LDS.128 R28, [R26+0x400] ;  /* 0x000400001a1c7984 */ /* 0x000ee20000000c00 */
[----:B------:R-:W-:Y:S01]  /*4e270*/  BAR.SYNC.DEFER_BLOCKING 0x0 ;  /* 0x0000000000007b1d */ /* 0x000fe20000010000 */
[----:B-1----:R-:W-:-:S02]  /*4e280*/  IMAD.MOV.U32 R4, RZ, RZ, R244 ;  /* 0x000000ffff047224 */ /* 0x002fc400078e00f4 */
[----:B------:R-:W-:Y:S02]  /*4e290*/  IMAD.MOV.U32 R5, RZ, RZ, R245 ;  /* 0x000000ffff057224 */ /* 0x000fe400078e00f5 */
[----:B------:R-:W-:Y:S02]  /*4e2a0*/  IMAD.MOV.U32 R6, RZ, RZ, R246 ;  /* 0x000000ffff067224 */ /* 0x000fe400078e00f6 */
[----:B------:R-:W-:Y:S01]  /*4e2b0*/  IMAD.MOV.U32 R7, RZ, RZ, R247 ;  /* 0x000000ffff077224 */ /* 0x000fe200078e00f7 */
[----:B------:R-:W-:Y:S04]  /*4e2c0*/  STSM.16.M88.4 [R3], R8 ;  /* 0x0000000803007844 */ /* 0x000fe80000000200 */
[----:B------:R1:W-:Y:S04]  /*4e2d0*/  STSM.16.M88.4 [R3+0x200], R4 ;  /* 0x0002000403007844 */ /* 0x0003e80000000200 */
[----:B--2---:R-:W-:Y:S04]  /*4e2e0*/  STL.64 [R1+0x1b0], R32 ;  /* 0x0001b02001007387 */ /* 0x004fe80000100a00 */
[----:B------:R-:W-:Y:S04]  /*4e2f0*/  STL.64 [R1+0x1b8], R34 ;  /* 0x0001b82201007387 */ /* 0x000fe80000100a00 */
[----:B---3--:R-:W-:Y:S04]  /*4e300*/  STL.64 [R1+0x230], R28 ;  /* 0x0002301c01007387 */ /* 0x008fe80000100a00 */
[----:B------:R-:W-:Y:S04]  /*4e310*/  STL.64 [R1+0x238], R30 ;  /* 0x0002381e01007387 */ /* 0x000fe80000100a00 */
[----:B-1----:R-:W2:Y:S04]  /*4e320*/  LDL.LU R5, [R1+0xe8] ;  /* 0x0000e80001057983 */ /* 0x002ea80000300800 */
[----:B------:R-:W2:Y:S04]  /*4e330*/  LDL.LU R6, [R1+0x50] ;  /* 0x0000500001067983 */ /* 0x000ea80000300800 */
[----:B------:R-:W2:Y:S01]  /*4e340*/  LDL.LU R7, [R1+0x58] ;  /* 0x0000580001077983 */ /* 0x000ea20000300800 */
[----:B------:R-:W-:Y:S06]  /*4e350*/  BAR.SYNC.DEFER_BLOCKING 0x0 ;  /* 0x0000000000007b1d */ /* 0x000fec0000010000 */
[----:B------:R-:W1:Y:S04]  /*4e360*/  LDS.128 R32, [R26] ;  /* 0x000000001a207984 */ /* 0x000e680000000c00 */
[----:B------:R-:W3:Y:S01]  /*4e370*/  LDS.128 R28, [R26+0x400] ;  /* 0x000400001a1c7984 */ /* 0x000ee20000000c00 */
[----:B------:R-:W-:-:S02]  /*4e380*/  IMAD.MOV.U32 R8, RZ, RZ, R248 ;  /* 0x000000ffff087224 */ /* 0x000fc400078e00f8 */
[----:B------:R-:W-:Y:S02]  /*4e390*/  IMAD.MOV.U32 R9, RZ, RZ, R249 ;  /* 0x000000ffff097224 */ /* 0x000fe400078e00f9 */
[----:B------:R-:W-:Y:S02]  /*4e3a0*/  IMAD.MOV.U32 R10, RZ, RZ, R250 ;  /* 0x000000ffff0a7224 */ /* 0x000fe400078e00fa */
[----:B------:R-:W-:Y:S01]  /*4e3b0*/  IMAD.MOV.U32 R11, RZ, RZ, R251 ;  /* 0x000000ffff0b7224 */ /* 0x000fe200078e00fb */
[----:B------:R-:W-:Y:S01]  /*4e3c0*/  BAR.SYNC.DEFER_BLOCKING 0x0 ;  /* 0x0000000000007b1d */ /* 0x000fe20000010000 */
[----:B------:R-:W-:-:S05]  /*4e3d0*/  IMAD.MOV.U32 R4, RZ, RZ, R252 ;  /* 0x000000ffff047224 */ /* 0x000fca00078e00fc */
[----:B------:R4:W-:Y:S04]  /*4e3e0*/  STSM.16.M88.4 [R3], R8 ;  /* 0x0000000803007844 */ /* 0x0009e80000000200 */
[----:B-1----:R-:W-:Y:S04]  /*4e3f0*/  STL.64 [R1+0x190], R32 ;  /* 0x0001902001007387 */ /* 0x002fe80000100a00 */
[----:B------:R-:W-:Y:S04]  /*4e400*/  STL.64 [R1+0x198], R34 ;  /* 0x0001982201007387 */ /* 0x000fe80000100a00 */
[----:B---3--:R-:W-:Y:S04]  /*4e410*/  STL.64 [R1+0x1a0], R28 ;  /* 0x0001a01c01007387 */ /* 0x008fe80000100a00 */
[----:B------:R-:W-:Y:S04]  /*4e420*/  STL.64 [R1+0x1a8], R30 ;  /* 0x0001a81e01007387 */ /* 0x000fe80000100a00 */
[----:B----4-:R-:W3:Y:S04]  /*4e430*/  LDL.LU R8, [R1+0x224] ;  /* 0x0002240001087983 */ /* 0x010ee80000300800 */
[----:B------:R-:W3:Y:S04]  /*4e440*/  LDL.LU R9, [R1+0x22c] ;  /* 0x00022c0001097983 */ /* 0x000ee80000300800 */
[----:B------:R-:W3:Y:S04]  /*4e450*/  LDL.LU R10, [R1+0x184] ;  /* 0x00018400010a7983 */ /* 0x000ee80000300800 */
[----:B------:R-:W3:Y:S04]  /*4e460*/  LDL.LU R11, [R1+0x18c] ;  /* 0x00018c00010b7983 */ /* 0x000ee80000300800 */
[----:B--2---:R1:W-:Y:S01]  /*4e470*/  STSM.16.M88.4 [R3+0x200], R4 ;  /* 0x0002000403007844 */ /* 0x0043e20000000200 */
[----:B------:R-:W-:Y:S06]  /*4e480*/  BAR.SYNC.DEFER_BLOCKING 0x0 ;  /* 0x0000000000007b1d */ /* 0x000fec0000010000 */
[----:B-1----:R-:W2:Y:S04]  /*4e490*/  LDL.LU R4, [R1+0xe4] ;  /* 0x0000e40001047983 */ /* 0x002ea80000300800 */
[----:B------:R-:W2:Y:S04]  /*4e4a0*/  LDL.LU R5, [R1+0xec] ;  /* 0x0000ec0001057983 */ /* 0x000ea80000300800 */
[----:B------:R-:W2:Y:S04]  /*4e4b0*/  LDL.LU R6, [R1+0x54] ;  /* 0x0000540001067983 */ /* 0x000ea80000300800 */
[----:B------:R-:W2:Y:S04]  /*4e4c0*/  LDL.LU R7, [R1+0x5c] ;  /* 0x00005c0001077983 */ /* 0x000ea80000300800 */
[----:B------:R-:W1:Y:S04]  /*4e4d0*/  LDS.128 R32, [R26] ;  /* 0x000000001a207984 */ /* 0x000e680000000c00 */
[----:B------:R-:W4:Y:S01]  /*4e4e0*/  LDS.128 R28, [R26+0x400] ;  /* 0x000400001a1c7984 */ /* 0x000f220000000c00 */
[----:B------:R-:W-:Y:S06]  /*4e4f0*/  BAR.SYNC.DEFER_BLOCKING 0x0 ;  /* 0x0000000000007b1d */ /* 0x000fec0000010000 */
[----:B-1----:R-:W-:Y:S04]  /*4e500*/  STL.64 [R1+0x180], R32 ;  /* 0x0001802001007387 */ /* 0x002fe80000100a00 */
[----:B------:R-:W-:Y:S04]  /*4e510*/  STL.64 [R1+0x188], R34 ;  /* 0x0001882201007387 */ /* 0x000fe80000100a00 */
[----:B----4-:R-:W-:Y:S04]  /*4e520*/  STL.64 [R1+0x110], R28 ;  /* 0x0001101c01007387 */ /* 0x010fe80000100a00 */
[----:B------:R-:W-:Y:S04]  /*4e530*/  STL.64 [R1+0x118], R30 ;  /* 0x0001181e01007387 */ /* 0x000fe80000100a00 */
[----:B---3--:R1:W-:Y:S04]  /*4e540*/  STSM.16.M88.4 [R3], R8 ;  /* 0x0000000803007844 */ /* 0x0083e80000000200 */
[----:B-1----:R-:W3:Y:S04]  /*4e550*/  LDL.LU R8, [R1+0x210] ;  /* 0x0002100001087983 */ /* 0x002ee80000300800 */
        /* <DEDUP_REMOVED lines=88> */
[----:B---3--:R-:W-:Y:S04]  /*4eae0*/  STSM.16.M88.4 [R3], R8 ;  /* 0x0000000803007844 */ /* 0x008fe80000000200 */
[----:B--2---:R1:W-:Y:S01]  /*4eaf0*/  STSM.16.M88.4 [R3+0x200], R4 ;  /* 0x0002000403007844 */ /* 0x0043e20000000200 */
[----:B------:R-:W-:Y:S06]  /*4eb00*/  BAR.SYNC.DEFER_BLOCKING 0x0 ;  /* 0x0000000000007b1d */ /* 0x000fec0000010000 */
[----:B-1----:R-:W2:Y:S04]  /*4eb10*/  LDL.LU R4, [R1+0x1f4] ;  /* 0x0001f40001047983 */ /* 0x002ea80000300800 */
[----:B------:R-:W2:Y:S04]  /*4eb20*/  LDL.LU R5, [R1+0x1fc] ;  /* 0x0001fc0001057983 */ /* 0x000ea80000300800 */
[----:B------:R-:W2:Y:S04]  /*4eb30*/  LDL.LU R6, [R1+0x154] ;  /* 0x0001540001067983 */ /* 0x000ea80000300800 */
[----:B------:R-:W2:Y:S04]  /*4eb40*/  LDL.LU R7, [R1+0x15c] ;  /* 0x00015c0001077983 */ /* 0x000ea80000300800 */
[----:B------:R-:W3:Y:S04]  /*4eb50*/  LDL.LU R8, [R1+0xb4] ;  /* 0x0000b40001087983 */ /* 0x000ee80000300800 */
[----:B------:R-:W3:Y:S04]  /*4eb60*/  LDL.LU R9, [R1+0xbc] ;  /* 0x0000bc0001097983 */ /* 0x000ee80000300800 */
[----:B------:R-:W3:Y:S04]  /*4eb70*/  LDL.LU R10, [R1+0x24] ;  /* 0x00002400010a7983 */ /* 0x000ee80000300800 */
[----:B------:R-:W3:Y:S04]  /*4eb80*/  LDL.LU R11, [R1+0x2c] ;  /* 0x00002c00010b7983 */ /* 0x000ee80000300800 */
[----:B------:R-:W1:Y:S04]  /*4eb90*/  LDS.128 R32, [R26] ;  /* 0x000000001a207984 */ /* 0x000e680000000c00 */
[----:B------:R-:W4:Y:S01]  /*4eba0*/  LDS.128 R28, [R26+0x400] ;  /* 0x000400001a1c7984 */ /* 0x000f220000000c00 */
[----:B------:R-:W-:Y:S06]  /*4ebb0*/  BAR.SYNC.DEFER_BLOCKING 0x0 ;  /* 0x0000000000007b1d */ /* 0x000fec0000010000 */
[----:B-1----:R-:W-:Y:S04]  /*4ebc0*/  STL.64 [R1+0x10], R32 ;  /* 0x0000102001007387 */ /* 0x002fe80000100a00 */
[----:B------:R-:W-:Y:S04]  /*4ebd0*/  STL.64 [R1+0x18], R34 ;  /* 0x0000182201007387 */ /* 0x000fe80000100a00 */
[----:B----4-:R-:W-:Y:S04]  /*4ebe0*/  STL.64 [R1], R28 ;  /* 0x0000001c01007387 */ /* 0x010fe80000100a00 */
[----:B------:R-:W-:Y:S04]  /*4ebf0*/  STL.64 [R1+0x8], R30 ;  /* 0x0000081e01007387 */ /* 0x000fe80000100a00 */
[----:B--2---:R1:W-:Y:S04]  /*4ec00*/  STSM.16.M88.4 [R3], R4 ;  /* 0x0000000403007844 */ /* 0x0043e80000000200 */
[----:B-1----:R-:W2:Y:S04]  /*4ec10*/  LDL.LU R4, [R1+0x1e0] ;  /* 0x0001e00001047983 */ /* 0x002ea80000300800 */
[----:B------:R-:W2:Y:S04]  /*4ec20*/  LDL.LU R5, [R1+0x1e8] ;  /* 0x0001e80001057983 */ /* 0x000ea80000300800 */
[----:B------:R-:W2:Y:S04]  /*4ec30*/  LDL.LU R6, [R1+0x140] ;  /* 0x0001400001067983 */ /* 0x000ea80000300800 */
[----:B------:R-:W2:Y:S04]  /*4ec40*/  LDL.LU R7, [R1+0x148] ;  /* 0x0001480001077983 */ /* 0x000ea80000300800 */
[----:B---3--:R1:W-:Y:S01]  /*4ec50*/  STSM.16.M88.4 [R3+0x200], R8 ;  /* 0x0002000803007844 */ /* 0x0083e20000000200 */
[----:B------:R-:W-:Y:S06]  /*4ec60*/  BAR.SYNC.DEFER_BLOCKING 0x0 ;  /* 0x0000000000007b1d */ /* 0x000fec0000010000 */
[----:B-1----:R-:W3:Y:S04]  /*4ec70*/  LDL.LU R8, [R1+0xa0] ;  /* 0x0000a00001087983 */ /* 0x002ee80000300800 */
[----:B------:R-:W3:Y:S04]  /*4ec80*/  LDL.LU R9, [R1+0xa8] ;  /* 0x0000a80001097983 */ /* 0x000ee80000300800 */
[----:B------:R-:W3:Y:S04]  /*4ec90*/  LDL.LU R10, [R1+0x350] ;  /* 0x00035000010a7983 */ /* 0x000ee80000300800 */
[----:B------:R-:W3:Y:S04]  /*4eca0*/  LDL.LU R11, [R1+0x358] ;  /* 0x00035800010b7983 */ /* 0x000ee80000300800 */
[----:B------:R-:W-:Y:S04]  /*4ecb0*/  LDS.128 R248, [R26] ;  /* 0x000000001af87984 */ /* 0x000fe80000000c00 */
[----:B------:R-:W-:Y:S01]  /*4ecc0*/  LDS.128 R244, [R26+0x400] ;  /* 0x000400001af47984 */ /* 0x000fe20000000c00 */
[----:B------:R-:W-:Y:S06]  /*4ecd0*/  BAR.SYNC.DEFER_BLOCKING 0x0 ;  /* 0x0000000000007b1d */ /* 0x000fec0000010000 */
        /* <DEDUP_REMOVED lines=89> */
[----:B---3--:R-:W-:Y:S04]  /*4f270*/  STSM.16.M88.4 [R3+0x200], R8 ;  /* 0x0002000803007844 */ /* 0x008fe80000000200 */
[----:B------:R-:W3:Y:S01]  /*4f280*/  LDL.LU R28, [R1+0x324] ;  /* 0x00032400011c7983 */ /* 0x000ee20000300800 */
[----:B------:R-:W-:Y:S06]  /*4f290*/  BAR.SYNC.DEFER_BLOCKING 0x0 ;  /* 0x0000000000007b1d */ /* 0x000fec0000010000 */
        /* <DEDUP_REMOVED lines=11> */
[----:B------:R-:W4:Y:S04]  /*4f350*/  LDL.LU R8, [R1+0x330] ;  /* 0x0003300001087983 */ /* 0x000f280000300800 */
[----:B------:R-:W4:Y:S04]  /*4f360*/  LDL.LU R9, [R1+0x338] ;  /* 0x0003380001097983 */ /* 0x000f280000300800 */
[----:B------:R-:W4:Y:S04]  /*4f370*/  LDL.LU R10, [R1+0x280] ;  /* 0x00028000010a7983 */ /* 0x000f280000300800 */
[----:B------:R-:W4:Y:S04]  /*4f380*/  LDL.LU R11, [R1+0x288] ;  /* 0x00028800010b7983 */ /* 0x000f280000300800 */
[----:B---3--:R-:W-:Y:S01]  /*4f390*/  STSM.16.M88.4 [R3+0x200], R28 ;  /* 0x0002001c03007844 */ /* 0x008fe20000000200 */
[----:B------:R-:W-:Y:S06]  /*4f3a0*/  BAR.SYNC.DEFER_BLOCKING 0x0 ;  /* 0x0000000000007b1d */ /* 0x000fec0000010000 */
        /* <DEDUP_REMOVED lines=12> */
[----:B----4-:R1:W-:Y:S01]  /*4f470*/  STSM.16.M88.4 [R3+0x200], R8 ;  /* 0x0002000803007844 */ /* 0x0103e20000000200 */
[----:B------:R-:W-:Y:S06]  /*4f480*/  BAR.SYNC.DEFER_BLOCKING 0x0 ;  /* 0x0000000000007b1d */ /* 0x000fec0000010000 */
[----:B-1----:R-:W4:Y:S04]  /*4f490*/  LDL.LU R8, [R1+0x4a0] ;  /* 0x0004a00001087983 */ /* 0x002f280000300800 */
[----:B------:R-:W4:Y:S04]  /*4f4a0*/  LDL.LU R9, [R1+0x4a8] ;  /* 0x0004a80001097983 */ /* 0x000f280000300800 */
[----:B------:R-:W4:Y:S04]  /*4f4b0*/  LDL.LU R10, [R1+0x2f0] ;  /* 0x0002f000010a7983 */ /* 0x000f280000300800 */
[----:B------:R-:W4:Y:S04]  /*4f4c0*/  LDL.LU R11, [R1+0x2f8] ;  /* 0x0002f800010b7983 */ /* 0x000f280000300800 */
[----:B------:R-:W-:Y:S04]  /*4f4d0*/  LDS.128 R176, [R26] ;  /* 0x000000001ab07984 */ /* 0x000fe80000000c00 */
[----:B------:R-:W1:Y:S01]  /*4f4e0*/  LDS.128 R172, [R26+0x400] ;  /* 0x000400001aac7984 */ /* 0x000e620000000c00 */
[----:B------:R-:W-:Y:S06]  /*4f4f0*/  BAR.SYNC.DEFER_BLOCKING 0x0 ;  /* 0x0000000000007b1d */ /* 0x000fec0000010000 */
[----:B------:R-:W4:Y:S04]  /*4f500*/  LDL.LU R28, [R1+0x3e0] ;  /* 0x0003e000011c7983 */ /* 0x000f280000300800 */
[----:B------:R-:W4:Y:S04]  /*4f510*/  LDL.LU R29, [R1+0x3e8] ;  /* 0x0003e800011d7983 */ /* 0x000f280000300800 */
[----:B------:R-:W4:Y:S04]  /*4f520*/  LDL.LU R30, [R1+0x290] ;  /* 0x00029000011e7983 */ /* 0x000f280000300800 */
[----:B------:R-:W4:Y:S04]  /*4f530*/  LDL.LU R31, [R1+0x298] ;  /* 0x00029800011f7983 */ /* 0x000f280000300800 */
[----:B--2---:R-:W-:Y:S04]  /*4f540*/  STSM.16.M88.4 [R3], R4 ;  /* 0x0000000403007844 */ /* 0x004fe80000000200 */
[----:B---3--:R-:W-:Y:S01]  /*4f550*/  STSM.16.M88.4 [R3+0x200], R32 ;  /* 0x0002002003007844 */ /* 0x008fe20000000200 */
[----:B------:R-:W-:Y:S06]  /*4f560*/  BAR.SYNC.DEFER_BLOCKING 0x0 ;  /* 0x0000000000007b1d */ /* 0x000fec0000010000 */
[----:B------:R-:W-:Y:S04]  /*4f570*/  LDS.128 R168, [R26] ;  /* 0x000000001aa87984 */ /* 0x000fe80000000c00 */
[----:B------:R-:W2:Y:S01]  /*4f580*/  LDS.128 R4, [R26+0x400] ;  /* 0x000400001a047984 */ /* 0x000ea20000000c00 */
[----:B------:R-:W-:Y:S06]  /*4f590*/  BAR.SYNC.DEFER_BLOCKING 0x0 ;  /* 0x0000000000007b1d */ /* 0x000fec0000010000 */
[----:B----4-:R3:W-:Y:S04]  /*4f5a0*/  STSM.16.M88.4 [R3], R8 ;  /* 0x0000000803007844 */ /* 0x0107e80000000200 */
[----:B---3--:R-:W3:Y:S04]  /*4f5b0*/  LDL.LU R8, [R1+0x4a4] ;  /* 0x0004a40001087983 */ /* 0x008ee80000300800 */
[----:B------:R-:W3:Y:S04]  /*4f5c0*/  LDL.LU R9, [R1+0x4ac] ;  /* 0x0004ac0001097983 */ /* 0x000ee80000300800 */
[----:B------:R-:W3:Y:S04]  /*4f5d0*/  LDL.LU R10, [R1+0x2f4] ;  /* 0x0002f400010a7983 */ /* 0x000ee80000300800 */
[----:B------:R-:W3:Y:S04]  /*4f5e0*/  LDL.LU R11, [R1+0x2fc] ;  /* 0x0002fc00010b7983 */ /* 0x000ee80000300800 */
        /* <DEDUP_REMOVED lines=8> */
[----:B------:R-:W-:Y:S01]  /*4f670*/  STSM.16.M88.4 [R3+0x200], R28 ;  /* 0x0002001c03007844 */ /* 0x000fe20000000200 */
[----:B------:R-:W-:Y:S06]  /*4f680*/  BAR.SYNC.DEFER_BLOCKING 0x0 ;  /* 0x0000000000007b1d */ /* 0x000fec0000010000 */
[----:B------:R-:W2:Y:S04]  /*4f690*/  LDL.LU R44, [R1+0x450] ;  /* 0x00045000012c7983 */ /* 0x000ea80000300800 */
[----:B------:R-:W2:Y:S04]  /*4f6a0*/  LDL.LU R45, [R1+0x458] ;  /* 0x00045800012d7983 */ /* 0x000ea80000300800 */
[----:B------:R-:W2:Y:S04]  /*4f6b0*/  LDL.LU R46, [R1+0x2a0] ;  /* 0x0002a000012e7983 */ /* 0x000ea80000300800 */
[----:B------:R-:W2:Y:S04]  /*4f6c0*/  LDL.LU R47, [R1+0x2a8] ;  /* 0x0002a800012f7983 */ /* 0x000ea80000300800 */
[----:B------:R-:W1:Y:S04]  /*4f6d0*/  LDS.128 R36, [R26] ;  /* 0x000000001a247984 */ /* 0x000e680000000c00 */
[----:B------:R-:W-:Y:S01]  /*4f6e0*/  LDS.128 R28, [R26+0x400] ;  /* 0x000400001a1c7984 */ /* 0x000fe20000000c00 */
[----:B------:R-:W-:Y:S06]  /*4f6f0*/  BAR.SYNC.DEFER_BLOCKING 0x0 ;  /* 0x0000000000007b1d */ /* 0x000fec0000010000 */
[----:B---3--:R-:W-:Y:S04]  /*4f700*/  STSM.16.M88.4 [R3], R8 ;  /* 0x0000000803007844 */ /* 0x008fe80000000200 */
[----:B----4-:R-:W-:Y:S01]  /*4f710*/  STSM.16.M88.4 [R3+0x200], R32 ;  /* 0x0002002003007844 */ /* 0x010fe20000000200 */
[----:B------:R-:W-:Y:S06]  /*4f720*/  BAR.SYNC.DEFER_BLOCKING 0x0 ;  /* 0x0000000000007b1d */ /* 0x000fec0000010000 */
[----:B------:R-:W3:Y:S04]  /*4f730*/  LDS.128 R32, [R26] ;  /* 0x000000001a207984 */ /* 0x000ee80000000c00 */
[----:B------:R-:W4:Y:S01]  /*4f740*/  LDS.128 R8, [R26+0x400] ;  /* 0x000400001a087984 */ /* 0x000f220000000c00 */
[----:B------:R-:W-:Y:S06]  /*4f750*/  BAR.SYNC.DEFER_BLOCKING 0x0 ;  /* 0x0000000000007b1d */ /* 0x000fec0000010000 */
[----:B--2---:R2:W-:Y:S04]  /*4f760*/  STSM.16.M88.4 [R3], R40 ;  /* 0x0000002803007844 */ /* 0x0045e80000000200 */
[----:B--2---:R-:W2:Y:S04]  /*4f770*/  LDL.LU R40, [R1+0x564] ;  /* 0x0005640001287983 */ /* 0x004ea80000300800 */
[----:B------:R-:W2:Y:S04]  /*4f780*/  LDL.LU R41, [R1+0x56c] ;  /* 0x00056c0001297983 */ /* 0x000ea80000300800 */
[----:B------:R-:W2:Y:S04]  /*4f790*/  LDL.LU R42, [R1+0x314] ;  /* 0x00031400012a7983 */ /* 0x000ea80000300800 */
[----:B------:R-:W2:Y:S04]  /*4f7a0*/  LDL.LU R43, [R1+0x31c] ;  /* 0x00031c00012b7983 */ /* 0x000ea80000300800 */
        /* <DEDUP_REMOVED lines=12> */
[----:B------:R-:W-:Y:S01]  /*4f870*/  STSM.16.M88.4 [R3+0x200], R44 ;  /* 0x0002002c03007844 */ /* 0x000fe20000000200 */
[----:B------:R-:W-:Y:S06]  /*4f880*/  BAR.SYNC.DEFER_BLOCKING 0x0 ;  /* 0x0000000000007b1d */ /* 0x000fec0000010000 */
[----:B------:R-:W1:Y:S04]  /*4f890*/  LDS.128 R52, [R26] ;  /* 0x000000001a347984 */ /* 0x000e680000000c00 */
[----:B------:R-:W-:Y:S01]  /*4f8a0*/  LDS.128 R44, [R26+0x400] ;  /* 0x000400001a2c7984 */ /* 0x000fe20000000c00 */
[----:B------:R-:W-:Y:S01]  /*4f8b0*/  BAR.SYNC.DEFER_BLOCKING 0x0 ;  /* 0x0000000000007b1d */ /* 0x000fe20000010000 */
[----:B------:R-:W-:-:S04]  /*4f8c0*/  LOP3.LUT R2, R2, 0xfffffff7, RZ, 0xc0, !PT ;  /* 0xfffffff702027812 */ /* 0x000fc800078ec0ff */
[----:B------:R-:W-:-:S04]  /*4f8d0*/  @P1 LOP3.LUT R2, R2, 0x8, RZ, 0xfc, !PT ;  /* 0x0000000802021812 */ /* 0x000fc800078efcff */
[----:B------:R-:W-:Y:S01]  /*4f8e0*/  LOP3.LUT R2, R2, 0xfffffffb, RZ, 0xc0, !PT ;  /* 0xfffffffb02027812 */ /* 0x000fe200078ec0ff */
[C---:B------:R-:W-:Y:S02]  /*4f8f0*/  VIADD R27, R0.reuse, 0x2 ;  /* 0x00000002001b7836 */ /* 0x040fe40000000000 */
[C---:B------:R-:W-:Y:S01]  /*4f900*/  VIADD R25, R0.reuse, 0x1 ;  /* 0x0000000100197836 */ /* 0x040fe20000000000 */
[----:B--2---:R-:W-:Y:S04]  /*4f910*/  STSM.16.M88.4 [R3], R40 ;  /* 0x0000002803007844 */ /* 0x004fe80000000200 */
[----:B---3--:R-:W-:Y:S01]  /*4f920*/  STSM.16.M88.4 [R3+0x200], R48 ;  /* 0x0002003003007844 */ /* 0x008fe20000000200 */
[----:B------:R-:W-:Y:S06]  /*4f930*/  BAR.SYNC.DEFER_BLOCKING 0x0 ;  /* 0x0000000000007b1d */ /* 0x000fec0000010000 */
[----:B------:R-:W2:Y:S04]  /*4f940*/  LDS.128 R48, [R26] ;  /* 0x000000001a307984 */ /* 0x000ea80000000c00 */
[----:B------:R-:W3:Y:S01]  /*4f950*/  LDS.128 R40, [R26+0x400] ;  /* 0x000400001a287984 */ /* 0x000ee20000000c00 */
[----:B------:R-:W-:Y:S06]  /*4f960*/  BAR.SYNC.DEFER_BLOCKING 0x0 ;  /* 0x0000000000007b1d */ /* 0x000fec0000010000 */
[----:B----4-:R-:W-:Y:S04]  /*4f970*/  STSM.16.M88.4 [R3], R56 ;  /* 0x0000003803007844 */ /* 0x010fe80000000200 */
[----:B------:R4:W-:Y:S01]  /*4f980*/  STSM.16.M88.4 [R3+0x200], R60 ;  /* 0x0002003c03007844 */ /* 0x0009e20000000200 */
        /* <DEDUP_REMOVED lines=16> */
[----:B------:R-:W-:Y:S01]  /*4fa90*/  VIADD R146, R0, 0x5c ;  /* 0x0000005c00927836 */ /* 0x000fe20000000000 */
[----:B------:R-:W-:Y:S01]  /*4faa0*/  LOP3.LUT R24, R24, 0x7fffffff, RZ, 0xc0, !PT ;  /* 0x7fffffff18187812 */ /* 0x000fe200078ec0ff */
[C---:B----4-:R-:W-:Y:S02]  /*4fab0*/  VIADD R61, R0.reuse, 0x4 ;  /* 0x00000004003d7836 */ /* 0x050fe40000000000 */
[----:B------:R-:W-:-:S02]  /*4fac0*/  VIADD R147, R0, 0x5d ;  /* 0x0000005d00937836 */ /* 0x000fc40000000000 */
[C---:B------:R-:W-:Y:S01]  /*4fad0*/  VIADD R148, R0.reuse, 0x5e ;  /* 0x0000005e00947836 */ /* 0x040fe20000000000 */
[----:B------:R-:W-:Y:S01]  /*4fae0*/  ISETP.LT.AND P1, PT, R61, UR42, !P0 ;  /* 0x0000002a3d007c0c */ /* 0x000fe2000c721270 */
[C---:B------:R-:W-:Y:S01]  /*4faf0*/  VIADD R60, R0.reuse, 0x3 ;  /* 0x00000003003c7836 */ /* 0x040fe20000000000 */
[----:B------:R-:W4:Y:S01]  /*4fb00*/  LDCU UR42, c[0x0][0x39c] ;  /* 0x00007380ff2a77ac */ /* 0x000f220008000800 */
[C---:B------:R-:W-:Y:S02]  /*4fb10*/  VIADD R149, R0.reuse, 0x5f ;  /* 0x0000005f00957836 */ /* 0x040fe40000000000 */
[C---:B------:R-:W-:Y:S02]  /*4fb20*/  VIADD R150, R0.reuse, 0x60 ;  /* 0x0000006000967836 */ /* 0x040fe40000000000 */
[C---:B------:R-:W-:Y:S02]  /*4fb30*/  VIADD R151, R0.reuse, 0x61 ;  /* 0x0000006100977836 */ /* 0x040fe40000000000 */
[----:B------:R-:W-:-:S02]  /*4fb40*/  VIADD R152, R0, 0x62 ;  /* 0x0000006200987836 */ /* 0x000fc40000000000 */
[C---:B------:R-:W-:Y:S02]  /*4fb50*/  VIADD R153, R0.reuse, 0x63 ;  /* 0x0000006300997836 */ /* 0x040fe40000000000 */
[----:B------:R-:W-:Y:S01]  /*4fb60*/  VIADD R154, R0, 0x64 ;  /* 0x00000064009a7836 */ /* 0x000fe20000000000 */
[----:B------:R-:W-:Y:S01]  /*4fb70*/  @P1 LOP3.LUT R2, R2, 0x4, RZ, 0xfc, !PT ;  /* 0x0000000402021812 */ /* 0x000fe200078efcff */
[----:B------:R-:W-:Y:S01]  /*4fb80*/  VIADD R155, R0, 0x65 ;  /* 0x00000065009b7836 */ /* 0x000fe20000000000 */
[----:B------:R-:W-:Y:S01]  /*4fb90*/  ISETP.LT.AND P1, PT, R60, UR43, !P0 ;  /* 0x0000002b3c007c0c */ /* 0x000fe2000c721270 */
[----:B------:R-:W-:Y:S01]  /*4fba0*/  VIADD R62, R0, 0xc ;  /* 0x0000000c003e7836 */ /* 0x000fe20000000000 */
[----:B------:R-:W-:Y:S01]  /*4fbb0*/  LOP3.LUT R2, R2, 0xfffffffd, RZ, 0xc0, !PT ;  /* 0xfffffffd02027812 */ /* 0x000fe200078ec0ff */
[C---:B------:R-:W-:Y:S01]  /*4fbc0*/  VIADD R63, R0.reuse, 0xd ;  /* 0x0000000d003f7836 */ /* 0x040fe20000000000 */
[----:B------:R-:W1:Y:S01]  /*4fbd0*/  LDCU UR43, c[0x0][0x39c] ;  /* 0x00007380ff2b77ac */ /* 0x000e620008000800 */
[----:B------:R-:W-:-:S02]  /*4fbe0*/  VIADD R156, R0, 0x66 ;  /* 0x00000066009c7836 */ /* 0x000fc40000000000 */
[C---:B------:R-:W-:Y:S02]  /*4fbf0*/  VIADD R157, R0.reuse, 0x67 ;  /* 0x00000067009d7836 */ /* 0x040fe40000000000 */
[C---:B------:R-:W-:Y:S02]  /*4fc00*/  VIADD R158, R0.reuse, 0x68 ;  /* 0x00000068009e7836 */ /* 0x040fe40000000000 */
[C---:B------:R-:W-:Y:S02]  /*4fc10*/  VIADD R159, R0.reuse, 0x69 ;  /* 0x00000069009f7836 */ /* 0x040fe40000000000 */
[----:B------:R-:W-:Y:S01]  /*4fc20*/  VIADD R160, R0, 0x6a ;  /* 0x0000006a00a07836 */ /* 0x000fe20000000000 */
[----:B------:R-:W-:Y:S01]  /*4fc30*/  @P1 LOP3.LUT R2, R2, 0x2, RZ, 0xfc, !PT ;  /* 0x0000000202021812 */ /* 0x000fe200078efcff */
[----:B------:R-:W-:Y:S01]  /*4fc40*/  VIADD R161, R0, 0x6b ;  /* 0x0000006b00a17836 */ /* 0x000fe20000000000 */
[----:B------:R-:W-:Y:S01]  /*4fc50*/  ISETP.LT.AND P1, PT, R27, UR44, !P0 ;  /* 0x0000002c1b007c0c */ /* 0x000fe2000c721270 */
[----:B------:R-:W1:Y:S01]  /*4fc60*/  LDCU UR44, c[0x0][0x39c] ;  /* 0x00007380ff2c77ac */ /* 0x000e620008000800 */
[----:B------:R-:W-:Y:S01]  /*4fc70*/  LOP3.LUT R2, R2, 0xfffffffe, RZ, 0xc0, !PT ;  /* 0xfffffffe02027812 */ /* 0x000fe200078ec0ff */
[----:B------:R-:W-:-:S02]  /*4fc80*/  VIADD R162, R0, 0x6c ;  /* 0x0000006c00a27836 */ /* 0x000fc40000000000 */
[C---:B------:R-:W-:Y:S02]  /*4fc90*/  VIADD R163, R0.reuse, 0x6d ;  /* 0x0000006d00a37836 */ /* 0x040fe40000000000 */
        /* <DEDUP_REMOVED lines=9> */
[----:B------:R-:W2:Y:S01]  /*4fd30*/  LDL.LU R56, [R1+0x664] ;  /* 0x0006640001387983 */ /* 0x000ea20000300800 */
[----:B------:R-:W-:Y:S01]  /*4fd40*/  LOP3.LUT R22, R22, 0x7fffffff, RZ, 0xc0, !PT ;  /* 0x7fffffff16167812 */ /* 0x000fe200078ec0ff */
[C---:B------:R-:W-:Y:S01]  /*4fd50*/  VIADD R25, R0.reuse, 0xbc ;  /* 0x000000bc00197836 */ /* 0x040fe20000000000 */
[----:B------:R-:W-:Y:S01]  /*4fd60*/  LOP3.LUT R17, R17, 0x7fffffff, RZ, 0xc0, !PT ;  /* 0x7fffffff11117812 */ /* 0x000fe200078ec0ff */
[C---:B------:R-:W-:Y:S01]  /*4fd70*/  VIADD R27, R0.reuse, 0xbd ;  /* 0x000000bd001b7836 */ /* 0x040fe20000000000 */
[C---:B------:R-:W-:Y:S01]  /*4fd80*/  IADD3 R61, PT, PT, R0.reuse, 0xbf, RZ ;  /* 0x000000bf003d7810 */ /* 0x040fe20007ffe0ff */
[----:B------:R-:W-:Y:S01]  /*4fd90*/  VIADD R60, R0, 0xbe ;  /* 0x000000be003c7836 */ /* 0x000fe20000000000 */
[----:B------:R-:W-:Y:S01]  /*4fda0*/  LOP3.LUT R20, R20, 0x7fffffff, RZ, 0xc0, !PT ;  /* 0x7fffffff14147812 */ /* 0x000fe200078ec0ff */
[----:B------:R-:W2:Y:S02]  /*4fdb0*/  LDL.LU R57, [R1+0x66c] ;  /* 0x00066c0001397983 */ /* 0x000ea40000300800 */
[----:B------:R-:W-:Y:S01]  /*4fdc0*/  @P1 LOP3.LUT R21, R21, 0x10000, RZ, 0xfc, !PT ;  /* 0x0001000015151812 */ /* 0x000fe200078efcff */
[----:B------:R-:W-:Y:S01]  /*4fdd0*/  BAR.SYNC.DEFER_BLOCKING 0x0 ;  /* 0x0000000000007b1d */ /* 0x000fe20000010000 */
[----:B------:R-:W-:-:S05]  /*4fde0*/  ISETP.LT.AND P1, PT, R62, UR46, !P0 ;  /* 0x0000002e3e007c0c */ /* 0x000fca000c721270 */
[----:B------:R-:W1:Y:S01]  /*4fdf0*/  LDCU UR46, c[0x0][0x39c] ;  /* 0x00007380ff2e77ac */ /* 0x000e620008000800 */
[----:B------:R-:W-:Y:S01]  /*4fe00*/  LOP3.LUT R18, R18, 0x7fffffff, RZ, 0xc0, !PT ;  /* 0x7fffffff12127812 */ /* 0x000fe200078ec0ff */
[----:B------:R-:W2:Y:S01]  /*4fe10*/  LDL.LU R58, [R1+0x3f4] ;  /* 0x0003f400013a7983 */ /* 0x000ea20000300800 */
[----:B------:R-:W-:Y:S01]  /*4fe20*/  VIADD R62, R0, 0xc0 ;  /* 0x000000c0003e7836 */ /* 0x000fe20000000000 */
[----:B------:R-:W-:Y:S02]  /*4fe30*/  LOP3.LUT R23, R23, 0x7fffffff, RZ, 0xc0, !PT ;  /* 0x7fffffff17177812 */ /* 0x000fe400078ec0ff */
[----:B------:R-:W-:Y:S01]  /*4fe40*/  LOP3.LUT R12, R12, 0x7fffffff, RZ, 0xc0, !PT ;  /* 0x7fffffff0c0c7812 */ /* 0x000fe200078ec0ff */
[----:B------:R-:W2:Y:S01]  /*4fe50*/  LDL.LU R59, [R1+0x3fc] ;  /* 0x0003fc00013b7983 */ /* 0x000ea20000300800 */
[----:B------:R-:W-:Y:S02]  /*4fe60*/  @P1 LOP3.LUT R16, R16, 0x8000, RZ, 0xfc, !PT ;  /* 0x0000800010101812 */ /* 0x000fe400078efcff */
[----:B------:R-:W-:Y:S01]  /*4fe70*/  ISETP.LT.AND P1, PT, R63, UR77, !P0 ;  /* 0x0000004d3f007c0c */ /* 0x000fe2000c721270 */
[----:B------:R-:W1:Y:S01]  /*4fe80*/  LDCU UR77, c[0x0][0x39c] ;  /* 0x00007380ff4d77ac */ /* 0x000e620008000800 */
[----:B------:R-:W-:Y:S01]  /*4fe90*/  LOP3.LUT R16, R16, 0xffffbfff, RZ, 0xc0, !PT ;  /* 0xffffbfff10107812 */ /* 0x000fe200078ec0ff */
[----:B------:R-:W2:Y:S01]  /*4fea0*/  LDL.LU R64, [R1+0x504] ;  /* 0x0005040001407983 */ /* 0x000ea20000300800 */
[----:B------:R-:W-:Y:S01]  /*4feb0*/  VIADD R63, R0, 0xc1 ;  /* 0x000000c1003f7836 */ /* 0x000fe20000000000 */
[----:B------:R-:W-:-:S02]  /*4fec0*/  LOP3.LUT R14, R14, 0x7fffffff, RZ, 0xc0, !PT ;  /* 0x7fffffff0e0e7812 */ /* 0x000fc400078ec0ff */
[----:B------:R-:W2:Y:S04]  /*4fed0*/  LDL.LU R65, [R1+0x50c] ;  /* 0x00050c0001417983 */ /* 0x000ea80000300800 */
[----:B------:R-:W2:Y:S02]  /*4fee0*/  LDL.LU R66, [R1+0x2b4] ;  /* 0x0002b40001427983 */ /* 0x000ea40000300800 */
[----:B------:R-:W-:Y:S02]  /*4fef0*/  @P1 LOP3.LUT R16, R16, 0x4000, RZ, 0xfc, !PT ;  /* 0x0000400010101812 */ /* 0x000fe400078efcff */
[----:B------:R-:W-:Y:S01]  /*4ff00*/  ISETP.LT.AND P1, PT, R68, UR76, !P0 ;  /* 0x0000004c44007c0c */ /* 0x000fe2000c721270 */
[----:B------:R-:W1:Y:S01]  /*4ff10*/  LDCU UR76, c[0x0][0x39c] ;  /* 0x00007380ff4c77ac */ /* 0x000e620008000800 */
[----:B------:R-:W-:Y:S01]  /*4ff20*/  LOP3.LUT R16, R16, 0xffffdfff, RZ, 0xc0, !PT ;  /* 0xffffdfff10107812 */ /* 0x000fe200078ec0ff */
[----:B------:R-:W2:Y:S10]  /*4ff30*/  LDL.LU R67, [R1+0x2bc] ;  /* 0x0002bc0001437983 */ /* 0x000eb40000300800 */
[----:B------:R-:W-:-:S02]  /*4ff40*/  @P1 LOP3.LUT R16, R16, 0x2000, RZ, 0xfc, !PT ;  /* 0x0000200010101812 */ /* 0x000fc400078efcff */
[----:B------:R-:W-:Y:S01]  /*4ff50*/  ISETP.LT.AND P1, PT, R69, UR75, !P0 ;  /* 0x0000004b45007c0c */ /* 0x000fe2000c721270 */
[----:B------:R-:W1:Y:S01]  /*4ff60*/  LDCU UR75, c[0x0][0x39c] ;  /* 0x00007380ff4b77ac */ /* 0x000e620008000800 */
[----:B------:R-:W-:-:S11]  /*4ff70*/  LOP3.LUT R16, R16, 0xffffefff, RZ, 0xc0, !PT ;  /* 0xffffefff10107812 */ /* 0x000fd600078ec0ff */
[----:B------:R-:W-:Y:S02]  /*4ff80*/  @P1 LOP3.LUT R16, R16, 0x1000, RZ, 0xfc, !PT ;  /* 0x0000100010101812 */ /* 0x000fe400078efcff */
        /* <DEDUP_REMOVED lines=49> */
[----:B------:R-:W1:-:S12]  /*502a0*/  LDCU UR62, c[0x0][0x39c] ;  /* 0x00007380ff3e77ac */ /* 0x000e580008000800 */
        /* <DEDUP_REMOVED lines=81> */
[----:B------:R-:W-:Y:S02]  /*507c0*/  ISETP.LT.AND P1, PT, R103, UR6, !P0 ;  /* 0x0000000667007c0c */ /* 0x000fe4000c721270 */
[----:B------:R-:W-:Y:S01]  /*507d0*/  LOP3.LUT R15, R15, 0xfffffbff, RZ, 0xc0, !PT ;  /* 0xfffffbff0f0f7812 */ /* 0x000fe200078ec0ff */
[----:B------:R-:W-:Y:S01]  /*507e0*/  VIADD R103, R0, 0x73 ;  /* 0x0000007300677836 */ /* 0x000fe20000000000 */
[----:B------:R-:W1:Y:S09]  /*507f0*/  LDCU UR6, c[0x0][0x39c] ;  /* 0x00007380ff0677ac */ /* 0x000e720008000800 */
[----:B------:R-:W-:-:S02]  /*50800*/  @P1 LOP3.LUT R15, R15, 0x400, RZ, 0xfc, !PT ;  /* 0x000004000f0f1812 */ /* 0x000fc400078efcff */
        /* <DEDUP_REMOVED lines=50> */
[----:B------:R-:W-:Y:S01]  /*50b30*/  ISETP.LT.AND P1, PT, R114, UR17, !P0 ;  /* 0x0000001172007c0c */ /* 0x000fe2000c721270 */
[----:B------:R-:W-:Y:S01]  /*50b40*/  VIADD R114, R0, 0x7e ;  /* 0x0000007e00727836 */ /* 0x000fe20000000000 */
[----:B------:R-:W1:Y:S11]  /*50b50*/  LDCU UR17, c[0x0][0x39c] ;  /* 0x00007380ff1177ac */ /* 0x000e760008000800 */
        /* <DEDUP_REMOVED lines=87> */
[----:B----4-:R-:W-:Y:S01]  /*510d0*/  ISETP.LT.AND P1, PT, R134, UR42, !P0 ;  /* 0x0000002a86007c0c */ /* 0x010fe2000c721270 */
[----:B------:R-:W4:Y:S01]  /*510e0*/  LDCU UR42, c[0x0][0x39c] ;  /* 0x00007380ff2a77ac */ /* 0x000f220008000800 */
[----:B------:R-:W-:-:S11]  /*510f0*/  LOP3.LUT R19, R19, 0xfffff7ff, RZ, 0xc0, !PT ;  /* 0xfffff7ff13137812 */ /* 0x000fd600078ec0ff */
[----:B------:R-:W-:Y:S02]  /*51100*/  @P1 LOP3.LUT R19, R19, 0x800, RZ, 0xfc, !PT ;  /* 0x0000080013131812 */ /* 0x000fe400078efcff */
[----:B-1----:R-:W-:Y:S01]  /*51110*/  ISETP.LT.AND P1, PT, R135, UR43, !P0 ;  /* 0x0000002b87007c0c */ /* 0x002fe2000c721270 */
        /* <DEDUP_REMOVED lines=111> */
[----:B------:R-:W-:Y:S01]  /*51810*/  VIADD R120, R0, 0xb4 ;  /* 0x000000b400787836 */ /* 0x000fe20000000000 */
[----:B------:R-:W-:Y:S01]  /*51820*/  LOP3.LUT R24, R24, 0xffffbfff, RZ, 0xc0, !PT ;  /* 0xffffbfff18187812 */ /* 0x000fe200078ec0ff */
[----:B------:R-:W1:Y:S10]  /*51830*/  LDCU UR53, c[0x0][0x39c] ;  /* 0x00007380ff3577ac */ /* 0x000e740008000800 */
[----:B------:R-:W-:-:S02]  /*51840*/  @P1 LOP3.LUT R24, R24, 0x4000, RZ, 0xfc, !PT ;  /* 0x0000400018181812 */ /* 0x000fc400078efcff */
        /* <DEDUP_REMOVED lines=61> */
[----:B------:R-:W-:Y:S01]  /*51c20*/  VIADD R69, R0, 0xc3 ;  /* 0x000000c300457836 */ /* 0x000fe20000000000 */
[----:B------:R-:W1:Y:S11]  /*51c30*/  LDCU UR9, c[0x0][0x39c] ;  /* 0x00007380ff0977ac */ /* 0x000e760008000800 */
[----:B------:R-:W-:-:S02]  /*51c40*/  @P1 LOP3.LUT R13, R13, 0x80000000, RZ, 0xfc, !PT ;  /* 0x800000000d0d1812 */ /* 0x000fc400078efcff */
[----:B------:R-:W-:Y:S01]  /*51c50*/  ISETP.LT.AND P1, PT, R113, UR10, !P0 ;  /* 0x0000000a71007c0c */ /* 0x000fe2000c721270 */
[----:B------:R-:W-:Y:S01]  /*51c60*/  VIADD R70, R0, 0xc4 ;  /* 0x000000c400467836 */ /* 0x000fe20000000000 */
[----:B------:R-:W-:Y:S01]  /*51c70*/  LOP3.LUT R13, R13, 0xbfffffff, RZ, 0xc0, !PT ;  /* 0xbfffffff0d0d7812 */ /* 0x000fe200078ec0ff */
[----:B------:R-:W1:Y:S10]  /*51c80*/  LDCU UR10, c[0x0][0x39c] ;  /* 0x00007380ff0a77ac */ /* 0x000e740008000800 */
        /* <DEDUP_REMOVED lines=52> */
[C---:B------:R-:W-:Y:S01]  /*51fd0*/  VIADD R128, R0.reuse, 0x89 ;  /* 0x0000008900807836 */ /* 0x040fe20000000000 */
[----:B------:R-:W-:Y:S01]  /*51fe0*/  LOP3.LUT R13, R13, 0xfff7ffff, RZ, 0xc0, !PT ;  /* 0xfff7ffff0d0d7812 */ /* 0x000fe200078ec0ff */
[----:B------:R-:W-:Y:S01]  /*51ff0*/  VIADD R81, R0, 0xcf ;  /* 0x000000cf00517836 */ /* 0x000fe20000000000 */
[----:B------:R-:W1:Y:S09]  /*52000*/  LDCU UR21, c[0x0][0x39c] ;  /* 0x00007380ff1577ac */ /* 0x000e720008000800 */
        /* <DEDUP_REMOVED lines=46> */
[----:B------:R-:W1:Y:S01]  /*522f0*/  LDCU UR29, c[0x0][0x39c] ;  /* 0x00007380ff1d77ac */ /* 0x000e620008000800 */
[----:B------:R-:W-:-:S09]  /*52300*/  IADD3 R128, PT, PT, R0, 0x91, RZ ;  /* 0x0000009100807810 */ /* 0x000fd20007ffe0ff */
[----:B------:R-:W-:Y:S02]  /*52310*/  @P1 LOP3.LUT R13, R13, 0x800, RZ, 0xfc, !PT ;  /* 0x000008000d0d1812 */ /* 0x000fe400078efcff */
        /* <DEDUP_REMOVED lines=42> */
[----:B----4-:R-:W-:Y:S01]  /*525c0*/  ISETP.LT.AND P1, PT, R128, UR42, !P0 ;  /* 0x0000002a80007c0c */ /* 0x010fe2000c721270 */
[C---:B------:R-:W-:Y:S01]  /*525d0*/  VIADD R128, R0.reuse, 0x99 ;  /* 0x0000009900807836 */ /* 0x040fe20000000000 */
[----:B------:R-:W-:Y:S01]  /*525e0*/  LOP3.LUT R13, R13, 0xfffffff7, RZ, 0xc0, !PT ;  /* 0xfffffff70d0d7812 */ /* 0x000fe200078ec0ff */
[----:B------:R-:W-:Y:S01]  /*525f0*/  VIADD R97, R0, 0xdf ;  /* 0x000000df00617836 */ /* 0x000fe20000000000 */
[----:B------:R-:W4:Y:S09]  /*52600*/  LDCU UR42, c[0x0][0x39c] ;  /* 0x00007380ff2a77ac */ /* 0x000f320008000800 */
[----:B------:R-:W-:-:S02]  /*52610*/  @P1 LOP3.LUT R13, R13, 0x8, RZ, 0xfc, !PT ;  /* 0x000000080d0d1812 */ /* 0x000fc400078efcff */
[----:B-1----:R-:W-:Y:S01]  /*52620*/  ISETP.LT.AND P1, PT, R128, UR43, !P0 ;  /* 0x0000002b80007c0c */ /* 0x002fe2000c721270 */
        /* <DEDUP_REMOVED lines=24> */
[----:B------:R-:W-:Y:S01]  /*527b0*/  VIADD R101, R0, 0xe3 ;  /* 0x000000e300657836 */ /* 0x000fe20000000000 */
[----:B------:R-:W1:Y:S09]  /*527c0*/  LDCU UR77, c[0x0][0x39c] ;  /* 0x00007380ff4d77ac */ /* 0x000e720008000800 */
        /* <DEDUP_REMOVED lines=17> */
[----:B------:R-:W2:Y:S09]  /*528e0*/  LDCU UR74, c[0x0][0x39c] ;  /* 0x00007380ff4a77ac */ /* 0x000eb20008000800 */
[----:B------:R-:W-:-:S02]  /*528f0*/  @P1 LOP3.LUT R22, R22, 0x8000000, RZ, 0xfc, !PT ;  /* 0x0800000016161812 */ /* 0x000fc400078efcff */
[----:B------:R-:W-:Y:S01]  /*52900*/  ISETP.LT.AND P1, PT, R128, UR73, !P0 ;  /* 0x0000004980007c0c */ /* 0x000fe2000c721270 */
[----:B------:R-:W-:Y:S01]  /*52910*/  VIADD R128, R0, 0xa2 ;  /* 0x000000a200807836 */ /* 0x000fe20000000000 */
[----:B------:R-:W-:Y:S01]  /*52920*/  LOP3.LUT R22, R22, 0xfbffffff, RZ, 0xc0, !PT ;  /* 0xfbffffff16167812 */ /* 0x000fe200078ec0ff */
[----:B------:R-:W-:Y:S01]  /*52930*/  VIADD R105, R0, 0xe7 ;  /* 0x000000e700697836 */ /* 0x000fe20000000000 */
[----:B-1----:R-:W-:Y:S01]  /*52940*/  ISETP.LT.AND P2, PT, R104, UR76, !P0 ;  /* 0x0000004c68007c0c */ /* 0x002fe2000c741270 */
[----:B------:R-:W1:Y:S08]  /*52950*/  LDCU UR73, c[0x0][0x39c] ;  /* 0x00007380ff4977ac */ /* 0x000e700008000800 */
[----:B------:R-:W-:Y:S01]  /*52960*/  @P1 LOP3.LUT R22, R22, 0x4000000, RZ, 0xfc, !PT ;  /* 0x0400000016161812 */ /* 0x000fe200078efcff */
[----:B------:R-:W-:Y:S01]  /*52970*/  VIADD R106, R0, 0xe8 ;  /* 0x000000e8006a7836 */ /* 0x000fe20000000000 */
[----:B------:R-:W-:Y:S01]  /*52980*/  ISETP.LT.AND P1, PT, R128, UR72, !P0 ;  /* 0x0000004880007c0c */ /* 0x000fe2000c721270 */
[----:B------:R-:W-:Y:S01]  /*52990*/  VIADD R128, R0, 0xa3 ;  /* 0x000000a300807836 */ /* 0x000fe20000000000 */
[----:B------:R-:W-:Y:S01]  /*529a0*/  LOP3.LUT R22, R22, 0xfdffffff, RZ, 0xc0, !PT ;  /* 0xfdffffff16167812 */ /* 0x000fe200078ec0ff */
[----:B------:R-:W1:Y:S01]  /*529b0*/  LDCU UR72, c[0x0][0x39c] ;  /* 0x00007380ff4877ac */ /* 0x000e620008000800 */
[C---:B------:R-:W-:Y:S01]  /*529c0*/  VIADD R107, R0.reuse, 0xe9 ;  /* 0x000000e9006b7836 */ /* 0x040fe20000000000 */
[C---:B------:R-:W-:Y:S01]  /*529d0*/  IADD3 R108, PT, PT, R0.reuse, 0xea, RZ ;  /* 0x000000ea006c7810 */ /* 0x040fe20007ffe0ff */
[----:B------:R-:W-:Y:S01]  /*529e0*/  VIADD R109, R0, 0xeb ;  /* 0x000000eb006d7836 */ /* 0x000fe20000000000 */
[----:B------:R-:W-:Y:S01]  /*529f0*/  LOP3.LUT R2, R2, 0x7fffffff, RZ, 0xc0, !PT ;  /* 0x7fffffff02027812 */ /* 0x000fe200078ec0ff */
[----:B------:R-:W-:Y:S01]  /*52a00*/  VIADD R110, R0, 0xec ;  /* 0x000000ec006e7836 */ /* 0x000fe20000000000 */
[----:B------:R-:W1:Y:S04]  /*52a10*/  LDCU UR76, c[0x0][0x39c] ;  /* 0x00007380ff4c77ac */ /* 0x000e680008000800 */
        /* <DEDUP_REMOVED lines=134> */
[----:B------:R-:W1:Y:S01]  /*53280*/  LDCU UR48, c[0x0][0x39c] ;  /* 0x00007380ff3077ac */ /* 0x000e620008000800 */
[----:B------:R-:W-:-:S09]  /*53290*/  IADD3 R128, PT, PT, R0, 0xbb, RZ ;  /* 0x000000bb00807810 */ /* 0x000fd20007ffe0ff */
        /* <DEDUP_REMOVED lines=55> */
[C---:B------:R-:W-:Y:S02]  /*53610*/  VIADD R167, R0.reuse, 0x10d ;  /* 0x0000010d00a77836 */ /* 0x040fe40000000000 */
[C---:B------:R-:W-:Y:S01]  /*53620*/  VIADD R60, R0.reuse, 0x10e ;  /* 0x0000010e003c7836 */ /* 0x040fe20000000000 */
[C---:B------:R-:W-:Y:S01]  /*53630*/  IADD3 R62, PT, PT, R0.reuse, 0x125, RZ ;  /* 0x00000125003e7810 */ /* 0x040fe20007ffe0ff */
[----:B------:R-:W-:Y:S01]  /*53640*/  VIADD R61, R0, 0x127 ;  /* 0x00000127003d7836 */ /* 0x000fe20000000000 */
[----:B------:R-:W1:Y:S04]  /*53650*/  LDS.128 R68, [R26] ;  /* 0x000000001a447984 */ /* 0x000e680000000c00 */
        /* <DEDUP_REMOVED lines=126> */
[C---:B------:R-:W-:Y:S02]  /*53e40*/  VIADD R166, R0.reuse, 0x14e ;  /* 0x0000014e00a67836 */ /* 0x040fe40000000000 */
[C---:B------:R-:W-:Y:S02]  /*53e50*/  VIADD R252, R0.reuse, 0x14d ;  /* 0x0000014d00fc7836 */ /* 0x040fe40000000000 */
[C---:B------:R-:W-:Y:S02]  /*53e60*/  VIADD R164, R0.reuse, 0x14f ;  /* 0x0000014f00a47836 */ /* 0x040fe40000000000 */
[----:B------:R-:W-:-:S02]  /*53e70*/  VIADD R162, R0, 0x150 ;  /* 0x0000015000a27836 */ /* 0x000fc40000000000 */
[C---:B------:R-:W-:Y:S02]  /*53e80*/  VIADD R160, R0.reuse, 0x151 ;  /* 0x0000015100a07836 */ /* 0x040fe40000000000 */
[----:B------:R-:W-:Y:S01]  /*53e90*/  VIADD R158, R0, 0x152 ;  /* 0x00000152009e7836 */ /* 0x000fe20000000000 */
[----:B------:R-:W-:Y:S01]  /*53ea0*/  @P1 LOP3.LUT R20, R20, 0x400000, RZ, 0xfc, !PT ;  /* 0x0040000014141812 */ /* 0x000fe200078efcff */
[C---:B------:R-:W-:Y:S01]  /*53eb0*/  VIADD R156, R0.reuse, 0x153 ;  /* 0x00000153009c7836 */ /* 0x040fe20000000000 */
[----:B------:R-:W-:Y:S01]  /*53ec0*/  ISETP.LT.AND P1, PT, R105, UR75, !P0 ;  /* 0x0000004b69007c0c */ /* 0x000fe2000c721270 */
[----:B------:R-:W-:Y:S01]  /*53ed0*/  VIADD R154, R0, 0x154 ;  /* 0x00000154009a7836 */ /* 0x000fe20000000000 */
[----:B------:R-:W-:Y:S01]  /*53ee0*/  LOP3.LUT R20, R20, 0xffdfffff, RZ, 0xc0, !PT ;  /* 0xffdfffff14147812 */ /* 0x000fe200078ec0ff */
[C---:B------:R-:W-:Y:S02]  /*53ef0*/  VIADD R152, R0.reuse, 0x155 ;  /* 0x0000015500987836 */ /* 0x040fe40000000000 */
[----:B------:R-:W-:Y:S01]  /*53f00*/  VIADD R150, R0, 0x156 ;  /* 0x0000015600967836 */ /* 0x000fe20000000000 */
[----:B------:R-:W-:Y:S01]  /*53f10*/  @P2 LOP3.LUT R20, R20, 0x200000, RZ, 0xfc, !PT ;  /* 0x0020000014142812 */ /* 0x000fe200078efcff */
[----:B------:R-:W-:Y:S01]  /*53f20*/  VIADD R148, R0, 0x157 ;  /* 0x0000015700947836 */ /* 0x000fe20000000000 */
[----:B--2---:R-:W-:Y:S01]  /*53f30*/  ISETP.LT.AND P2, PT, R106, UR74, !P0 ;  /* 0x0000004a6a007c0c */ /* 0x004fe2000c741270 */
[----:B------:R-:W-:Y:S01]  /*53f40*/  VIADD R146, R0, 0x158 ;  /* 0x0000015800927836 */ /* 0x000fe20000000000 */
[----:B------:R-:W-:Y:S01]  /*53f50*/  LOP3.LUT R20, R20, 0xffefffff, RZ, 0xc0, !PT ;  /* 0xffefffff14147812 */ /* 0x000fe200078ec0ff */
[----:B------:R-:W-:-:S02]  /*53f60*/  VIADD R144, R0, 0x159 ;  /* 0x0000015900907836 */ /* 0x000fc40000000000 */
[----:B------:R-:W-:Y:S01]  /*53f70*/  VIADD R142, R0, 0x15a ;  /* 0x0000015a008e7836 */ /* 0x000fe20000000000 */
[----:B------:R-:W-:Y:S01]  /*53f80*/  @P1 LOP3.LUT R20, R20, 0x100000, RZ, 0xfc, !PT ;  /* 0x0010000014141812 */ /* 0x000fe200078efcff */
[C---:B------:R-:W-:Y:S01]  /*53f90*/  VIADD R138, R0.reuse, 0x15c ;  /* 0x0000015c008a7836 */ /* 0x040fe20000000000 */
[----:B-1----:R-:W-:Y:S01]  /*53fa0*/  ISETP.LT.AND P1, PT, R107, UR73, !P0 ;  /* 0x000000496b007c0c */ /* 0x002fe2000c721270 */
[----:B------:R-:W-:Y:S01]  /*53fb0*/  VIADD R140, R0, 0x15b ;  /* 0x0000015b008c7836 */ /* 0x000fe20000000000 */
[----:B------:R-:W-:Y:S01]  /*53fc0*/  LOP3.LUT R20, R20, 0xfff7ffff, RZ, 0xc0, !PT ;  /* 0xfff7ffff14147812 */ /* 0x000fe200078ec0ff */
[C---:B------:R-:W-:Y:S02]  /*53fd0*/  VIADD R136, R0.reuse, 0x15d ;  /* 0x0000015d00887836 */ /* 0x040fe40000000000 */
[----:B------:R-:W-:Y:S01]  /*53fe0*/  VIADD R134, R0, 0x15e ;  /* 0x0000015e00867836 */ /* 0x000fe20000000000 */
[----:B------:R-:W-:Y:S01]  /*53ff0*/  @P2 LOP3.LUT R20, R20, 0x80000, RZ, 0xfc, !PT ;  /* 0x0008000014142812 */ /* 0x000fe200078efcff */
[----:B------:R-:W-:Y:S01]  /*54000*/  VIADD R132, R0, 0x15f ;  /* 0x0000015f00847836 */ /* 0x000fe20000000000 */
[----:B------:R-:W-:Y:S01]  /*54010*/  ISETP.LT.AND P2, PT, R108, UR72, !P0 ;  /* 0x000000486c007c0c */ /* 0x000fe2000c741270 */
[----:B------:R-:W-:Y:S01]  /*54020*/  VIADD R130, R0, 0x160 ;  /* 0x0000016000827836 */ /* 0x000fe20000000000 */
[----:B------:R-:W-:Y:S01]  /*54030*/  LOP3.LUT R20, R20, 0xfffbffff, RZ, 0xc0, !PT ;  /* 0xfffbffff14147812 */ /* 0x000fe200078ec0ff */
[----:B------:R-:W-:-:S02]  /*54040*/  VIADD R128, R0, 0x161 ;  /* 0x0000016100807836 */ /* 0x000fc40000000000 */
        /* <DEDUP_REMOVED lines=47> */
[----:B------:R-:W-:Y:S02]  /*54340*/  LOP3.LUT R20, R20, 0xfffff7ff, RZ, 0xc0, !PT ;  /* 0xfffff7ff14147812 */ /* 0x000fe400078ec0ff */
[C---:B------:R-:W-:Y:S01]  /*54350*/  IADD3 R93, PT, PT, R0.reuse, 0x17d, RZ ;  /* 0x0000017d005d7810 */ /* 0x040fe20007ffe0ff */
[----:B------:R-:W-:Y:S01]  /*54360*/  VIADD R94, R0, 0x17e ;  /* 0x0000017e005e7836 */ /* 0x000fe20000000000 */
[----:B------:R-:W-:Y:S01]  /*54370*/  @P2 LOP3.LUT R20, R20, 0x800, RZ, 0xfc, !PT ;  /* 0x0000080014142812 */ /* 0x000fe200078efcff */
[----:B------:R-:W-:Y:S01]  /*54380*/  VIADD R95, R0, 0x17f ;  /* 0x0000017f005f7836 */ /* 0x000fe20000000000 */
[----:B------:R-:W-:Y:S01]  /*54390*/  ISETP.LT.AND P2, PT, R116, UR64, !P0 ;  /* 0x0000004074007c0c */ /* 0x000fe2000c741270 */
[----:B------:R-:W-:Y:S01]  /*543a0*/  VIADD R96, R0, 0x180 ;  /* 0x0000018000607836 */ /* 0x000fe20000000000 */
[----:B------:R-:W-:Y:S01]  /*543b0*/  LOP3.LUT R20, R20, 0xfffffbff, RZ, 0xc0, !PT ;  /* 0xfffffbff14147812 */ /* 0x000fe200078ec0ff */
[----:B------:R-:W-:Y:S01]  /*543c0*/  VIADD R97, R0, 0x181 ;  /* 0x0000018100617836 */ /* 0x000fe20000000000 */
[----:B------:R-:W1:Y:S02]  /*543d0*/  LDCU UR64, c[0x0][0x39c] ;  /* 0x00007380ff4077ac */ /* 0x000e640008000800 */
[----:B------:R-:W-:-:S02]  /*543e0*/  @P1 LOP3.LUT R20, R20, 0x400, RZ, 0xfc, !PT ;  /* 0x0000040014141812 */ /* 0x000fc400078efcff */
[----:B------:R-:W-:Y:S01]  /*543f0*/  ISETP.LT.AND P1, PT, R117, UR63, !P0 ;  /* 0x0000003f75007c0c */ /* 0x000fe2000c721270 */
[----:B------:R-:W-:Y:S01]  /*54400*/  VIADD R98, R0, 0x182 ;  /* 0x0000018200627836 */ /* 0x000fe20000000000 */
[----:B------:R-:W-:Y:S01]  /*54410*/  LOP3.LUT R20, R20, 0xfffffdff, RZ, 0xc0, !PT ;  /* 0xfffffdff14147812 */ /* 0x000fe200078ec0ff */
[----:B------:R-:W-:Y:S01]  /*54420*/  VIADD R99, R0, 0x183 ;  /* 0x0000018300637836 */ /* 0x000fe20000000000 */
[----:B------:R-:W2:Y:S02]  /*54430*/  LDCU UR63, c[0x0][0x39c] ;  /* 0x00007380ff3f77ac */ /* 0x000ea40008000800 */
[----:B------:R-:W-:Y:S02]  /*54440*/  @P2 LOP3.LUT R20, R20, 0x200, RZ, 0xfc, !PT ;  /* 0x0000020014142812 */ /* 0x000fe400078efcff */
        /* <DEDUP_REMOVED lines=10> */
[----:B------:R-:W1:Y:S02]  /*544f0*/  LDCU UR61, c[0x0][0x39c] ;  /* 0x00007380ff3d77ac */ /* 0x000e640008000800 */
        /* <DEDUP_REMOVED lines=14> */
[----:B------:R-:W1:Y:S01]  /*545e0*/  LDCU UR58, c[0x0][0x39c] ;  /* 0x00007380ff3a77ac */ /* 0x000e620008000800 */
[----:B------:R-:W-:Y:S01]  /*545f0*/  LOP3.LUT R20, R20, 0xffffffef, RZ, 0xc0, !PT ;  /* 0xffffffef14147812 */ /* 0x000fe200078ec0ff */
[----:B------:R-:W1:Y:S03]  /*54600*/  LDCU UR65, c[0x0][0x39c] ;  /* 0x00007380ff4177ac */ /* 0x000e660008000800 */
[----:B------:R-:W-:-:S02]  /*54610*/  @P1 LOP3.LUT R20, R20, 0x10, RZ, 0xfc, !PT ;  /* 0x0000001014141812 */ /* 0x000fc400078efcff */
[----:B------:R-:W-:Y:S01]  /*54620*/  ISETP.LT.AND P1, PT, R127, UR57, !P0 ;  /* 0x000000397f007c0c */ /* 0x000fe2000c721270 */
[----:B------:R-:W1:Y:S01]  /*54630*/  LDCU UR57, c[0x0][0x39c] ;  /* 0x00007380ff3977ac */ /* 0x000e620008000800 */
[----:B------:R-:W-:Y:S01]  /*54640*/  LOP3.LUT R20, R20, 0xfffffff7, RZ, 0xc0, !PT ;  /* 0xfffffff714147812 */ /* 0x000fe200078ec0ff */
[----:B------:R-:W-:Y:S01]  /*54650*/  VIADD R105, R0, 0x189 ;  /* 0x0000018900697836 */ /* 0x000fe20000000000 */
[----:B------:R-:W1:Y:S02]  /*54660*/  LDCU UR66, c[0x0][0x39c] ;  /* 0x00007380ff4277ac */ /* 0x000e640008000800 */
[----:B------:R-:W-:Y:S02]  /*54670*/  @P2 LOP3.LUT R20, R20, 0x8, RZ, 0xfc, !PT ;  /* 0x0000000814142812 */ /* 0x000fe400078efcff */
[----:B------:R-:W-:Y:S01]  /*54680*/  ISETP.LT.AND P2, PT, R129, UR56, !P0 ;  /* 0x0000003881007c0c */ /* 0x000fe2000c741270 */
[----:B------:R-:W1:Y:S01]  /*54690*/  LDCU UR56, c[0x0][0x39c] ;  /* 0x00007380ff3877ac */ /* 0x000e620008000800 */
[----:B------:R-:W-:Y:S01]  /*546a0*/  LOP3.LUT R20, R20, 0xfffffffb, RZ, 0xc0, !PT ;  /* 0xfffffffb14147812 */ /* 0x000fe200078ec0ff */
[----:B------:R-:W-:Y:S01]  /*546b0*/  VIADD R106, R0, 0x18a ;  /* 0x0000018a006a7836 */ /* 0x000fe20000000000 */
[----:B------:R-:W1:Y:S02]  /*546c0*/  LDCU UR67, c[0x0][0x39c] ;  /* 0x00007380ff4377ac */ /* 0x000e640008000800 */
        /* <DEDUP_REMOVED lines=14> */
[----:B------:R-:W1:Y:S04]  /*547b0*/  LDCU UR53, c[0x0][0x39c] ;  /* 0x00007380ff3577ac */ /* 0x000e680008000800 */
[----:B------:R-:W-:Y:S01]  /*547c0*/  @P2 LOP3.LUT R18, R18, 0x80000000, RZ, 0xfc, !PT ;  /* 0x8000000012122812 */ /* 0x000fe200078efcff */
[----:B------:R-:W-:Y:S01]  /*547d0*/  VIADD R109, R0, 0x18d ;  /* 0x0000018d006d7836 */ /* 0x000fe20000000000 */
        /* <DEDUP_REMOVED lines=8> */
[----:B------:R-:W1:Y:S03]  /*54860*/  LDCU UR71, c[0x0][0x39c] ;  /* 0x00007380ff4777ac */ /* 0x000e660008000800 */
        /* <DEDUP_REMOVED lines=28> */
[----:B------:R-:W-:-:S04]  /*54a30*/  LOP3.LUT R18, R18, 0xff7fffff, RZ, 0xc0, !PT ;  /* 0xff7fffff12127812 */ /* 0x000fc800078ec0ff */
[----:B------:R-:W-:Y:S02]  /*54a40*/  @P2 LOP3.LUT R18, R18, 0x800000, RZ, 0xfc, !PT ;  /* 0x0080000012122812 */ /* 0x000fe400078efcff */
        /* <DEDUP_REMOVED lines=23> */
[----:B------:R-:W-:-:S04]  /*54bc0*/  @P2 LOP3.LUT R18, R18, 0x20000, RZ, 0xfc, !PT ;  /* 0x0002000012122812 */ /* 0x000fc800078efcff */
[----:B------:R-:W-:-:S04]  /*54bd0*/  LOP3.LUT R18, R18, 0xfffeffff, RZ, 0xc0, !PT ;  /* 0xfffeffff12127812 */ /* 0x000fc800078ec0ff */
        /* <DEDUP_REMOVED lines=81> */
[----:B------:R-:W-:Y:S01]  /*550f0*/  ISETP.LT.AND P2, PT, R61, UR39, !P0 ;  /* 0x000000273d007c0c */ /* 0x000fe2000c741270 */
[----:B------:R-:W1:Y:S10]  /*55100*/  LDCU UR25, c[0x0][0x39c] ;  /* 0x00007380ff1977ac */ /* 0x000e740008000800 */
[----:B------:R-:W-:Y:S01]  /*55110*/  @P1 LOP3.LUT R23, R23, 0x80000000, RZ, 0xfc, !PT ;  /* 0x8000000017171812 */ /* 0x000fe200078efcff */
[----:B------:R-:W-:Y:S01]  /*55120*/  VIADD R61, R0, 0x12b ;  /* 0x0000012b003d7836 */ /* 0x000fe20000000000 */
[----:B------:R-:W-:Y:S01]  /*55130*/  ISETP.LT.AND P1, PT, R60, UR26, !P0 ;  /* 0x0000001a3c007c0c */ /* 0x000fe2000c721270 */
[----:B------:R-:W-:Y:S01]  /*55140*/  VIADD R60, R0, 0x11e ;  /* 0x0000011e003c7836 */ /* 0x000fe20000000000 */
[----:B------:R-:W-:Y:S01]  /*55150*/  LOP3.LUT R23, R23, 0xbfffffff, RZ, 0xc0, !PT ;  /* 0xbfffffff17177812 */ /* 0x000fe200078ec0ff */
[----:B------:R-:W1:Y:S01]  /*55160*/  LDCU UR26, c[0x0][0x39c] ;  /* 0x00007380ff1a77ac */ /* 0x000e620008000800 */
        /* <DEDUP_REMOVED lines=32> */
[----:B------:R-:W-:Y:S02]  /*55370*/  ISETP.LT.AND P1, PT, R60, UR33, !P0 ;  /* 0x000000213c007c0c */ /* 0x000fe4000c721270 */
[----:B------:R-:W-:Y:S01]  /*55380*/  LOP3.LUT R23, R23, 0xff7fffff, RZ, 0xc0, !PT ;  /* 0xff7fffff17177812 */ /* 0x000fe200078ec0ff */
[----:B------:R-:W-:Y:S01]  /*55390*/  VIADD R60, R0, 0x126 ;  /* 0x00000126003c7836 */ /* 0x000fe20000000000 */
[----:B------:R-:W1:Y:S09]  /*553a0*/  LDCU UR33, c[0x0][0x39c] ;  /* 0x00007380ff2177ac */ /* 0x000e720008000800 */
[----:B------:R-:W-:-:S02]  /*553b0*/  @P1 LOP3.LUT R23, R23, 0x800000, RZ, 0xfc, !PT ;  /* 0x0080000017171812 */ /* 0x000fc400078efcff */
[----:B------:R-:W-:Y:S02]  /*553c0*/  ISETP.LT.AND P1, PT, R62, UR37, !P0 ;  /* 0x000000253e007c0c */ /* 0x000fe4000c721270 */
[----:B------:R-:W-:Y:S02]  /*553d0*/  ISETP.LT.AND P3, PT, R60, UR38, !P0 ;  /* 0x000000263c007c0c */ /* 0x000fe4000c761270 */
[----:B------:R-:W-:Y:S01]  /*553e0*/  LOP3.LUT R23, R23, 0xffbfffff, RZ, 0xc0, !PT ;  /* 0xffbfffff17177812 */ /* 0x000fe200078ec0ff */
[C---:B------:R-:W-:Y:S01]  /*553f0*/  VIADD R60, R0.reuse, 0x128 ;  /* 0x00000128003c7836 */ /* 0x040fe20000000000 */
[----:B------:R-:W1:Y:S01]  /*55400*/  LDCU UR37, c[0x0][0x39c] ;  /* 0x00007380ff2577ac */ /* 0x000e620008000800 */
[----:B------:R-:W-:Y:S01]  /*55410*/  VIADD R62, R0, 0x129 ;  /* 0x00000129003e7836 */ /* 0x000fe20000000000 */
[----:B------:R-:W1:Y:S05]  /*55420*/  LDCU UR38, c[0x0][0x39c] ;  /* 0x00007380ff2677ac */ /* 0x000e6a0008000800 */
[----:B------:R-:W-:-:S04]  /*55430*/  @P1 LOP3.LUT R23, R23, 0x400000, RZ, 0xfc, !PT ;  /* 0x0040000017171812 */ /* 0x000fc800078efcff */
[----:B------:R-:W-:-:S04]  /*55440*/  LOP3.LUT R23, R23, 0xffdfffff, RZ, 0xc0, !PT ;  /* 0xffdfffff17177812 */ /* 0x000fc800078ec0ff */
[----:B------:R-:W-:Y:S02]  /*55450*/  @P3 LOP3.LUT R23, R23, 0x200000, RZ, 0xfc, !PT ;  /* 0x0020000017173812 */ /* 0x000fe400078efcff */
[----:B----4-:R-:W-:Y:S02]  /*55460*/  ISETP.LT.AND P1, PT, R60, UR42, !P0 ;  /* 0x0000002a3c007c0c */ /* 0x010fe4000c721270 */
[----:B------:R-:W-:Y:S01]  /*55470*/  LOP3.LUT R23, R23, 0xffefffff, RZ, 0xc0, !PT ;  /* 0xffefffff17177812 */ /* 0x000fe200078ec0ff */
[----:B------:R-:W-:Y:S01]  /*55480*/  VIADD R60, R0, 0x12a ;  /* 0x0000012a003c7836 */ /* 0x000fe20000000000 */
[----:B------:R-:W4:Y:S02]  /*55490*/  LDCU UR42, c[0x0][0x39c] ;  /* 0x00007380ff2a77ac */ /* 0x000f240008000800 */
[----:B------:R-:W-:-:S04]  /*554a0*/  @P2 LOP3.LUT R23, R23, 0x100000, RZ, 0xfc, !PT ;  /* 0x0010000017172812 */ /* 0x000fc800078efcff */
[----:B------:R-:W-:-:S04]  /*554b0*/  LOP3.LUT R23, R23, 0xfff7ffff, RZ, 0xc0, !PT ;  /* 0xfff7ffff17177812 */ /* 0x000fc800078ec0ff */
[----:B------:R-:W-:Y:S02]  /*554c0*/  @P1 LOP3.LUT R23, R23, 0x80000, RZ, 0xfc, !PT ;  /* 0x0008000017171812 */ /* 0x000fe400078efcff */
[----:B------:R-:W-:Y:S01]  /*554d0*/  ISETP.LT.AND P1, PT, R62, UR43, !P0 ;  /* 0x0000002b3e007c0c */ /* 0x000fe2000c721270 */
[----:B------:R-:W1:Y:S01]  /*554e0*/  LDCU UR43, c[0x0][0x39c] ;  /* 0x00007380ff2b77ac */ /* 0x000e620008000800 */
[----:B------:R-:W-:Y:S02]  /*554f0*/  ISETP.LT.AND P3, PT, R60, UR44, !P0 ;  /* 0x0000002c3c007c0c */ /* 0x000fe4000c761270 */
[----:B------:R-:W-:Y:S02]  /*55500*/  LOP3.LUT R23, R23, 0xfffbffff, RZ, 0xc0, !PT ;  /* 0xfffbffff17177812 */ /* 0x000fe400078ec0ff */
[----:B------:R-:W-:Y:S01]  /*55510*/  ISETP.LT.AND P2, PT, R61, UR45, !P0 ;  /* 0x0000002d3d007c0c */ /* 0x000fe2000c741270 */
[----:B------:R-:W-:Y:S01]  /*55520*/  VIADD R60, R0, 0x12c ;  /* 0x0000012c003c7836 */ /* 0x000fe20000000000 */
[----:B------:R-:W1:Y:S01]  /*55530*/  LDCU UR44, c[0x0][0x39c] ;  /* 0x00007380ff2c77ac */ /* 0x000e620008000800 */
[----:B------:R-:W1:Y:S04]  /*55540*/  LDCU UR45, c[0x0][0x39c] ;  /* 0x00007380ff2d77ac */ /* 0x000e680008000800 */
[----:B------:R-:W-:-:S04]  /*55550*/  @P1 LOP3.LUT R23, R23, 0x40000, RZ, 0xfc, !PT ;  /* 0x0004000017171812 */ /* 0x000fc800078efcff */
[----:B------:R-:W-:-:S04]  /*55560*/  LOP3.LUT R23, R23, 0xfffdffff, RZ, 0xc0, !PT ;  /* 0xfffdffff17177812 */ /* 0x000fc800078ec0ff */
[----:B------:R-:W-:Y:S02]  /*55570*/  @P3 LOP3.LUT R23, R23, 0x20000, RZ, 0xfc, !PT ;  /* 0x0002000017173812 */ /* 0x000fe400078efcff */
[----:B------:R-:W-:Y:S01]  /*55580*/  ISETP.LT.AND P1, PT, R60, UR46, !P0 ;  /* 0x0000002e3c007c0c */ /* 0x000fe2000c721270 */
[----:B------:R-:W2:Y:S01]  /*55590*/  LDCU UR46, c[0x0][0x39c] ;  /* 0x00007380ff2e77ac */ /* 0x000ea20008000800 */
[----:B------:R-:W-:Y:S01]  /*555a0*/  LOP3.LUT R23, R23, 0xfffeffff, RZ, 0xc0, !PT ;  /* 0xfffeffff17177812 */ /* 0x000fe200078ec0ff */
[----:B------:R-:W-:Y:S01]  /*555b0*/  VIADD R110, R0, 0x18e ;  /* 0x0000018e006e7836 */ /* 0x000fe20000000000 */
[----:B------:R-:W2:Y:S02]  /*555c0*/  LDS.128 R60, [R26+0x400] ;  /* 0x000400001a3c7984 */ /* 0x000ea40000000c00 */
[----:B------:R-:W-:Y:S02]  /*555d0*/  @P2 LOP3.LUT R23, R23, 0x10000, RZ, 0xfc, !PT ;  /* 0x0001000017172812 */ /* 0x000fe400078efcff */
[----:B-1----:R-:W-:Y:S01]  /*555e0*/  ISETP.LT.AND P2, PT, R121, UR5, !P0 ;  /* 0x0000000579007c0c */ /* 0x002fe2000c741270 */
[----:B------:R-:W1:Y:S01]  /*555f0*/  LDCU UR5, c[0x0][0x39c] ;  /* 0x00007380ff0577ac */ /* 0x000e620008000800 */
[----:B------:R-:W-:-:S04]  /*55600*/  LOP3.LUT R23, R23, 0xffff7fff, RZ, 0xc0, !PT ;  /* 0xffff7fff17177812 */ /* 0x000fc800078ec0ff */
[----:B------:R-:W-:Y:S02]  /*55610*/  @P1 LOP3.LUT R23, R23, 0x8000, RZ, 0xfc, !PT ;  /* 0x0000800017171812 */ /* 0x000fe400078efcff */
[----:B------:R-:W-:Y:S02]  /*55620*/  ISETP.LT.AND P1, PT, R119, UR4, !P0 ;  /* 0x0000000477007c0c */ /* 0x000fe4000c721270 */
[----:B------:R-:W-:Y:S01]  /*55630*/  LOP3.LUT R23, R23, 0xffffbfff, RZ, 0xc0, !PT ;  /* 0xffffbfff17177812 */ /* 0x000fe200078ec0ff */
[----:B------:R-:W-:Y:S01]  /*55640*/  VIADD R119, R0, 0x130 ;  /* 0x0000013000777836 */ /* 0x000fe20000000000 */
[----:B------:R-:W1:Y:S02]  /*55650*/  LDCU UR4, c[0x0][0x39c] ;  /* 0x00007380ff0477ac */ /* 0x000e640008000800 */
[----:B------:R-:W-:-:S04]  /*55660*/  @P2 LOP3.LUT R23, R23, 0x4000, RZ, 0xfc, !PT ;  /* 0x0000400017172812 */ /* 0x000fc800078efcff */
[----:B------:R-:W-:-:S04]  /*55670*/  LOP3.LUT R23, R23, 0xffffdfff, RZ, 0xc0, !PT ;  /* 0xffffdfff17177812 */ /* 0x000fc800078ec0ff */
[----:B------:R-:W-:Y:S02]  /*55680*/  @P1 LOP3.LUT R23, R23, 0x2000, RZ, 0xfc, !PT ;  /* 0x0000200017171812 */ /* 0x000fe400078efcff */
[----:B------:R-:W-:Y:S01]  /*55690*/  ISETP.LT.AND P1, PT, R123, UR7, !P0 ;  /* 0x000000077b007c0c */ /* 0x000fe2000c721270 */
[C---:B------:R-:W-:Y:S01]  /*556a0*/  VIADD R121, R0.reuse, 0x131 ;  /* 0x0000013100797836 */ /* 0x040fe20000000000 */
[----:B------:R-:W-:Y:S02]  /*556b0*/  ISETP.LT.AND P3, PT, R119, UR6, !P0 ;  /* 0x0000000677007c0c */ /* 0x000fe4000c761270 */
[----:B------:R-:W-:Y:S01]  /*556c0*/  LOP3.LUT R23, R23, 0xffffefff, RZ, 0xc0, !PT ;  /* 0xffffefff17177812 */ /* 0x000fe200078ec0ff */
[----:B------:R-:W2:Y:S01]  /*556d0*/  LDCU UR7, c[0x0][0x39c] ;  /* 0x00007380ff0777ac */ /* 0x000ea20008000800 */
[----:B-1----:R-:W-:Y:S01]  /*556e0*/  ISETP.LT.AND P2, PT, R121, UR5, !P0 ;  /* 0x0000000579007c0c */ /* 0x002fe2000c741270 */
[C---:B------:R-:W-:Y:S01]  /*556f0*/  VIADD R119, R0.reuse, 0x132 ;  /* 0x0000013200777836 */ /* 0x040fe20000000000 */
[----:B------:R-:W1:Y:S05]  /*55700*/  LDCU UR6, c[0x0][0x39c] ;  /* 0x00007380ff0677ac */ /* 0x000e6a0008000800 */
[----:B------:R-:W-:Y:S01]  /*55710*/  @P1 LOP3.LUT R23, R23, 0x1000, RZ, 0xfc, !PT ;  /* 0x0000100017171812 */ /* 0x000fe200078efcff */
[----:B------:R-:W-:Y:S01]  /*55720*/  VIADD R123, R0, 0x133 ;  /* 0x00000133007b7836 */ /* 0x000fe20000000000 */
[----:B------:R-:W1:Y:S02]  /*55730*/  LDCU UR5, c[0x0][0x39c] ;  /* 0x00007380ff0577ac */ /* 0x000e640008000800 */
[----:B------:R-:W-:-:S04]  /*55740*/  LOP3.LUT R23, R23, 0xfffff7ff, RZ, 0xc0, !PT ;  /* 0xfffff7ff17177812 */ /* 0x000fc800078ec0ff */
[----:B------:R-:W-:Y:S02]  /*55750*/  @P3 LOP3.LUT R23, R23, 0x800, RZ, 0xfc, !PT ;  /* 0x0000080017173812 */ /* 0x000fe400078efcff */
[----:B------:R-:W-:Y:S02]  /*55760*/  ISETP.LT.AND P1, PT, R119, UR4, !P0 ;  /* 0x0000000477007c0c */ /* 0x000fe4000c721270 */
[----:B------:R-:W-:Y:S01]  /*55770*/  LOP3.LUT R23, R23, 0xfffffbff, RZ, 0xc0, !PT ;  /* 0xfffffbff17177812 */ /* 0x000fe200078ec0ff */
[----:B------:R-:W-:Y:S01]  /*55780*/  VIADD R119, R0, 0x134 ;  /* 0x0000013400777836 */ /* 0x000fe20000000000 */
[----:B------:R-:W3:Y:S02]  /*55790*/  LDCU UR4, c[0x0][0x39c] ;  /* 0x00007380ff0477ac */ /* 0x000ee40008000800 */
[----:B------:R-:W-:-:S04]  /*557a0*/  @P2 LOP3.LUT R23, R23, 0x400, RZ, 0xfc, !PT ;  /* 0x0000040017172812 */ /* 0x000fc800078efcff */
[----:B------:R-:W-:-:S04]  /*557b0*/  LOP3.LUT R23, R23, 0xfffffdff, RZ, 0xc0, !PT ;  /* 0xfffffdff17177812 */ /* 0x000fc800078ec0ff */
[----:B------:R-:W-:Y:S02]  /*557c0*/  @P1 LOP3.LUT R23, R23, 0x200, RZ, 0xfc, !PT ;  /* 0x0000020017171812 */ /* 0x000fe400078efcff */
[----:B--2---:R-:W-:Y:S01]  /*557d0*/  ISETP.LT.AND P1, PT, R123, UR7, !P0 ;  /* 0x000000077b007c0c */ /* 0x004fe2000c721270 */
[C---:B------:R-:W-:Y:S01]  /*557e0*/  VIADD R121, R0.reuse, 0x135 ;  /* 0x0000013500797836 */ /* 0x040fe20000000000 */
[----:B-1----:R-:W-:Y:S02]  /*557f0*/  ISETP.LT.AND P3, PT, R119, UR6, !P0 ;  /* 0x0000000677007c0c */ /* 0x002fe4000c761270 */
[----:B------:R-:W-:Y:S01]  /*55800*/  LOP3.LUT R23, R23, 0xfffffeff, RZ, 0xc0, !PT ;  /* 0xfffffeff17177812 */ /* 0x000fe200078ec0ff */
[----:B------:R-:W1:Y:S01]  /*55810*/  LDCU UR7, c[0x0][0x39c] ;  /* 0x00007380ff0777ac */ /* 0x000e620008000800 */
[----:B------:R-:W-:Y:S01]  /*55820*/  ISETP.LT.AND P2, PT, R121, UR5, !P0 ;  /* 0x0000000579007c0c */ /* 0x000fe2000c741270 */
[C---:B------:R-:W-:Y:S01]  /*55830*/  VIADD R119, R0.reuse, 0x136 ;  /* 0x0000013600777836 */ /* 0x040fe20000000000 */
[----:B------:R-:W2:Y:S05]  /*55840*/  LDCU UR6, c[0x0][0x39c] ;  /* 0x00007380ff0677ac */ /* 0x000eaa0008000800 */
[----:B------:R-:W-:Y:S01]  /*55850*/  @P1 LOP3.LUT R23, R23, 0x100, RZ, 0xfc, !PT ;  /* 0x0000010017171812 */ /* 0x000fe200078efcff */
[----:B------:R-:W-:Y:S01]  /*55860*/  VIADD R123, R0, 0x137 ;  /* 0x00000137007b7836 */ /* 0x000fe20000000000 */
[----:B------:R-:W1:Y:S02]  /*55870*/  LDCU UR5, c[0x0][0x39c] ;  /* 0x00007380ff0577ac */ /* 0x000e640008000800 */
[----:B------:R-:W-:-:S04]  /*55880*/  LOP3.LUT R23, R23, 0xffffff7f, RZ, 0xc0, !PT ;  /* 0xffffff7f17177812 */ /* 0x000fc800078ec0ff */
[----:B------:R-:W-:Y:S02]  /*55890*/  @P3 LOP3.LUT R23, R23, 0x80, RZ, 0xfc, !PT ;  /* 0x0000008017173812 */ /* 0x000fe400078efcff */
[----:B---3--:R-:W-:Y:S02]  /*558a0*/  ISETP.LT.AND P1, PT, R119, UR4, !P0 ;  /* 0x0000000477007c0c */ /* 0x008fe4000c721270 */
[----:B------:R-:W-:Y:S01]  /*558b0*/  LOP3.LUT R23, R23, 0xffffffbf, RZ, 0xc0, !PT ;  /* 0xffffffbf17177812 */ /* 0x000fe200078ec0ff */
[----:B------:R-:W-:Y:S01]  /*558c0*/  VIADD R119, R0, 0x138 ;  /* 0x0000013800777836 */ /* 0x000fe20000000000 */
[----:B------:R-:W3:Y:S02]  /*558d0*/  LDCU UR4, c[0x0][0x39c] ;  /* 0x00007380ff0477ac */ /* 0x000ee40008000800 */
[----:B------:R-:W-:-:S04]  /*558e0*/  @P2 LOP3.LUT R23, R23, 0x40, RZ, 0xfc, !PT ;  /* 0x0000004017172812 */ /* 0x000fc800078efcff */
[----:B------:R-:W-:-:S04]  /*558f0*/  LOP3.LUT R23, R23, 0xffffffdf, RZ, 0xc0, !PT ;  /* 0xffffffdf17177812 */ /* 0x000fc800078ec0ff */
[----:B------:R-:W-:Y:S02]  /*55900*/  @P1 LOP3.LUT R23, R23, 0x20, RZ, 0xfc, !PT ;  /* 0x0000002017171812 */ /* 0x000fe400078efcff */
[----:B-1----:R-:W-:Y:S01]  /*55910*/  ISETP.LT.AND P1, PT, R123, UR7, !P0 ;  /* 0x000000077b007c0c */ /* 0x002fe2000c721270 */
[C---:B------:R-:W-:Y:S01]  /*55920*/  VIADD R121, R0.reuse, 0x139 ;  /* 0x0000013900797836 */ /* 0x040fe20000000000 */
[----:B--2---:R-:W-:Y:S01]  /*55930*/  ISETP.LT.AND P3, PT, R119, UR6, !P0 ;  /* 0x0000000677007c0c */ /* 0x004fe2000c761270 */
[----:B------:R-:W1:Y:S01]  /*55940*/  LDCU UR6, c[0x0][0x39c] ;  /* 0x00007380ff0677ac */ /* 0x000e620008000800 */
[----:B------:R-:W-:Y:S02]  /*55950*/  LOP3.LUT R23, R23, 0xffffffef, RZ, 0xc0, !PT ;  /* 0xffffffef17177812 */ /* 0x000fe400078ec0ff */
[----:B------:R-:W-:Y:S01]  /*55960*/  ISETP.LT.AND P2, PT, R121, UR5, !P0 ;  /* 0x0000000579007c0c */ /* 0x000fe2000c741270 */
[----:B------:R-:W-:Y:S01]  /*55970*/  VIADD R119, R0, 0x13a ;  /* 0x0000013a00777836 */ /* 0x000fe20000000000 */
[----:B------:R-:W2:Y:S01]  /*55980*/  LDCU UR7, c[0x0][0x39c] ;  /* 0x00007380ff0777ac */ /* 0x000ea20008000800 */
[----:B------:R-:W1:Y:S04]  /*55990*/  LDCU UR5, c[0x0][0x39c] ;  /* 0x00007380ff0577ac */ /* 0x000e680008000800 */
[----:B------:R-:W-:-:S04]  /*559a0*/  @P1 LOP3.LUT R23, R23, 0x10, RZ, 0xfc, !PT ;  /* 0x0000001017171812 */ /* 0x000fc800078efcff */
[----:B------:R-:W-:-:S04]  /*559b0*/  LOP3.LUT R23, R23, 0xfffffff7, RZ, 0xc0, !PT ;  /* 0xfffffff717177812 */ /* 0x000fc800078ec0ff */
[----:B------:R-:W-:Y:S02]  /*559c0*/  @P3 LOP3.LUT R23, R23, 0x8, RZ, 0xfc, !PT ;  /* 0x0000000817173812 */ /* 0x000fe400078efcff */
[----:B---3--:R-:W-:Y:S02]  /*559d0*/  ISETP.LT.AND P1, PT, R119, UR4, !P0 ;  /* 0x0000000477007c0c */ /* 0x008fe4000c721270 */
[----:B------:R-:W-:Y:S01]  /*559e0*/  LOP3.LUT R23, R23, 0xfffffffb, RZ, 0xc0, !PT ;  /* 0xfffffffb17177812 */ /* 0x000fe200078ec0ff */
[C---:B------:R-:W-:Y:S01]  /*559f0*/  VIADD R119, R0.reuse, 0x13c ;  /* 0x0000013c00777836 */ /* 0x040fe20000000000 */
[----:B------:R-:W3:Y:S02]  /*55a00*/  LDCU UR4, c[0x0][0x39c] ;  /* 0x00007380ff0477ac */ /* 0x000ee40008000800 */
[----:B------:R-:W-:Y:S01]  /*55a10*/  @P2 LOP3.LUT R23, R23, 0x4, RZ, 0xfc, !PT ;  /* 0x0000000417172812 */ /* 0x000fe200078efcff */
[----:B------:R-:W-:-:S03]  /*55a20*/  VIADD R123, R0, 0x13b ;  /* 0x0000013b007b7836 */ /* 0x000fc60000000000 */
[----:B------:R-:W-:Y:S02]  /*55a30*/  LOP3.LUT R23, R23, 0xfffffffd, RZ, 0xc0, !PT ;  /* 0xfffffffd17177812 */ /* 0x000fe400078ec0ff */
[----:B-1----:R-:W-:Y:S02]  /*55a40*/  ISETP.LT.AND P3, PT, R119, UR6, !P0 ;  /* 0x0000000677007c0c */ /* 0x002fe4000c761270 */
[----:B------:R-:W-:Y:S01]  /*55a50*/  @P1 LOP3.LUT R23, R23, 0x2, RZ, 0xfc, !PT ;  /* 0x0000000217171812 */ /* 0x000fe200078efcff */
[C---:B------:R-:W-:Y:S01]  /*55a60*/  VIADD R121, R0.reuse, 0x13d ;  /* 0x0000013d00797836 */ /* 0x040fe20000000000 */
[----:B--2---:R-:W-:Y:S01]  /*55a70*/  ISETP.LT.AND P1, PT, R123, UR7, !P0 ;  /* 0x000000077b007c0c */ /* 0x004fe2000c721270 */
[----:B------:R-:W-:Y:S01]  /*55a80*/  VIADD R119, R0, 0x13e ;  /* 0x0000013e00777836 */ /* 0x000fe20000000000 */
[----:B------:R-:W-:Y:S01]  /*55a90*/  LOP3.LUT R23, R23, 0xfffffffe, RZ, 0xc0, !PT ;  /* 0xfffffffe17177812 */ /* 0x000fe200078ec0ff */
[----:B------:R-:W1:Y:S01]  /*55aa0*/  LDCU UR7, c[0x0][0x39c] ;  /* 0x00007380ff0777ac */ /* 0x000e620008000800 */
[----:B------:R-:W-:Y:S01]  /*55ab0*/  ISETP.LT.AND P2, PT, R121, UR5, !P0 ;  /* 0x0000000579007c0c */ /* 0x000fe2000c741270 */
[----:B------:R-:W2:Y:S04]  /*55ac0*/  LDCU UR6, c[0x0][0x39c] ;  /* 0x00007380ff0677ac */ /* 0x000ea80008000800 */
[----:B------:R-:W-:Y:S01]  /*55ad0*/  @P3 LOP3.LUT R12, R12, 0x80000000, RZ, 0xfc, !PT ;  /* 0x800000000c0c3812 */ /* 0x000fe200078efcff */
[----:B------:R-:W-:Y:S01]  /*55ae0*/  VIADD R123, R0, 0x13f ;  /* 0x0000013f007b7836 */ /* 0x000fe20000000000 */
[----:B------:R-:W1:Y:S02]  /*55af0*/  LDCU UR5, c[0x0][0x39c] ;  /* 0x00007380ff0577ac */ /* 0x000e640008000800 */
[----:B------:R-:W-:-:S02]  /*55b00*/  @P1 LOP3.LUT R23, R23, 0x1, RZ, 0xfc, !PT ;  /* 0x0000000117171812 */ /* 0x000fc400078efcff */
        /* <DEDUP_REMOVED lines=8> */
[----:B------:R-:W-:Y:S01]  /*55b90*/  VIADD R121, R0, 0x141 ;  /* 0x0000014100797836 */ /* 0x000fe20000000000 */
[----:B--2---:R-:W-:Y:S02]  /*55ba0*/  ISETP.LT.AND P3, PT, R119, UR6, !P0 ;  /* 0x0000000677007c0c */ /* 0x004fe4000c761270 */
[----:B------:R-:W-:Y:S01]  /*55bb0*/  LOP3.LUT R12, R12, 0xefffffff, RZ, 0xc0, !PT ;  /* 0xefffffff0c0c7812 */ /* 0x000fe200078ec0ff */
[----:B------:R-:W1:Y:S01]  /*55bc0*/  LDCU UR7, c[0x0][0x39c] ;  /* 0x00007380ff0777ac */ /* 0x000e620008000800 */
[----:B------:R-:W-:Y:S01]  /*55bd0*/  ISETP.LT.AND P2, PT, R121, UR5, !P0 ;  /* 0x0000000579007c0c */ /* 0x000fe2000c741270 */
[----:B------:R-:W-:Y:S01]  /*55be0*/  VIADD R119, R0, 0x142 ;  /* 0x0000014200777836 */ /* 0x000fe20000000000 */
        /* <DEDUP_REMOVED lines=54> */
[----:B------:R-:W1:Y:S01]  /*55f50*/  LDCU UR7, c[0x0][0x39c] ;  /* 0x00007380ff0777ac */ /* 0x000e620008000800 */
[----:B--2---:R-:W-:Y:S02]  /*55f60*/  ISETP.LT.AND P2, PT, R119, UR6, !P0 ;  /* 0x0000000677007c0c */ /* 0x004fe4000c741270 */
[----:B------:R-:W-:Y:S01]  /*55f70*/  LOP3.LUT R12, R12, 0xfffeffff, RZ, 0xc0, !PT ;  /* 0xfffeffff0c0c7812 */ /* 0x000fe200078ec0ff */
[----:B------:R-:W2:Y:S08]  /*55f80*/  LDCU UR6, c[0x0][0x39c] ;  /* 0x00007380ff0677ac */ /* 0x000eb00008000800 */
[----:B------:R-:W-:-:S04]  /*55f90*/  @P1 LOP3.LUT R12, R12, 0x10000, RZ, 0xfc, !PT ;  /* 0x000100000c0c1812 */ /* 0x000fc800078efcff */
[----:B------:R-:W-:-:S04]  /*55fa0*/  LOP3.LUT R12, R12, 0xffff7fff, RZ, 0xc0, !PT ;  /* 0xffff7fff0c0c7812 */ /* 0x000fc800078ec0ff */
[----:B------:R-:W-:Y:S02]  /*55fb0*/  @P2 LOP3.LUT R12, R12, 0x8000, RZ, 0xfc, !PT ;  /* 0x000080000c0c2812 */ /* 0x000fe400078efcff */
[----:B---3--:R-:W-:Y:S01]  /*55fc0*/  ISETP.LT.AND P2, PT, R166, UR4, !P0 ;  /* 0x00000004a6007c0c */ /* 0x008fe2000c741270 */
[----:B------:R-:W3:Y:S01]  /*55fd0*/  LDCU UR4, c[0x0][0x39c] ;  /* 0x00007380ff0477ac */ /* 0x000ee20008000800 */
[----:B------:R-:W-:Y:S01]  /*55fe0*/  ISETP.LT.AND P1, PT, R252, UR5, !P0 ;  /* 0x00000005fc007c0c */ /* 0x000fe2000c721270 */
[----:B------:R-:W1:Y:S01]  /*55ff0*/  LDCU UR5, c[0x0][0x39c] ;  /* 0x00007380ff0577ac */ /* 0x000e620008000800 */
[----:B------:R-:W-:-:S11]  /*56000*/  LOP3.LUT R12, R12, 0xffffbfff, RZ, 0xc0, !PT ;  /* 0xffffbfff0c0c7812 */ /* 0x000fd600078ec0ff */
[----:B------:R-:W-:Y:S02]  /*56010*/  @P1 LOP3.LUT R12, R12, 0x4000, RZ, 0xfc, !PT ;  /* 0x000040000c0c1812 */ /* 0x000fe400078efcff */
[----:B---3--:R-:W-:Y:S01]  /*56020*/  ISETP.LT.AND P1, PT, R164, UR4, !P0 ;  /* 0x00000004a4007c0c */ /* 0x008fe2000c721270 */
[----:B------:R-:W-:Y:S01]  /*56030*/  VIADD R111, R0, 0x18f ;  /* 0x0000018f006f7836 */ /* 0x000fe20000000000 */
[----:B------:R-:W-:Y:S01]  /*56040*/  LOP3.LUT R12, R12, 0xffffdfff, RZ, 0xc0, !PT ;  /* 0xffffdfff0c0c7812 */ /* 0x000fe200078ec0ff */
[----:B------:R-:W-:Y:S01]  /*56050*/  VIADD R112, R0, 0x190 ;  /* 0x0000019000707836 */ /* 0x000fe20000000000 */
[----:B--2---:R-:W-:Y:S01]  /*56060*/  ISETP.LT.AND P3, PT, R160, UR6, !P0 ;  /* 0x00000006a0007c0c */ /* 0x004fe2000c761270 */
[----:B------:R-:W-:Y:S01]  /*56070*/  VIADD R113, R0, 0x191 ;  /* 0x0000019100717836 */ /* 0x000fe20000000000 */
[----:B------:R-:W-:Y:S01]  /*56080*/  @P2 LOP3.LUT R12, R12, 0x2000, RZ, 0xfc, !PT ;  /* 0x000020000c0c2812 */ /* 0x000fe200078efcff */
[----:B------:R-:W2:Y:S01]  /*56090*/  LDCU UR4, c[0x0][0x39c] ;  /* 0x00007380ff0477ac */ /* 0x000ea20008000800 */
[----:B-1----:R-:W-:-:S02]  /*560a0*/  ISETP.LT.AND P2, PT, R162, UR5, !P0 ;  /* 0x00000005a2007c0c */ /* 0x002fc4000c741270 */
[----:B------:R-:W-:-:S04]  /*560b0*/  LOP3.LUT R12, R12, 0xffffefff, RZ, 0xc0, !PT ;  /* 0xffffefff0c0c7812 */ /* 0x000fc800078ec0ff */
[----:B------:R-:W-:-:S04]  /*560c0*/  @P1 LOP3.LUT R12, R12, 0x1000, RZ, 0xfc, !PT ;  /* 0x000010000c0c1812 */ /* 0x000fc800078efcff */
[----:B------:R-:W-:-:S04]  /*560d0*/  LOP3.LUT R12, R12, 0xfffff7ff, RZ, 0xc0, !PT ;  /* 0xfffff7ff0c0c7812 */ /* 0x000fc800078ec0ff */
[----:B------:R-:W-:Y:S02]  /*560e0*/  @P2 LOP3.LUT R12, R12, 0x800, RZ, 0xfc, !PT ;  /* 0x000008000c0c2812 */ /* 0x000fe400078efcff */
[----:B------:R-:W-:Y:S02]  /*560f0*/  ISETP.LT.AND P1, PT, R158, UR7, !P0 ;  /* 0x000000079e007c0c */ /* 0x000fe4000c721270 */
        /* <DEDUP_REMOVED lines=27> */
[----:B------:R-:W-:Y:S02]  /*562b0*/  ISETP.LT.AND P1, PT, R140, UR16, !P0 ;  /* 0x000000108c007c0c */ /* 0x000fe4000c721270 */
[----:B------:R-:W-:-:S04]  /*562c0*/  LOP3.LUT R12, R12, 0xfffffffd, RZ, 0xc0, !PT ;  /* 0xfffffffd0c0c7812 */ /* 0x000fc800078ec0ff */
[----:B------:R-:W-:Y:S02]  /*562d0*/  @P3 LOP3.LUT R12, R12, 0x2, RZ, 0xfc, !PT ;  /* 0x000000020c0c3812 */ /* 0x000fe400078efcff */
[----:B------:R-:W-:Y:S02]  /*562e0*/  ISETP.LT.AND P3, PT, R136, UR18, !P0 ;  /* 0x0000001288007c0c */ /* 0x000fe4000c761270 */
[----:B------:R-:W-:Y:S02]  /*562f0*/  LOP3.LUT R12, R12, 0xfffffffe, RZ, 0xc0, !PT ;  /* 0xfffffffe0c0c7812 */ /* 0x000fe400078ec0ff */
[----:B------:R-:W-:Y:S02]  /*56300*/  @P2 LOP3.LUT R14, R14, 0x80000000, RZ, 0xfc, !PT ;  /* 0x800000000e0e2812 */ /* 0x000fe400078efcff */
[----:B------:R-:W-:Y:S02]  /*56310*/  @P1 LOP3.LUT R12, R12, 0x1, RZ, 0xfc, !PT ;  /* 0x000000010c0c1812 */ /* 0x000fe400078efcff */
[----:B------:R-:W-:-:S02]  /*56320*/  ISETP.LT.AND P1, PT, R134, UR19, !P0 ;  /* 0x0000001386007c0c */ /* 0x000fc4000c721270 */
        /* <DEDUP_REMOVED lines=62> */
[----:B----4-:R-:W-:Y:S02]  /*56710*/  ISETP.LT.AND P1, PT, R83, UR42, !P0 ;  /* 0x0000002a53007c0c */ /* 0x010fe4000c721270 */
        /* <DEDUP_REMOVED lines=90> */
[----:B------:R-:W-:-:S04]  /*56cc0*/  @P3 LOP3.LUT R2, R2, 0x800, RZ, 0xfc, !PT ;  /* 0x0000080002023812 */ /* 0x000fc800078efcff */
[----:B------:R-:W-:-:S04]  /*56cd0*/  LOP3.LUT R2, R2, 0xfffffbff, RZ, 0xc0, !PT ;  /* 0xfffffbff02027812 */ /* 0x000fc800078ec0ff */
[----:B------:R-:W-:Y:S02]  /*56ce0*/  @P1 LOP3.LUT R2, R2, 0x400, RZ, 0xfc, !PT ;  /* 0x0000040002021812 */ /* 0x000fe400078efcff */
[C---:B--2---:R-:W-:Y:S01]  /*56cf0*/  ISETP.LT.AND P1, PT, R0.reuse, UR4, !P0 ;  /* 0x0000000400007c0c */ /* 0x044fe2000c721270 */
[----:B------:R-:W-:Y:S01]  /*56d00*/  VIADD R114, R0, 0x192 ;  /* 0x0000019200727836 */ /* 0x000fe20000000000 */
[----:B------:R-:W-:Y:S01]  /*56d10*/  LOP3.LUT R2, R2, 0xfffffdff, RZ, 0xc0, !PT ;  /* 0xfffffdff02027812 */ /* 0x000fe200078ec0ff */
[C---:B------:R-:W-:Y:S02]  /*56d20*/  VIADD R115, R0.reuse, 0x193 ;  /* 0x0000019300737836 */ /* 0x040fe40000000000 */
[C---:B------:R-:W-:Y:S02]  /*56d30*/  VIADD R116, R0.reuse, 0x194 ;  /* 0x0000019400747836 */ /* 0x040fe40000000000 */
[C---:B------:R-:W-:Y:S02]  /*56d40*/  VIADD R117, R0.reuse, 0x195 ;  /* 0x0000019500757836 */ /* 0x040fe40000000000 */
[----:B------:R-:W-:Y:S01]  /*56d50*/  VIADD R118, R0, 0x196 ;  /* 0x0000019600767836 */ /* 0x000fe20000000000 */
[----:B------:R-:W-:-:S02]  /*56d60*/  ISETP.LT.AND P2, PT, R114, UR73, !P0 ;  /* 0x0000004972007c0c */ /* 0x000fc4000c741270 */
[----:B------:R-:W-:Y:S02]  /*56d70*/  ISETP.LT.AND P3, PT, R115, UR74, !P0 ;  /* 0x0000004a73007c0c */ /* 0x000fe4000c761270 */
[----:B------:R-:W-:Y:S02]  /*56d80*/  @P1 LOP3.LUT R2, R2, 0x200, RZ, 0xfc, !PT ;  /* 0x0000020002021812 */ /* 0x000fe400078efcff */
[----:B------:R-:W-:Y:S02]  /*56d90*/  ISETP.LT.AND P4, PT, R116, UR75, !P0 ;  /* 0x0000004b74007c0c */ /* 0x000fe4000c781270 */
[----:B------:R-:W-:Y:S02]  /*56da0*/  ISETP.LT.AND P5, PT, R117, UR76, !P0 ;  /* 0x0000004c75007c0c */ /* 0x000fe4000c7a1270 */
[----:B------:R-:W-:Y:S02]  /*56db0*/  ISETP.LT.AND P6, PT, R118, UR77, !P0 ;  /* 0x0000004d76007c0c */ /* 0x000fe4000c7c1270 */
[C---:B------:R-:W-:Y:S01]  /*56dc0*/  LOP3.LUT P1, RZ, R21.reuse, 0x10000, RZ, 0xc0, !PT ;  /* 0x0001000015ff7812 */ /* 0x040fe2000782c0ff */
[----:B------:R-:W-:Y:S01]  /*56dd0*/  STL.64 [R1+0x1990], R172 ;  /* 0x001990ac01007387 */ /* 0x000fe20000100a00 */
[----:B------:R-:W-:Y:S01]  /*56de0*/  LOP3.LUT R16, R16, 0xffefffff, RZ, 0xc0, !PT ;  /* 0xffefffff10107812 */ /* 0x000fe200078ec0ff */
[----:B------:R-:W1:Y:S01]  /*56df0*/  LDCU UR4, c[0x0][0x39c] ;  /* 0x00007380ff0477ac */ /* 0x000e620008000800 */
[----:B------:R-:W-:Y:S01]  /*56e00*/  LOP3.LUT R21, R21, 0xfffffffe, RZ, 0xc0, !PT ;  /* 0xfffffffe15157812 */ /* 0x000fe200078ec0ff */
[----:B------:R-:W-:Y:S01]  /*56e10*/  STL.64 [R1+0x1988], R4 ;  /* 0x0019880401007387 */ /* 0x000fe20000100a00 */
[----:B------:R-:W-:Y:S01]  /*56e20*/  @P2 LOP3.LUT R16, R16, 0x100000, RZ, 0xfc, !PT ;  /* 0x0010000010102812 */ /* 0x000fe200078efcff */
[----:B------:R-:W2:Y:S01]  /*56e30*/  LDCU UR5, c[0x0][0x39c] ;  /* 0x00007380ff0577ac */ /* 0x000ea20008000800 */
[C---:B------:R-:W-:Y:S01]  /*56e40*/  LOP3.LUT P2, RZ, R2.reuse, 0x200, RZ, 0xc0, !PT ;  /* 0x0000020002ff7812 */ /* 0x040fe2000784c0ff */
[----:B------:R-:W-:Y:S01]  /*56e50*/  STL.64 [R1+0x1980], R174 ;  /* 0x001980ae01007387 */ /* 0x000fe20000100a00 */
[----:B------:R-:W-:Y:S01]  /*56e60*/  @P0 LOP3.LUT R21, R21, 0x1, RZ, 0xfc, !PT ;  /* 0x0000000115150812 */ /* 0x000fe200078efcff */
[----:B------:R-:W3:Y:S01]  /*56e70*/  LDCU UR6, c[0x0][0x39c] ;  /* 0x00007380ff0677ac */ /* 0x000ee20008000800 */
[----:B------:R-:W-:Y:S01]  /*56e80*/  LOP3.LUT P0, RZ, R2, 0x1, RZ, 0xc0, !PT ;  /* 0x0000000102ff7812 */ /* 0x000fe2000780c0ff */
[----:B------:R-:W-:Y:S01]  /*56e90*/  STL.64 [R1+0x1978], R6 ;  /* 0x0019780601007387 */ /* 0x000fe20000100a00 */
[----:B------:R-:W-:Y:S01]  /*56ea0*/  LOP3.LUT R16, R16, 0xfff7ffff, RZ, 0xc0, !PT ;  /* 0xfff7ffff10107812 */ /* 0x000fe200078ec0ff */
[----:B------:R-:W4:Y:S02]  /*56eb0*/  LDCU UR7, c[0x0][0x39c] ;  /* 0x00007380ff0777ac */ /* 0x000f240008000800 */
[----:B------:R-:W-:Y:S01]  /*56ec0*/  STL.64 [R1+0x1970], R36 ;  /* 0x0019702401007387 */ /* 0x000fe20000100a00 */
[----:B------:R-:W-:Y:S01]  /*56ed0*/  BAR.SYNC.DEFER_BLOCKING 0x0 ;  /* 0x0000000000007b1d */ /* 0x000fe20000010000 */
[----:B------:R-:W-:-:S02]  /*56ee0*/  LOP3.LUT R21, R21, 0xfffffffd, RZ, 0xc0, !PT ;  /* 0xfffffffd15157812 */ /* 0x000fc400078ec0ff */
[----:B------:R-:W-:Y:S02]  /*56ef0*/  @P3 LOP3.LUT R16, R16, 0x80000, RZ, 0xfc, !PT ;  /* 0x0008000010103812 */ /* 0x000fe400078efcff */
[----:B------:R-:W-:Y:S01]  /*56f00*/  LOP3.LUT R25, R25, 0xdfffffff, RZ, 0xc0, !PT ;  /* 0xdfffffff19197812 */ /* 0x000fe200078ec0ff */
[----:B------:R-:W1:Y:S01]  /*56f10*/  LDCU UR8, c[0x0][0x39c] ;  /* 0x00007380ff0877ac */ /* 0x000e620008000800 */
[----:B------:R-:W-:Y:S01]  /*56f20*/  LOP3.LUT R16, R16, 0xfffbffff, RZ, 0xc0, !PT ;  /* 0xfffbffff10107812 */ /* 0x000fe200078ec0ff */
[----:B------:R-:W-:Y:S01]  /*56f30*/  STL.64 [R1+0x1968], R32 ;  /* 0x0019682001007387 */ /* 0x000fe20000100a00 */
[----:B------:R-:W1:Y:S02]  /*56f40*/  LDCU UR9, c[0x0][0x39c] ;  /* 0x00007380ff0977ac */ /* 0x000e640008000800 */
[----:B------:R-:W-:Y:S01]  /*56f50*/  @P4 LOP3.LUT R16, R16, 0x40000, RZ, 0xfc, !PT ;  /* 0x0004000010104812 */ /* 0x000fe200078efcff */
[----:B------:R-:W-:Y:S03]  /*56f60*/  STL.64 [R1+0x1960], R38 ;  /* 0x0019602601007387 */ /* 0x000fe60000100a00 */
[----:B------:R-:W-:Y:S01]  /*56f70*/  LOP3.LUT R16, R16, 0xfffdffff, RZ, 0xc0, !PT ;  /* 0xfffdffff10107812 */ /* 0x000fe200078ec0ff */
[----:B------:R-:W-:Y:S03]  /*56f80*/  STL [R1+0x1958], R28 ;  /* 0x0019581c01007387 */ /* 0x000fe60000100800 */
[----:B------:R-:W-:Y:S01]  /*56f90*/  @P5 LOP3.LUT R16, R16, 0x20000, RZ, 0xfc, !PT ;  /* 0x0002000010105812 */ /* 0x000fe200078efcff */
[----:B------:R-:W-:Y:S03]  /*56fa0*/  STL.64 [R1+0x1950], R34 ;  /* 0x0019502201007387 */ /* 0x000fe60000100a00 */
[----:B------:R-:W-:Y:S01]  /*56fb0*/  LOP3.LUT R16, R16, 0xfffeffff, RZ, 0xc0, !PT ;  /* 0xfffeffff10107812 */ /* 0x000fe200078ec0ff */
[----:B------:R-:W-:Y:S03]  /*56fc0*/  STL [R1+0x1948], R29 ;  /* 0x0019481d01007387 */ /* 0x000fe60000100800 */
[----:B------:R-:W-:Y:S01]  /*56fd0*/  @P6 LOP3.LUT R16, R16, 0x10000, RZ, 0xfc, !PT ;  /* 0x0001000010106812 */ /* 0x000fe200078efcff */
[----:B------:R-:W-:Y:S04]  /*56fe0*/  STL.64 [R1+0x1940], R8 ;  /* 0x0019400801007387 */ /* 0x000fe80000100a00 */
[----:B------:R-:W-:Y:S04]  /*56ff0*/  STL [R1+0x1938], R10 ;  /* 0x0019380a01007387 */ /* 0x000fe80000100800 */
[----:B------:R-:W-:Y:S04]  /*57000*/  STL.64 [R1+0x1930], R30 ;  /* 0x0019301e01007387 */ /* 0x000fe80000100a00 */
[----:B------:R-:W-:Y:S04]  /*57010*/  STL [R1+0x1928], R11 ;  /* 0x0019280b01007387 */ /* 0x000fe80000100800 */
        /* <DEDUP_REMOVED lines=20> */
[----:B------:R-:W-:Y:S04]  /*57160*/  STSM.16.M88.4 [R3], R56 ;  /* 0x0000003803007844 */ /* 0x000fe80000000200 */
[----:B------:R-:W-:Y:S01]  /*57170*/  STSM.16.M88.4 [R3+0x200], R64 ;  /* 0x0002004003007844 */ /* 0x000fe20000000200 */
[----:B------:R-:W-:Y:S06]  /*57180*/  BAR.SYNC.DEFER_BLOCKING 0x0 ;  /* 0x0000000000007b1d */ /* 0x000fec0000010000 */
[----:B------:R-:W1:Y:S04]  /*57190*/  LDS.128 R64, [R26] ;  /* 0x000000001a407984 */ /* 0x000e680000000c00 */
[----:B------:R-:W1:Y:S01]  /*571a0*/  LDS.128 R56, [R26+0x400] ;  /* 0x000400001a387984 */ /* 0x000e620000000c00 */
[----:B------:R-:W-:Y:S06]  /*571b0*/  BAR.SYNC.DEFER_BLOCKING 0x0 ;  /* 0x0000000000007b1d */ /* 0x000fec0000010000 */
[----:B--2---:R-:W-:Y:S04]  /*571c0*/  STSM.16.M88.4 [R3], R76 ;  /* 0x0000004c03007844 */ /* 0x004fe80000000200 */
[----:B---3--:R2:W-:Y:S01]  /*571d0*/  STSM.16.M88.4 [R3+0x200], R72 ;  /* 0x0002004803007844 */ /* 0x0085e20000000200 */
[----:B------:R-:W-:Y:S06]  /*571e0*/  BAR.SYNC.DEFER_BLOCKING 0x0 ;  /* 0x0000000000007b1d */ /* 0x000fec0000010000 */
        /* <DEDUP_REMOVED lines=16> */
[----:B------:R-:W1:Y:S04]  /*572f0*/  LDS.128 R84, [R26] ;  /* 0x000000001a547984 */ /* 0x000e680000000c00 */
[----:B------:R-:W-:Y:S01]  /*57300*/  LDS.128 R76, [R26+0x400] ;  /* 0x000400001a4c7984 */ /* 0x000fe20000000c00 */
[----:B------:R-:W-:Y:S06]  /*57310*/  BAR.SYNC.DEFER_BLOCKING 0x0 ;  /* 0x0000000000007b1d */ /* 0x000fec0000010000 */
        /* <DEDUP_REMOVED lines=8> */
[----:B------:R-:W-:Y:S06]  /*573a0*/  BAR.SYNC.DEFER_BLOCKING 0x0 ;  /* 0x0000000000007b1d */ /* 0x000fec0000010000 */
[----:B----4-:R-:W4:Y:S04]  /*573b0*/  LDL.LU R88, [R1+0x794] ;  /* 0x0007940001587983 */ /* 0x010f280000300800 */
[----:B------:R-:W4:Y:S04]  /*573c0*/  LDL.LU R89, [R1+0x79c] ;  /* 0x00079c0001597983 */ /* 0x000f280000300800 */
[----:B------:R-:W4:Y:S04]  /*573d0*/  LDL.LU R90, [R1+0x534] ;  /* 0x00053400015a7983 */ /* 0x000f280000300800 */
[----:B------:R-:W4:Y:S04]  /*573e0*/  LDL.LU R91, [R1+0x53c] ;  /* 0x00053c00015b7983 */ /* 0x000f280000300800 */
        /* <DEDUP_REMOVED lines=12> */
[----:B------:R-:W1:Y:S04]  /*574b0*/  LDS.128 R100, [R26] ;  /* 0x000000001a647984 */ /* 0x000e680000000c00 */
[----:B------:R-:W-:Y:S01]  /*574c0*/  LDS.128 R92, [R26+0x400] ;  /* 0x000400001a5c7984 */ /* 0x000fe20000000c00 */
[----:B------:R-:W-:Y:S06]  /*574d0*/  BAR.SYNC.DEFER_BLOCKING 0x0 ;  /* 0x0000000000007b1d */ /* 0x000fec0000010000 */
[----:B----4-:R-:W-:Y:S04]  /*574e0*/  STSM.16.M88.4 [R3], R88 ;  /* 0x0000005803007844 */ /* 0x010fe80000000200 */
[----:B--2---:R-:W-:Y:S01]  /*574f0*/  STSM.16.M88.4 [R3+0x200], R96 ;  /* 0x0002006003007844 */ /* 0x004fe20000000200 */
[----:B------:R-:W-:Y:S06]  /*57500*/  BAR.SYNC.DEFER_BLOCKING 0x0 ;  /* 0x0000000000007b1d */ /* 0x000fec0000010000 */
[----:B------:R-:W2:Y:S04]  /*57510*/  LDS.128 R96, [R26] ;  /* 0x000000001a607984 */ /* 0x000ea80000000c00 */
[----:B------:R-:W4:Y:S01]  /*57520*/  LDS.128 R88, [R26+0x400] ;  /* 0x000400001a587984 */ /* 0x000f220000000c00 */
[----:B------:R-:W-:Y:S06]  /*57530*/  BAR.SYNC.DEFER_BLOCKING 0x0 ;  /* 0x0000000000007b1d */ /* 0x000fec0000010000 */
[----:B---3--:R-:W-:Y:S04]  /*57540*/  STSM.16.M88.4 [R3], R108 ;  /* 0x0000006c03007844 */ /* 0x008fe80000000200 */
[----:B------:R3:W-:Y:S01]  /*57550*/  STSM.16.M88.4 [R3+0x200], R104 ;  /* 0x0002006803007844 */ /* 0x0007e20000000200 */
[----:B------:R-:W-:Y:S06]  /*57560*/  BAR.SYNC.DEFER_BLOCKING 0x0 ;  /* 0x0000000000007b1d */ /* 0x000fec0000010000 */
[----:B---3--:R-:W3:Y:S04]  /*57570*/  LDL.LU R104, [R1+0x7c4] ;  /* 0x0007c40001687983 */ /* 0x008ee80000300800 */
[----:B------:R-:W3:Y:S04]  /*57580*/  LDL.LU R105, [R1+0x7cc] ;  /* 0x0007cc0001697983 */ /* 0x000ee80000300800 */
[----:B------:R-:W3:Y:S04]  /*57590*/  LDL.LU R106, [R1+0x634] ;  /* 0x00063400016a7983 */ /* 0x000ee80000300800 */
[----:B------:R-:W3:Y:S04]  /*575a0*/  LDL.LU R107, [R1+0x63c] ;  /* 0x00063c00016b7983 */ /* 0x000ee80000300800 */
[----:B------:R-:W2:Y:S04]  /*575b0*/  LDL.LU R112, [R1+0x734] ;  /* 0x0007340001707983 */ /* 0x000ea80000300800 */
[----:B------:R-:W2:Y:S04]  /*575c0*/  LDL.LU R113, [R1+0x73c] ;  /* 0x00073c0001717983 */ /* 0x000ea80000300800 */
[----:B------:R-:W2:Y:S04]  /*575d0*/  LDL.LU R114, [R1+0x434] ;  /* 0x0004340001727983 */ /* 0x000ea80000300800 */
[----:B------:R-:W2:Y:S04]  /*575e0*/  LDL.LU R115, [R1+0x43c] ;  /* 0x00043c0001737983 */ /* 0x000ea80000300800 */
        /* <DEDUP_REMOVED lines=11> */
[----:B---3--:R-:W-:Y:S04]  /*576a0*/  STSM.16.M88.4 [R3], R104 ;  /* 0x0000006803007844 */ /* 0x008fe80000000200 */
[----:B--2---:R-:W-:Y:S01]  /*576b0*/  STSM.16.M88.4 [R3+0x200], R112 ;  /* 0x0002007003007844 */ /* 0x004fe20000000200 */
        /* <DEDUP_REMOVED lines=32> */
[----:B------:R-:W3:Y:S04]  /*578c0*/  LDL.LU R175, [R1+0x870] ;  /* 0x0008700001af7983 */ /* 0x000ee80000300800 */
[----:B------:R-:W3:Y:S04]  /*578d0*/  LDL.LU.64 R4, [R1+0x18b8] ;  /* 0x0018b80001047983 */ /* 0x000ee80000300a00 */
[----:B------:R-:W3:Y:S04]  /*578e0*/  LDL.LU R27, [R1+0x850] ;  /* 0x00085000011b7983 */ /* 0x000ee80000300800 */
        /* <DEDUP_REMOVED lines=20> */
[----:B------:R-:W-:Y:S01]  /*57a30*/  STSM.16.M88.4 [R3+0x200], R136 ;  /* 0x0002008803007844 */ /* 0x000fe20000000200 */
[----:B------:R-:W-:Y:S06]  /*57a40*/  BAR.SYNC.DEFER_BLOCKING 0x0 ;  /* 0x0000000000007b1d */ /* 0x000fec0000010000 */
[----:B------:R-:W3:Y:S04]  /*57a50*/  LDS.128 R136, [R26] ;  /* 0x000000001a887984 */ /* 0x000ee80000000c00 */
[----:B------:R-:W-:Y:S01]  /*57a60*/  LDS.128 R140, [R26+0x400] ;  /* 0x000400001a8c7984 */ /* 0x000fe20000000c00 */
[----:B------:R-:W-:Y:S06]  /*57a70*/  BAR.SYNC.DEFER_BLOCKING 0x0 ;  /* 0x0000000000007b1d */ /* 0x000fec0000010000 */
[----:B------:R-:W-:Y:S04]  /*57a80*/  STSM.16.M88.4 [R3], R144 ;  /* 0x0000009003007844 */ /* 0x000fe80000000200 */
[----:B------:R-:W-:Y:S01]  /*57a90*/  STSM.16.M88.4 [R3+0x200], R148 ;  /* 0x0002009403007844 */ /* 0x000fe20000000200 */
[----:B------:R-:W-:Y:S06]  /*57aa0*/  BAR.SYNC.DEFER_BLOCKING 0x0 ;  /* 0x0000000000007b1d */ /* 0x000fec0000010000 */
[----:B------:R-:W1:Y:S04]  /*57ab0*/  LDS.128 R148, [R26] ;  /* 0x000000001a947984 */ /* 0x000e680000000c00 */
[----:B------:R-:W1:Y:S01]  /*57ac0*/  LDS.128 R144, [R26+0x400] ;  /* 0x000400001a907984 */ /* 0x000e620000000c00 */
[----:B------:R-:W-:Y:S06]  /*57ad0*/  BAR.SYNC.DEFER_BLOCKING 0x0 ;  /* 0x0000000000007b1d */ /* 0x000fec0000010000 */
[----:B------:R-:W-:Y:S04]  /*57ae0*/  STSM.16.M88.4 [R3], R156 ;  /* 0x0000009c03007844 */ /* 0x000fe80000000200 */
[----:B------:R1:W-:Y:S01]  /*57af0*/  STSM.16.M88.4 [R3+0x200], R152 ;  /* 0x0002009803007844 */ /* 0x0003e20000000200 */
        /* <DEDUP_REMOVED lines=9> */
[----:B------:R-:W4:Y:S04]  /*57b90*/  LDL.LU.64 R30, [R1+0x18b0] ;  /* 0x0018b000011e7983 */ /* 0x000f280000300a00 */
[----:B------:R-:W4:Y:S04]  /*57ba0*/  LDL.LU R10, [R1+0x854] ;  /* 0x00085400010a7983 */ /* 0x000f280000300800 */
[----:B------:R-:W4:Y:S04]  /*57bb0*/  LDL.LU.64 R8, [R1+0x18a0] ;  /* 0x0018a00001087983 */ /* 0x000f280000300a00 */
[----:B------:R-:W4:Y:S04]  /*57bc0*/  LDL.LU R29, [R1+0x878] ;  /* 0x00087800011d7983 */ /* 0x000f280000300800 */
[----:B------:R-:W4:Y:S04]  /*57bd0*/  LDL.LU.64 R34, [R1+0x1898] ;  /* 0x0018980001227983 */ /* 0x000f280000300a00 */
[----:B------:R-:W4:Y:S04]  /*57be0*/  LDL.LU R28, [R1+0x858] ;  /* 0x00085800011c7983 */ /* 0x000f280000300800 */
[----:B------:R-:W1:Y:S04]  /*57bf0*/  LDS.128 R160, [R26] ;  /* 0x000000001aa07984 */ /* 0x000e680000000c00 */
[----:B------:R-:W-:Y:S01]  /*57c00*/  LDS.128 R164, [R26+0x400] ;  /* 0x000400001aa47984 */ /* 0x000fe20000000c00 */
[----:B------:R-:W-:Y:S06]  /*57c10*/  BAR.SYNC.DEFER_BLOCKING 0x0 ;  /* 0x0000000000007b1d */ /* 0x000fec0000010000 */
[----:B------:R-:W4:Y:S04]  /*57c20*/  LDL.LU.64 R38, [R1+0x1890] ;  /* 0x0018900001267983 */ /* 0x000f280000300a00 */
[----:B------:R-:W4:Y:S04]  /*57c30*/  LDL.LU R36, [R1+0x87c] ;  /* 0x00087c0001247983 */ /* 0x000f280000300800 */
[----:B------:R-:W4:Y:S04]  /*57c40*/  LDL.LU.64 R32, [R1+0x1888] ;  /* 0x0018880001207983 */ /* 0x000f280000300a00 */
[----:B------:R-:W4:Y:S01]  /*57c50*/  LDL.LU R37, [R1+0x85c] ;  /* 0x00085c0001257983 */ /* 0x000f220000300800 */
[----:B------:R-:W-:-:S03]  /*57c60*/  LOP3.LUT P6, RZ, R16, 0x4, RZ, 0xc0, !PT ;  /* 0x0000000410ff7812 */ /* 0x000fc600078cc0ff */
[----:B--2---:R-:W-:Y:S04]  /*57c70*/  STSM.16.M88.4 [R3], R152 ;  /* 0x0000009803007844 */ /* 0x004fe80000000200 */
[----:B---3--:R-:W-:Y:S01]  /*57c80*/  STSM.16.M88.4 [R3+0x200], R156 ;  /* 0x0002009c03007844 */ /* 0x008fe20000000200 */
[----:B------:R-:W-:Y:S06]  /*57c90*/  BAR.SYNC.DEFER_BLOCKING 0x0 ;  /* 0x0000000000007b1d */ /* 0x000fec0000010000 */
[----:B------:R2:W-:Y:S04]  /*57ca0*/  @P2 STG.E desc[UR40][R6.64], R175 ;  /* 0x000000af06002986 */ /* 0x0005e8000c101928 */
[----:B------:R3:W-:Y:S04]  /*57cb0*/  @P1 STG.E desc[UR40][R4.64], R27 ;  /* 0x0000001b04001986 */ /* 0x0007e8000c101928 */
[----:B--2---:R-:W2:Y:S04]  /*57cc0*/  LDL.LU.64 R6, [R1+0x1880] ;  /* 0x0018800001067983 */ /* 0x004ea80000300a00 */
[----:B---3--:R-:W2:Y:S04]  /*57cd0*/  LDL.LU R5, [R1+0x860] ;  /* 0x0008600001057983 */ /* 0x008ea80000300800 */
[----:B------:R-:W3:Y:S04]  /*57ce0*/  LDL.LU.64 R174, [R1+0x1878] ;  /* 0x0018780001ae7983 */ /* 0x000ee80000300a00 */
[----:B------:R-:W3:Y:S04]  /*57cf0*/  LDL.LU R27, [R1+0x840] ;  /* 0x00084000011b7983 */ /* 0x000ee80000300800 */
[----:B------:R1:W-:Y:S04]  /*57d00*/  @P0 STG.E desc[UR40][R172.64], R252 ;  /* 0x000000fcac000986 */ /* 0x0003e8000c101928 */
[----:B-1----:R-:W3:Y:S04]  /*57d10*/  LDL.LU.64 R172, [R1+0x1870] ;  /* 0x0018700001ac7983 */ /* 0x002ee80000300a00 */
[----:B------:R-:W3:Y:S04]  /*57d20*/  LDL.LU R252, [R1+0x864] ;  /* 0x0008640001fc7983 */ /* 0x000ee80000300800 */
[----:B------:R-:W3:Y:S04]  /*57d30*/  LDL.LU R4, [R1+0x15c4] ;  /* 0x0015c40001047983 */ /* 0x000ee80000300800 */
[----:B------:R-:W3:Y:S04]  /*57d40*/  LDL.LU.64 R156, [R1+0x1868] ;  /* 0x00186800019c7983 */ /* 0x000ee80000300a00 */
[----:B------:R-:W3:Y:S04]  /*57d50*/  LDL.LU R159, [R1+0x844] ;  /* 0x00084400019f7983 */ /* 0x000ee80000300800 */
[----:B------:R-:W3:Y:S04]  /*57d60*/  LDL.LU.64 R152, [R1+0x1860] ;  /* 0x0018600001987983 */ /* 0x000ee80000300a00 */
[----:B------:R-:W3:Y:S01]  /*57d70*/  LDL.LU R62, [R1+0x868] ;  /* 0x00086800013e7983 */ /* 0x000ee20000300800 */
[----:B------:R-:W-:-:S03]  /*57d80*/  LOP3.LUT P0, RZ, R2, 0x80, RZ, 0xc0, !PT ;  /* 0x0000008002ff7812 */ /* 0x000fc6000780c0ff */
[----:B------:R-:W3:Y:S04]  /*57d90*/  LDL.LU.64 R154, [R1+0x1858] ;  /* 0x00185800019a7983 */ /* 0x000ee80000300a00 */
[----:B------:R-:W3:Y:S04]  /*57da0*/  LDL.LU R63, [R1+0x848] ;  /* 0x00084800013f7983 */ /* 0x000ee80000300800 */
[----:B------:R-:W3:Y:S02]  /*57db0*/  LDL.LU.64 R60, [R1+0x1850] ;  /* 0x00185000013c7983 */ /* 0x000ee40000300a00 */
[----:B------:R-:W-:-:S02]  /*57dc0*/  @P0 LOP3.LUT R21, R21, 0x2, RZ, 0xfc, !PT ;  /* 0x0000000215150812 */ /* 0x000fc400078efcff */
[----:B------:R-:W3:Y:S01]  /*57dd0*/  LDL.LU R68, [R1+0x86c] ;  /* 0x00086c0001447983 */ /* 0x000ee20000300800 */
[----:B------:R-:W-:Y:S02]  /*57de0*/  LOP3.LUT P0, RZ, R2, 0x40, RZ, 0xc0, !PT ;  /* 0x0000004002ff7812 */ /* 0x000fe4000780c0ff */
[----:B------:R-:W-:Y:S01]  /*57df0*/  LOP3.LUT R21, R21, 0xfffffffb, RZ, 0xc0, !PT ;  /* 0xfffffffb15157812 */ /* 0x000fe200078ec0ff */
[----:B------:R-:W3:Y:S04]  /*57e00*/  LDL.LU.64 R70, [R1+0x1848] ;  /* 0x0018480001467983 */ /* 0x000ee80000300a00 */
[----:B------:R-:W3:Y:S04]  /*57e10*/  LDL.LU R69, [R1+0x84c] ;  /* 0x00084c0001457983 */ /* 0x000ee80000300800 */
[----:B------:R-:W3:Y:S02]  /*57e20*/  LDL.LU.64 R42, [R1+0x1840] ;  /* 0x00184000012a7983 */ /* 0x000ee40000300a00 */
[----:B------:R-:W-:-:S02]  /*57e30*/  @P0 LOP3.LUT R21, R21, 0x4, RZ, 0xfc, !PT ;  /* 0x0000000415150812 */ /* 0x000fc400078efcff */
[----:B------:R-:W-:Y:S01]  /*57e40*/  LOP3.LUT P0, RZ, R2, 0x20, RZ, 0xc0, !PT ;  /* 0x0000002002ff7812 */ /* 0x000fe2000780c0ff */
[----:B------:R-:W3:Y:S01]  /*57e50*/  LDL.LU R40, [R1+0x820] ;  /* 0x0008200001287983 */ /* 0x000ee20000300800 */
[----:B------:R-:W-:-:S03]  /*57e60*/  LOP3.LUT R21, R21, 0xfffffff7, RZ, 0xc0, !PT ;  /* 0xfffffff715157812 */ /* 0x000fc600078ec0ff */
[----:B------:R-:W3:Y:S04]  /*57e70*/  LDL.LU.64 R46, [R1+0x1838] ;  /* 0x00183800012e7983 */ /* 0x000ee80000300a00 */
[----:B------:R-:W3:Y:S04]  /*57e80*/  LDL.LU R41, [R1+0x770] ;  /* 0x0007700001297983 */ /* 0x000ee80000300800 */
[----:B------:R-:W-:Y:S01]  /*57e90*/  @P0 LOP3.LUT R21, R21, 0x8, RZ, 0xfc, !PT ;  /* 0x0000000815150812 */ /* 0x000fe200078efcff */
[----:B------:R-:W3:Y:S01]  /*57ea0*/  LDL.LU.64 R44, [R1+0x1830] ;  /* 0x00183000012c7983 */ /* 0x000ee20000300a00 */
[----:B------:R-:W-:-:S02]  /*57eb0*/  LOP3.LUT P0, RZ, R2, 0x10, RZ, 0xc0, !PT ;  /* 0x0000001002ff7812 */ /* 0x000fc4000780c0ff */
[----:B------:R-:W-:Y:S01]  /*57ec0*/  LOP3.LUT R21, R21, 0xffffffef, RZ, 0xc0, !PT ;  /* 0xffffffef15157812 */ /* 0x000fe200078ec0ff */
[----:B------:R-:W3:Y:S04]  /*57ed0*/  LDL.LU R54, [R1+0x824] ;  /* 0x0008240001367983 */ /* 0x000ee80000300800 */
[----:B------:R-:W3:Y:S04]  /*57ee0*/  LDL.LU.64 R50, [R1+0x1828] ;  /* 0x0018280001327983 */ /* 0x000ee80000300a00 */
[----:B------:R-:W3:Y:S02]  /*57ef0*/  LDL.LU R55, [R1+0x774] ;  /* 0x0007740001377983 */ /* 0x000ee40000300800 */
[----:B------:R-:W-:-:S02]  /*57f00*/  @P0 LOP3.LUT R21, R21, 0x10, RZ, 0xfc, !PT ;  /* 0x0000001015150812 */ /* 0x000fc400078efcff */
[----:B------:R-:W-:Y:S01]  /*57f10*/  LOP3.LUT P0, RZ, R2, 0x8, RZ, 0xc0, !PT ;  /* 0x0000000802ff7812 */ /* 0x000fe2000780c0ff */
[----:B------:R-:W3:Y:S01]  /*57f20*/  LDL.LU.64 R48, [R1+0x1820] ;  /* 0x0018200001307983 */ /* 0x000ee20000300a00 */
[----:B------:R-:W-:-:S03]  /*57f30*/  LOP3.LUT R21, R21, 0xffffffdf, RZ, 0xc0, !PT ;  /* 0xffffffdf15157812 */ /* 0x000fc600078ec0ff */
[----:B------:R-:W3:Y:S04]  /*57f40*/  LDL.LU R11, [R1+0x828] ;  /* 0x00082800010b7983 */ /* 0x000ee80000300800 */
[----:B------:R-:W3:Y:S04]  /*57f50*/  LDL.LU.64 R52, [R1+0x1818] ;  /* 0x0018180001347983 */ /* 0x000ee80000300a00 */
[----:B------:R-:W-:Y:S02]  /*57f60*/  @P0 LOP3.LUT R21, R21, 0x20, RZ, 0xfc, !PT ;  /* 0x0000002015150812 */ /* 0x000fe400078efcff */
[----:B------:R-:W-:-:S02]  /*57f70*/  LOP3.LUT P0, RZ, R2, 0x4, RZ, 0xc0, !PT ;  /* 0x0000000402ff7812 */ /* 0x000fc4000780c0ff */
[----:B------:R-:W-:-:S11]  /*57f80*/  LOP3.LUT R21, R21, 0xffffffbf, RZ, 0xc0, !PT ;  /* 0xffffffbf15157812 */ /* 0x000fd600078ec0ff */
[----:B------:R-:W-:Y:S02]  /*57f90*/  @P0 LOP3.LUT R21, R21, 0x40, RZ, 0xfc, !PT ;  /* 0x0000004015150812 */ /* 0x000fe400078efcff */
[----:B------:R-:W-:-:S13]  /*57fa0*/  LOP3.LUT P0, RZ, R2, 0x2, RZ, 0xc0, !PT ;  /* 0x0000000202ff7812 */ /* 0x000fda000780c0ff */
[----:B----4-:R1:W-:Y:S01]  /*57fb0*/  @P0 STG.E desc[UR40][R30.64], R10 ;  /* 0x0000000a1e000986 */ /* 0x0103e2000c101928 */
[----:B------:R-:W-:-:S03]  /*57fc0*/  LOP3.LUT P0, RZ, R21, 0x40, RZ, 0xc0, !PT ;  /* 0x0000004015ff7812 */ /* 0x000fc6000780c0ff */
[----:B-1----:R-:W4:Y:S10]  /*57fd0*/  LDL.LU R10, [R1+0x778] ;  /* 0x00077800010a7983 */ /* 0x002f340000300800 */
[----:B------:R1:W-:Y:S01]  /*57fe0*/  @P0 STG.E desc[UR40][R8.64], R29 ;  /* 0x0000001d08000986 */ /* 0x0003e2000c101928 */
[----:B------:R-:W-:-:S03]  /*57ff0*/  LOP3.LUT P0, RZ, R21, 0x20, RZ, 0xc0, !PT ;  /* 0x0000002015ff7812 */ /* 0x000fc6000780c0ff */
[----:B------:R-:W4:Y:S01]  /*58000*/  LDL.LU.64 R30, [R1+0x1810] ;  /* 0x00181000011e7983 */ /* 0x000f220000300a00 */
[----:B------:R-:W-:-:S03]  /*58010*/  LOP3.LUT R3, R3, 0xffdfffff, RZ, 0xc0, !PT ;  /* 0xffdfffff03037812 */ /* 0x000fc600078ec0ff */
[----:B-1----:R-:W4:Y:S06]  /*58020*/  LDL.LU R29, [R1+0x82c] ;  /* 0x00082c00011d7983 */ /* 0x002f2c0000300800 */
[----:B------:R1:W-:Y:S04]  /*58030*/  @P0 STG.E desc[UR40][R34.64], R28 ;  /* 0x0000001c22000986 */ /* 0x0003e8000c101928 */
[----:B------:R-:W4:Y:S01]  /*58040*/  LDL.LU.64 R8, [R1+0x1808] ;  /* 0x0018080001087983 */ /* 0x000f220000300a00 */
[----:B------:R-:W-:-:S03]  /*58050*/  @P6 LOP3.LUT R3, R3, 0x200000, RZ, 0xfc, !PT ;  /* 0x0020000003036812 */ /* 0x000fc600078efcff */
[----:B-1----:R-:W4:Y:S01]  /*58060*/  LDL.LU R28, [R1+0x77c] ;  /* 0x00077c00011c7983 */ /* 0x002f220000300800 */
[----:B------:R-:W-:Y:S02]  /*58070*/  LOP3.LUT P6, RZ, R16, 0x20, RZ, 0xc0, !PT ;  /* 0x0000002010ff7812 */ /* 0x000fe400078cc0ff */
[----:B------:R-:W-:Y:S01]  /*58080*/  LOP3.LUT R3, R3, 0xffbfffff, RZ, 0xc0, !PT ;  /* 0xffbfffff03037812 */ /* 0x000fe200078ec0ff */
[----:B------:R-:W4:Y:S10]  /*58090*/  LDL.LU.64 R34, [R1+0x1800] ;  /* 0x0018000001227983 */ /* 0x000f340000300a00 */
[----:B------:R-:W-:-:S02]  /*580a0*/  @P6 LOP3.LUT R3, R3, 0x400000, RZ, 0xfc, !PT ;  /* 0x0040000003036812 */ /* 0x000fc400078efcff */
[----:B------:R-:W-:Y:S02]  /*580b0*/  LOP3.LUT P6, RZ, R16, 0x40, RZ, 0xc0, !PT ;  /* 0x0000004010ff7812 */ /* 0x000fe400078cc0ff */
[----:B------:R-:W-:-:S11]  /*580c0*/  LOP3.LUT R3, R3, 0xff7fffff, RZ, 0xc0, !PT ;  /* 0xff7fffff03037812 */ /* 0x000fd600078ec0ff */
[----:B------:R-:W-:Y:S02]  /*580d0*/  @P6 LOP3.LUT R3, R3, 0x800000, RZ, 0xfc, !PT ;  /* 0x0080000003036812 */ /* 0x000fe400078efcff */
[----:B------:R-:W-:Y:S02]  /*580e0*/  LOP3.LUT P6, RZ, R16, 0x80, RZ, 0xc0, !PT ;  /* 0x0000008010ff7812 */ /* 0x000fe400078cc0ff */
[----:B------:R-:W-:-:S11]  /*580f0*/  LOP3.LUT R3, R3, 0xfeffffff, RZ, 0xc0, !PT ;  /* 0xfeffffff03037812 */ /* 0x000fd600078ec0ff */
[----:B------:R-:W-:Y:S02]  /*58100*/  @P6 LOP3.LUT R3, R3, 0x1000000, RZ, 0xfc, !PT ;  /* 0x0100000003036812 */ /* 0x000fe400078efcff */
[----:B------:R-:W-:Y:S02]  /*58110*/  LOP3.LUT P6, RZ, R16, 0x100, RZ, 0xc0, !PT ;  /* 0x0000010010ff7812 */ /* 0x000fe400078cc0ff */
[----:B------:R-:W-:-:S11]  /*58120*/  LOP3.LUT R3, R3, 0xfdffffff, RZ, 0xc0, !PT ;  /* 0xfdffffff03037812 */ /* 0x000fd600078ec0ff */
[----:B------:R-:W-:Y:S02]  /*58130*/  @P6 LOP3.LUT R3, R3, 0x2000000, RZ, 0xfc, !PT ;  /* 0x0200000003036812 */ /* 0x000fe400078efcff */
[----:B------:R-:W-:Y:S02]  /*58140*/  LOP3.LUT P6, RZ, R16, 0x200, RZ, 0xc0, !PT ;  /* 0x0000020010ff7812 */ /* 0x000fe400078cc0ff */
[----:B------:R-:W-:Y:S02]  /*58150*/  LOP3.LUT R3, R3, 0xfbffffff, RZ, 0xc0, !PT ;  /* 0xfbffffff03037812 */ /* 0x000fe400078ec0ff */
[----:B------:R-:W-:-:S09]  /*58160*/  LOP3.LUT P0, RZ, R21, 0x10, RZ, 0xc0, !PT ;  /* 0x0000001015ff7812 */ /* 0x000fd2000780c0ff */
[----:B------:R-:W-:Y:S02]  /*58170*/  @P6 LOP3.LUT R3, R3, 0x4000000, RZ, 0xfc, !PT ;  /* 0x0400000003036812 */ /* 0x000fe400078efcff */
[----:B------:R-:W-:Y:S02]  /*58180*/  LOP3.LUT P6, RZ, R16, 0x400, RZ, 0xc0, !PT ;  /* 0x0000040010ff7812 */ /* 0x000fe400078cc0ff */
[----:B------:R-:W-:Y:S01]  /*58190*/  LOP3.LUT R3, R3, 0xf7ffffff, RZ, 0xc0, !PT ;  /* 0xf7ffffff03037812 */ /* 0x000fe200078ec0ff */
[----:B------:R-:W-:Y:S01]  /*581a0*/  @P0 STG.E desc[UR40][R38.64], R36 ;  /* 0x0000002426000986 */ /* 0x000fe2000c101928 */
[----:B------:R-:W-:-:S09]  /*581b0*/  LOP3.LUT P0, RZ, R21, 0x8, RZ, 0xc0, !PT ;  /* 0x0000000815ff7812 */ /* 0x000fd2000780c0ff */
[----:B------:R-:W-:Y:S02]  /*581c0*/  @P6 LOP3.LUT R3, R3, 0x8000000, RZ, 0xfc, !PT ;  /* 0x0800000003036812 */ /* 0x000fe400078efcff */
[----:B------:R-:W-:Y:S02]  /*581d0*/  LOP3.LUT P6, RZ, R16, 0x800, RZ, 0xc0, !PT ;  /* 0x0000080010ff7812 */ /* 0x000fe400078cc0ff */
[----:B------:R-:W-:Y:S01]  /*581e0*/  LOP3.LUT R3, R3, 0xefffffff, RZ, 0xc0, !PT ;  /* 0xefffffff03037812 */ /* 0x000fe200078ec0ff */
[----:B------:R1:W-:Y:S01]  /*581f0*/  @P0 STG.E desc[UR40][R32.64], R37 ;  /* 0x0000002520000986 */ /* 0x0003e2000c101928 */
[----:B------:R-:W-:-:S09]  /*58200*/  LOP3.LUT P0, RZ, R21, 0x4, RZ, 0xc0, !PT ;  /* 0x0000000415ff7812 */ /* 0x000fd2000780c0ff */
[----:B------:R-:W-:Y:S02]  /*58210*/  @P6 LOP3.LUT R3, R3, 0x10000000, RZ, 0xfc, !PT ;  /* 0x1000000003036812 */ /* 0x000fe400078efcff */
[----:B------:R-:W-:Y:S01]  /*58220*/  LOP3.LUT P6, RZ, R16, 0x1000, RZ, 0xc0, !PT ;  /* 0x0000100010ff7812 */ /* 0x000fe200078cc0ff */
[----:B-1----:R-:W4:Y:S01]  /*58230*/  LDL.LU R32, [R1+0x830] ;  /* 0x0008300001207983 */ /* 0x002f220000300800 */
[----:B------:R-:W-:-:S03]  /*58240*/  LOP3.LUT R3, R3, 0xdfffffff, RZ, 0xc0, !PT ;  /* 0xdfffffff03037812 */ /* 0x000fc600078ec0ff */
[----:B--2---:R-:W-:Y:S01]  /*58250*/  @P0 STG.E desc[UR40][R6.64], R5 ;  /* 0x0000000506000986 */ /* 0x004fe2000c101928 */
[----:B------:R-:W-:-:S03]  /*58260*/  LOP3.LUT P1, RZ, R2, 0x100, RZ, 0xc0, !PT ;  /* 0x0000010002ff7812 */ /* 0x000fc6000782c0ff */
[----:B------:R-:W2:Y:S04]  /*58270*/  LDL.LU.64 R38, [R1+0x17f8] ;  /* 0x0017f80001267983 */ /* 0x000ea80000300a00 */
[----:B------:R-:W-:Y:S01]  /*58280*/  @P6 LOP3.LUT R3, R3, 0x20000000, RZ, 0xfc, !PT ;  /* 0x2000000003036812 */ /* 0x000fe200078efcff */
[----:B------:R-:W2:Y:S01]  /*58290*/  LDL.LU R33, [R1+0x780] ;  /* 0x0007800001217983 */ /* 0x000ea20000300800 */
[----:B------:R-:W-:Y:S02]  /*582a0*/  LOP3.LUT P6, RZ, R16, 0x2000, RZ, 0xc0, !PT ;  /* 0x0000200010ff7812 */ /* 0x000fe400078cc0ff */
[----:B------:R-:W-:Y:S01]  /*582b0*/  LOP3.LUT P0, RZ, R21, 0x2, RZ, 0xc0, !PT ;  /* 0x0000000215ff7812 */ /* 0x000fe2000780c0ff */
[----:B------:R-:W2:Y:S01]  /*582c0*/  LDL.LU.64 R36, [R1+0x17f0] ;  /* 0x0017f00001247983 */ /* 0x000ea20000300a00 */
[----:B------:R-:W-:-:S09]  /*582d0*/  LOP3.LUT R3, R3, 0xbfffffff, RZ, 0xc0, !PT ;  /* 0xbfffffff03037812 */ /* 0x000fd200078ec0ff */
[----:B------:R-:W-:Y:S02]  /*582e0*/  @P6 LOP3.LUT R3, R3, 0x40000000, RZ, 0xfc, !PT ;  /* 0x4000000003036812 */ /* 0x000fe400078efcff */
[----:B------:R-:W-:Y:S01]  /*582f0*/  LOP3.LUT P6, RZ, R16, 0x4000, RZ, 0xc0, !PT ;  /* 0x0000400010ff7812 */ /* 0x000fe200078cc0ff */
[----:B---3--:R1:W-:Y:S01]  /*58300*/  @P0 STG.E desc[UR40][R174.64], R27 ;  /* 0x0000001bae000986 */ /* 0x0083e2000c101928 */
[----:B------:R-:W-:Y:S01]  /*58310*/  LOP3.LUT P0, RZ, R21, 0x1, RZ, 0xc0, !PT ;  /* 0x0000000115ff7812 */ /* 0x000fe2000780c0ff */
[----:B------:R-:W-:Y:S01]  /*58320*/  VIADD R21, R0, 0xb ;  /* 0x0000000b00157836 */ /* 0x000fe20000000000 */
[----:B------:R-:W-:Y:S01]  /*58330*/  LOP3.LUT R3, R3, 0x7fffffff, RZ, 0xc0, !PT ;  /* 0x7fffffff03037812 */ /* 0x000fe200078ec0ff */
[----:B------:R3:W-:Y:S03]  /*58340*/  @P1 STG.E desc[UR40][R172.64], R252 ;  /* 0x000000fcac001986 */ /* 0x0007e6000c101928 */
[----:B------:R-:W-:-:S05]  /*58350*/  ISETP.LT.AND P1, PT, R21, R4, !P0 ;  /* 0x000000041500720c */ /* 0x000fca0004721270 */
[----:B------:R-:W-:Y:S01]  /*58360*/  @P6 LOP3.LUT R3, R3, 0x80000000, RZ, 0xfc, !PT ;  /* 0x8000000003036812 */ /* 0x000fe200078efcff */
[----:B-1----:R-:W2:Y:S01]  /*58370*/  LDL.LU R174, [R1+0x834] ;  /* 0x0008340001ae7983 */ /* 0x002ea20000300800 */
[----:B------:R-:W-:-:S03]  /*58380*/  LOP3.LUT P6, RZ, R16, 0x8000, RZ, 0xc0, !PT ;  /* 0x0000800010ff7812 */ /* 0x000fc600078cc0ff */
[----:B------:R-:W2:Y:S04]  /*58390*/  LDL.LU.64 R6, [R1+0x17e8] ;  /* 0x0017e80001067983 */ /* 0x000ea80000300a00 */
[----:B------:R-:W-:Y:S04]  /*583a0*/  @P1 STG.E desc[UR40][R156.64], R159 ;  /* 0x0000009f9c001986 */ /* 0x000fe8000c101928 */
[----:B------:R-:W2:Y:S04]  /*583b0*/  LDL.LU R175, [R1+0x784] ;  /* 0x0007840001af7983 */ /* 0x000ea80000300800 */
[----:B------:R-:W-:Y:S01]  /*583c0*/  @P6 STG.E desc[UR40][R152.64], R62 ;  /* 0x0000003e98006986 */ /* 0x000fe2000c101928 */
[----:B------:R-:W-:-:S03]  /*583d0*/  LOP3.LUT P6, RZ, R3, 0x80000000, RZ, 0xc0, !PT ;  /* 0x8000000003ff7812 */ /* 0x000fc600078cc0ff */
[----:B------:R-:W2:Y:S04]  /*583e0*/  LDL.LU.64 R4, [R1+0x17e0] ;  /* 0x0017e00001047983 */ /* 0x000ea80000300a00 */
[----:B------:R-:W2:Y:S04]  /*583f0*/  LDL.LU R27, [R1+0x838] ;  /* 0x00083800011b7983 */ /* 0x000ea80000300800 */
[----:B---3--:R-:W3:Y:S04]  /*58400*/  LDL.LU.64 R172, [R1+0x17d8] ;  /* 0x0017d80001ac7983 */ /* 0x008ee80000300a00 */
[----:B------:R-:W-:Y:S01]  /*58410*/  @P6 STG.E desc[UR40][R154.64], R63 ;  /* 0x0000003f9a006986 */ /* 0x000fe2000c101928 */
[----:B------:R-:W-:-:S03]  /*58420*/  LOP3.LUT P6, RZ, R3, 0x40000000, RZ, 0xc0, !PT ;  /* 0x4000000003ff7812 */ /* 0x000fc600078cc0ff */
[----:B------:R-:W3:Y:S10]  /*58430*/  LDL.LU R252, [R1+0x788] ;  /* 0x0007880001fc7983 */ /* 0x000ef40000300800 */
[----:B------:R-:W-:Y:S01]  /*58440*/  @P6 STG.E desc[UR40][R60.64], R68 ;  /* 0x000000443c006986 */ /* 0x000fe2000c101928 */
[----:B------:R-:W-:-:S13]  /*58450*/  LOP3.LUT P6, RZ, R3, 0x20000000, RZ, 0xc0, !PT ;  /* 0x2000000003ff7812 */ /* 0x000fda00078cc0ff */
[----:B------:R-:W-:Y:S01]  /*58460*/  @P6 STG.E desc[UR40][R70.64], R69 ;  /* 0x0000004546006986 */ /* 0x000fe2000c101928 */
[----:B------:R-:W-:-:S13]  /*58470*/  LOP3.LUT P6, RZ, R3, 0x10000000, RZ, 0xc0, !PT ;  /* 0x1000000003ff7812 */ /* 0x000fda00078cc0ff */
[----:B------:R-:W-:Y:S01]  /*58480*/  @P6 STG.E desc[UR40][R42.64], R40 ;  /* 0x000000282a006986 */ /* 0x000fe2000c101928 */
[----:B------:R-:W-:-:S13]  /*58490*/  LOP3.LUT P6, RZ, R3, 0x8000000, RZ, 0xc0, !PT ;  /* 0x0800000003ff7812 */ /* 0x000fda00078cc0ff */
[----:B------:R-:W-:Y:S01]  /*584a0*/  @P6 STG.E desc[UR40][R46.64], R41 ;  /* 0x000000292e006986 */ /* 0x000fe2000c101928 */
[----:B------:R-:W-:-:S13]  /*584b0*/  LOP3.LUT P6, RZ, R3, 0x4000000, RZ, 0xc0, !PT ;  /* 0x0400000003ff7812 */ /* 0x000fda00078cc0ff */
[----:B------:R1:W-:Y:S01]  /*584c0*/  @P6 STG.E desc[UR40][R44.64], R54 ;  /* 0x000000362c006986 */ /* 0x0003e2000c101928 */
[C---:B------:R-:W-:Y:S02]  /*584d0*/  LOP3.LUT P6, RZ, R3.reuse, 0x2000000, RZ, 0xc0, !PT ;  /* 0x0200000003ff7812 */ /* 0x040fe400078cc0ff */
[C---:B------:R-:W-:Y:S02]  /*584e0*/  LOP3.LUT P5, RZ, R16.reuse, 0x2, RZ, 0xc0, !PT ;  /* 0x0000000210ff7812 */ /* 0x040fe400078ac0ff */
[----:B------:R-:W-:Y:S01]  /*584f0*/  LOP3.LUT P4, RZ, R16, 0x1, RZ, 0xc0, !PT ;  /* 0x0000000110ff7812 */ /* 0x000fe2000788c0ff */
[----:B-1----:R-:W3:Y:S08]  /*58500*/  LDL.LU.64 R44, [R1+0x17d0] ;  /* 0x0017d000012c7983 */ /* 0x002ef00000300a00 */
[----:B------:R1:W-:Y:S01]  /*58510*/  @P6 STG.E desc[UR40][R50.64], R55 ;  /* 0x0000003732006986 */ /* 0x0003e2000c101928 */
[----:B------:R-:W-:-:S02]  /*58520*/  LOP3.LUT P6, RZ, R3, 0x1000000, RZ, 0xc0, !PT ;  /* 0x0100000003ff7812 */ /* 0x000fc400078cc0ff */
[----:B------:R-:W-:Y:S01]  /*58530*/  LOP3.LUT R16, R16, 0xffdfffff, RZ, 0xc0, !PT ;  /* 0xffdfffff10107812 */ /* 0x000fe200078ec0ff */
[----:B------:R-:W3:Y:S10]  /*58540*/  LDL.LU R54, [R1+0x83c] ;  /* 0x00083c0001367983 */ /* 0x000ef40000300800 */
[----:B------:R4:W-:Y:S01]  /*58550*/  @P6 STG.E desc[UR40][R48.64], R11 ;  /* 0x0000000b30006986 */ /* 0x0009e2000c101928 */
[----:B------:R-:W-:-:S02]  /*58560*/  LOP3.LUT P6, RZ, R3, 0x800000, RZ, 0xc0, !PT ;  /* 0x0080000003ff7812 */ /* 0x000fc400078cc0ff */
[----:B------:R-:W-:Y:S01]  /*58570*/  @P0 LOP3.LUT R16, R16, 0x200000, RZ, 0xfc, !PT ;  /* 0x0020000010100812 */ /* 0x000fe200078efcff */
[----:B-1----:R-:W3:Y:S03]  /*58580*/  LDL.LU.64 R50, [R1+0x17c8] ;  /* 0x0017c80001327983 */ /* 0x002ee60000300a00 */
[----:B------:R-:W-:Y:S01]  /*58590*/  LOP3.LUT P1, RZ, R16, 0x10, RZ, 0xc0, !PT ;  /* 0x0000001010ff7812 */ /* 0x000fe2000782c0ff */
[----:B------:R-:W3:Y:S04]  /*585a0*/  LDL.LU R55, [R1+0x78c] ;  /* 0x00078c0001377983 */ /* 0x000ee80000300800 */
[----:B----4-:R-:W4:Y:S04]  /*585b0*/  LDL.LU.64 R48, [R1+0x17c0] ;  /* 0x0017c00001307983 */ /* 0x010f280000300a00 */
[----:B------:R1:W-:Y:S01]  /*585c0*/  @P6 STG.E desc[UR40][R52.64], R10 ;  /* 0x0000000a34006986 */ /* 0x0003e2000c101928 */
[----:B------:R-:W-:-:S03]  /*585d0*/  LOP3.LUT P6, RZ, R3, 0x400000, RZ, 0xc0, !PT ;  /* 0x0040000003ff7812 */ /* 0x000fc600078cc0ff */
[----:B------:R-:W4:Y:S04]  /*585e0*/  LDL.LU R11, [R1+0x750] ;  /* 0x00075000010b7983 */ /* 0x000f280000300800 */
[----:B-1----:R-:W4:Y:S06]  /*585f0*/  LDL.LU.64 R52, [R1+0x17b8] ;  /* 0x0017b80001347983 */ /* 0x002f2c0000300a00 */
[----:B------:R1:W-:Y:S04]  /*58600*/  @P6 STG.E desc[UR40][R30.64], R29 ;  /* 0x0000001d1e006986 */ /* 0x0003e8000c101928 */
[----:B------:R1:W-:Y:S01]  /*58610*/  @P1 STG.E desc[UR40][R8.64], R28 ;  /* 0x0000001c08001986 */ /* 0x0003e2000c101928 */
[----:B------:R-:W-:-:S03]  /*58620*/  LOP3.LUT P1, RZ, R15, 0x20, RZ, 0xc0, !PT ;  /* 0x000000200fff7812 */ /* 0x000fc6000782c0ff */
[----:B------:R-:W4:Y:S01]  /*58630*/  LDL.LU R10, [R1+0x720] ;  /* 0x00072000010a7983 */ /* 0x000f220000300800 */
[----:B------:R-:W-:-:S09]  /*58640*/  LOP3.LUT P6, RZ, R3, 0x200000, RZ, 0xc0, !PT ;  /* 0x0020000003ff7812 */ /* 0x000fd200078cc0ff */
[----:B------:R-:W-:Y:S01]  /*58650*/  @P1 LOP3.LUT R25, R25, 0x20000000, RZ, 0xfc, !PT ;  /* 0x2000000019191812 */ /* 0x000fe200078efcff */
[----:B-1----:R-:W4:Y:S01]  /*58660*/  LDL.LU.64 R30, [R1+0x17b0] ;  /* 0x0017b000011e7983 */ /* 0x002f220000300a00 */
[----:B------:R-:W-:Y:S02]  /*58670*/  LOP3.LUT P1, RZ, R15, 0x40, RZ, 0xc0, !PT ;  /* 0x000000400fff7812 */ /* 0x000fe4000782c0ff */
[----:B------:R-:W-:Y:S01]  /*58680*/  LOP3.LUT R25, R25, 0xbfffffff, RZ, 0xc0, !PT ;  /* 0xbfffffff19197812 */ /* 0x000fe200078ec0ff */
[----:B------:R-:W4:Y:S01]  /*58690*/  LDL.LU R29, [R1+0x754] ;  /* 0x00075400011d7983 */ /* 0x000f220000300800 */
[----:B------:R-:W-:-:S03]  /*586a0*/  LOP3.LUT R3, R3, 0xfffffffe, RZ, 0xc0, !PT ;  /* 0xfffffffe03037812 */ /* 0x000fc600078ec0ff */
[----:B------:R-:W4:Y:S04]  /*586b0*/  LDL.LU.64 R8, [R1+0x17a8] ;  /* 0x0017a80001087983 */ /* 0x000f280000300a00 */
[----:B------:R-:W4:Y:S02]  /*586c0*/  LDL.LU R28, [R1+0x724] ;  /* 0x00072400011c7983 */ /* 0x000f240000300800 */
[----:B------:R-:W-:Y:S02]  /*586d0*/  @P1 LOP3.LUT R25, R25, 0x40000000, RZ, 0xfc, !PT ;  /* 0x4000000019191812 */ /* 0x000fe400078efcff */
[----:B------:R-:W-:Y:S02]  /*586e0*/  LOP3.LUT P1, RZ, R15, 0x80, RZ, 0xc0, !PT ;  /* 0x000000800fff7812 */ /* 0x000fe4000782c0ff */
[----:B------:R-:W-:-:S11]  /*586f0*/  LOP3.LUT R25, R25, 0x7fffffff, RZ, 0xc0, !PT ;  /* 0x7fffffff19197812 */ /* 0x000fd600078ec0ff */
[----:B------:R-:W-:Y:S02]  /*58700*/  @P1 LOP3.LUT R25, R25, 0x80000000, RZ, 0xfc, !PT ;  /* 0x8000000019191812 */ /* 0x000fe400078efcff */
[----:B------:R-:W-:-:S13]  /*58710*/  LOP3.LUT P1, RZ, R15, 0x100, RZ, 0xc0, !PT ;  /* 0x000001000fff7812 */ /* 0x000fda000782c0ff */
        /* <DEDUP_REMOVED lines=25> */
[----:B------:R1:W-:Y:S10]  /*588b0*/  @P0 STG.E desc[UR40][R34.64], R32 ;  /* 0x0000002022000986 */ /* 0x0003f4000c101928 */
[----:B------:R-:W-:Y:S01]  /*588c0*/  @P1 LOP3.LUT R3, R3, 0x100, RZ, 0xfc, !PT ;  /* 0x0000010003031812 */ /* 0x000fe200078efcff */
[----:B-1----:R-:W4:Y:S01]  /*588d0*/  LDL.LU.64 R34, [R1+0x17a0] ;  /* 0x0017a00001227983 */ /* 0x002f220000300a00 */
[----:B------:R-:W-:-:S03]  /*588e0*/  LOP3.LUT P1, RZ, R15, 0x20000, RZ, 0xc0, !PT ;  /* 0x000200000fff7812 */ /* 0x000fc6000782c0ff */
[----:B------:R-:W4:Y:S01]  /*588f0*/  LDL.LU R32, [R1+0x758] ;  /* 0x0007580001207983 */ /* 0x000f220000300800 */
[----:B------:R-:W-:-:S03]  /*58900*/  LOP3.LUT R3, R3, 0xfffffdff, RZ, 0xc0, !PT ;  /* 0xfffffdff03037812 */ /* 0x000fc600078ec0ff */
[----:B--2---:R1:W-:Y:S06]  /*58910*/  @P6 STG.E desc[UR40][R38.64], R33 ;  /* 0x0000002126006986 */ /* 0x0043ec000c101928 */
[----:B------:R-:W-:Y:S02]  /*58920*/  @P1 LOP3.LUT R3, R3, 0x200, RZ, 0xfc, !PT ;  /* 0x0000020003031812 */ /* 0x000fe400078efcff */
[----:B------:R-:W-:Y:S01]  /*58930*/  LOP3.LUT P1, RZ, R15, 0x40000, RZ, 0xc0, !PT ;  /* 0x000400000fff7812 */ /* 0x000fe2000782c0ff */
[----:B-1----:R-:W2:Y:S04]  /*58940*/  LDL.LU.64 R38, [R1+0x1798] ;  /* 0x0017980001267983 */ /* 0x002ea80000300a00 */
[----:B------:R-:W2:Y:S01]  /*58950*/  LDL.LU R33, [R1+0x728] ;  /* 0x0007280001217983 */ /* 0x000ea20000300800 */
[----:B------:R-:W-:-:S03]  /*58960*/  LOP3.LUT R3, R3, 0xfffffbff, RZ, 0xc0, !PT ;  /* 0xfffffbff03037812 */ /* 0x000fc600078ec0ff */
[----:B------:R1:W-:Y:S04]  /*58970*/  @P5 STG.E desc[UR40][R36.64], R174 ;  /* 0x000000ae24005986 */ /* 0x0003e8000c101928 */
[----:B------:R-:W-:Y:S02]  /*58980*/  @P1 LOP3.LUT R3, R3, 0x400, RZ, 0xfc, !PT ;  /* 0x0000040003031812 */ /* 0x000fe400078efcff */
[----:B------:R-:W-:Y:S01]  /*58990*/  LOP3.LUT P1, RZ, R15, 0x80000, RZ, 0xc0, !PT ;  /* 0x000800000fff7812 */ /* 0x000fe2000782c0ff */
[----:B-1----:R-:W2:Y:S04]  /*589a0*/  LDL.LU.64 R36, [R1+0x1790] ;  /* 0x0017900001247983 */ /* 0x002ea80000300a00 */
[----:B------:R-:W2:Y:S01]  /*589b0*/  LDL.LU R174, [R1+0x75c] ;  /* 0x00075c0001ae7983 */ /* 0x000ea20000300800 */
[----:B------:R-:W-:-:S02]  /*589c0*/  LOP3.LUT R3, R3, 0xfffff7ff, RZ, 0xc0, !PT ;  /* 0xfffff7ff03037812 */ /* 0x000fc400078ec0ff */
[----:B------:R-:W-:Y:S01]  /*589d0*/  LOP3.LUT P3, RZ, R15, 0x80000000, RZ, 0xc0, !PT ;  /* 0x800000000fff7812 */ /* 0x000fe2000786c0ff */
        /* <DEDUP_REMOVED lines=12> */
[----:B------:R-:W-:-:S03]  /*58aa0*/  LOP3.LUT R3, R3, 0xffffdfff, RZ, 0xc0, !PT ;  /* 0xffffdfff03037812 */ /* 0x000fc600078ec0ff */
[----:B---3--:R1:W-:Y:S04]  /*58ab0*/  @P2 STG.E desc[UR40][R172.64], R252 ;  /* 0x000000fcac002986 */ /* 0x0083e8000c101928 */
[----:B------:R-:W-:Y:S02]  /*58ac0*/  @P1 LOP3.LUT R3, R3, 0x2000, RZ, 0xfc, !PT ;  /* 0x0000200003031812 */ /* 0x000fe400078efcff */
[----:B------:R-:W-:Y:S01]  /*58ad0*/  LOP3.LUT P1, RZ, R15, 0x400000, RZ, 0xc0, !PT ;  /* 0x004000000fff7812 */ /* 0x000fe2000782c0ff */
[----:B-1----:R-:W3:Y:S04]  /*58ae0*/  LDL.LU.64 R172, [R1+0x1778] ;  /* 0x0017780001ac7983 */ /* 0x002ee80000300a00 */
[----:B------:R-:W3:Y:S01]  /*58af0*/  LDL.LU R252, [R1+0x710] ;  /* 0x0007100001fc7983 */ /* 0x000ee20000300800 */
[----:B------:R-:W-:-:S03]  /*58b00*/  LOP3.LUT R3, R3, 0xffffbfff, RZ, 0xc0, !PT ;  /* 0xffffbfff03037812 */ /* 0x000fc600078ec0ff */
[----:B------:R-:W3:Y:S04]  /*58b10*/  LDL.LU.64 R156, [R1+0x1770] ;  /* 0x00177000019c7983 */ /* 0x000ee80000300a00 */
[----:B------:R-:W-:Y:S02]  /*58b20*/  @P1 LOP3.LUT R3, R3, 0x4000, RZ, 0xfc, !PT ;  /* 0x0000400003031812 */ /* 0x000fe400078efcff */
        /* <DEDUP_REMOVED lines=18> */
[----:B------:R-:W-:Y:S01]  /*58c50*/  @P1 LOP3.LUT R3, R3, 0x20000, RZ, 0xfc, !PT ;  /* 0x0002000003031812 */ /* 0x000fe200078efcff */
[----:B------:R-:W3:Y:S01]  /*58c60*/  LDL.LU R40, [R1+0x71c] ;  /* 0x00071c0001287983 */ /* 0x000ee20000300800 */
[----:B------:R-:W-:-:S02]  /*58c70*/  LOP3.LUT P1, RZ, R15, 0x4000000, RZ, 0xc0, !PT ;  /* 0x040000000fff7812 */ /* 0x000fc4000782c0ff */
[----:B------:R-:W-:Y:S01]  /*58c80*/  LOP3.LUT R3, R3, 0xfffbffff, RZ, 0xc0, !PT ;  /* 0xfffbffff03037812 */ /* 0x000fe200078ec0ff */
[----:B------:R-:W3:Y:S04]  /*58c90*/  LDL.LU.64 R46, [R1+0x1740] ;  /* 0x00174000012e7983 */ /* 0x000ee80000300a00 */
[----:B------:R-:W3:Y:S06]  /*58ca0*/  LDL.LU R41, [R1+0x700] ;  /* 0x0007000001297983 */ /* 0x000eec0000300800 */
[----:B------:R-:W-:-:S02]  /*58cb0*/  @P1 LOP3.LUT R3, R3, 0x40000, RZ, 0xfc, !PT ;  /* 0x0004000003031812 */ /* 0x000fc400078efcff */
[----:B------:R-:W-:Y:S02]  /*58cc0*/  LOP3.LUT P1, RZ, R15, 0x8000000, RZ, 0xc0, !PT ;  /* 0x080000000fff7812 */ /* 0x000fe4000782c0ff */
[----:B------:R-:W-:-:S11]  /*58cd0*/  LOP3.LUT R3, R3, 0xfff7ffff, RZ, 0xc0, !PT ;  /* 0xfff7ffff03037812 */ /* 0x000fd600078ec0ff */
[----:B------:R-:W-:Y:S02]  /*58ce0*/  @P1 LOP3.LUT R3, R3, 0x80000, RZ, 0xfc, !PT ;  /* 0x0008000003031812 */ /* 0x000fe400078efcff */
[----:B------:R-:W-:Y:S02]  /*58cf0*/  LOP3.LUT P1, RZ, R15, 0x10000000, RZ, 0xc0, !PT ;  /* 0x100000000fff7812 */ /* 0x000fe4000782c0ff */
[----:B------:R-:W-:-:S11]  /*58d00*/  LOP3.LUT R3, R3, 0xffefffff, RZ, 0xc0, !PT ;  /* 0xffefffff03037812 */ /* 0x000fd600078ec0ff */
[----:B------:R-:W-:Y:S02]  /*58d10*/  @P1 LOP3.LUT R3, R3, 0x100000, RZ, 0xfc, !PT ;  /* 0x0010000003031812 */ /* 0x000fe400078efcff */
[----:B------:R-:W-:-:S13]  /*58d20*/  LOP3.LUT P1, RZ, R15, 0x20000000, RZ, 0xc0, !PT ;  /* 0x200000000fff7812 */ /* 0x000fda000782c0ff */
[----:B------:R1:W-:Y:S01]  /*58d30*/  @P1 STG.E desc[UR40][R44.64], R54 ;  /* 0x000000362c001986 */ /* 0x0003e2000c101928 */
[----:B------:R-:W-:-:S03]  /*58d40*/  LOP3.LUT P1, RZ, R3, 0x100000, RZ, 0xc0, !PT ;  /* 0x0010000003ff7812 */ /* 0x000fc6000782c0ff */
[----:B-1----:R-:W3:Y:S04]  /*58d50*/  LDL.LU.64 R44, [R1+0x1738] ;  /* 0x00173800012c7983 */ /* 0x002ee80000300a00 */
[----:B------:R-:W3:Y:S06]  /*58d60*/  LDL.LU R54, [R1+0x6c0] ;  /* 0x0006c00001367983 */ /* 0x000eec0000300800 */
[----:B------:R1:W-:Y:S01]  /*58d70*/  @P1 STG.E desc[UR40][R50.64], R55 ;  /* 0x0000003732001986 */ /* 0x0003e2000c101928 */
[----:B------:R-:W-:-:S03]  /*58d80*/  LOP3.LUT P1, RZ, R3, 0x80000, RZ, 0xc0, !PT ;  /* 0x0008000003ff7812 */ /* 0x000fc6000782c0ff */
[----:B-1----:R-:W3:Y:S04]  /*58d90*/  LDL.LU.64 R50, [R1+0x1730] ;  /* 0x0017300001327983 */ /* 0x002ee80000300a00 */
[----:B------:R-:W3:Y:S06]  /*58da0*/  LDL.LU R55, [R1+0x704] ;  /* 0x0007040001377983 */ /* 0x000eec0000300800 */
[----:B----4-:R1:W-:Y:S01]  /*58db0*/  @P1 STG.E desc[UR40][R48.64], R11 ;  /* 0x0000000b30001986 */ /* 0x0103e2000c101928 */
[----:B------:R-:W-:-:S03]  /*58dc0*/  LOP3.LUT P1, RZ, R3, 0x40000, RZ, 0xc0, !PT ;  /* 0x0004000003ff7812 */ /* 0x000fc6000782c0ff */
[----:B-1----:R-:W4:Y:S04]  /*58dd0*/  LDL.LU.64 R48, [R1+0x1728] ;  /* 0x0017280001307983 */ /* 0x002f280000300a00 */
[----:B------:R-:W4:Y:S06]  /*58de0*/  LDL.LU R11, [R1+0x6c4] ;  /* 0x0006c400010b7983 */ /* 0x000f2c0000300800 */
[----:B------:R1:W-:Y:S01]  /*58df0*/  @P1 STG.E desc[UR40][R52.64], R10 ;  /* 0x0000000a34001986 */ /* 0x0003e2000c101928 */
[----:B------:R-:W-:-:S03]  /*58e00*/  LOP3.LUT P1, RZ, R3, 0x20000, RZ, 0xc0, !PT ;  /* 0x0002000003ff7812 */ /* 0x000fc6000782c0ff */
[----:B-1----:R-:W4:Y:S04]  /*58e10*/  LDL.LU.64 R52, [R1+0x1720] ;  /* 0x0017200001347983 */ /* 0x002f280000300a00 */
[----:B------:R-:W4:Y:S06]  /*58e20*/  LDL.LU R10, [R1+0x708] ;  /* 0x00070800010a7983 */ /* 0x000f2c0000300800 */
[----:B------:R1:W-:Y:S01]  /*58e30*/  @P1 STG.E desc[UR40][R30.64], R29 ;  /* 0x0000001d1e001986 */ /* 0x0003e2000c101928 */
[----:B------:R-:W-:-:S03]  /*58e40*/  LOP3.LUT P1, RZ, R3, 0x10000, RZ, 0xc0, !PT ;  /* 0x0001000003ff7812 */ /* 0x000fc6000782c0ff */
[----:B-1----:R-:W4:Y:S04]  /*58e50*/  LDL.LU.64 R30, [R1+0x1718] ;  /* 0x00171800011e7983 */ /* 0x002f280000300a00 */
[----:B------:R-:W4:Y:S06]  /*58e60*/  LDL.LU R29, [R1+0x6c8] ;  /* 0x0006c800011d7983 */ /* 0x000f2c0000300800 */
[----:B------:R1:W-:Y:S04]  /*58e70*/  @P1 STG.E desc[UR40][R8.64], R28 ;  /* 0x0000001c08001986 */ /* 0x0003e8000c101928 */
[----:B-1----:R-:W4:Y:S04]  /*58e80*/  LDL.LU.64 R8, [R1+0x1710] ;  /* 0x0017100001087983 */ /* 0x002f280000300a00 */
[----:B------:R-:W4:Y:S01]  /*58e90*/  LDL.LU R28, [R1+0x70c] ;  /* 0x00070c00011c7983 */ /* 0x000f220000300800 */
[----:B------:R-:W-:-:S13]  /*58ea0*/  LOP3.LUT P1, RZ, R3, 0x8000, RZ, 0xc0, !PT ;  /* 0x0000800003ff7812 */ /* 0x000fda000782c0ff */
[----:B------:R1:W-:Y:S01]  /*58eb0*/  @P1 STG.E desc[UR40][R34.64], R32 ;  /* 0x0000002022001986 */ /* 0x0003e2000c101928 */
[----:B------:R-:W-:-:S03]  /*58ec0*/  LOP3.LUT P1, RZ, R3, 0x4000, RZ, 0xc0, !PT ;  /* 0x0000400003ff7812 */ /* 0x000fc6000782c0ff */
[----:B-1----:R-:W4:Y:S10]  /*58ed0*/  LDL.LU.64 R34, [R1+0x1708] ;  /* 0x0017080001227983 */ /* 0x002f340000300a00 */
[----:B--2---:R1:W-:Y:S01]  /*58ee0*/  @P1 STG.E desc[UR40][R38.64], R33 ;  /* 0x0000002126001986 */ /* 0x0043e2000c101928 */
[----:B------:R-:W-:-:S03]  /*58ef0*/  LOP3.LUT P1, RZ, R3, 0x2000, RZ, 0xc0, !PT ;  /* 0x0000200003ff7812 */ /* 0x000fc6000782c0ff */
[----:B------:R-:W2:Y:S04]  /*58f00*/  LDL.LU R32, [R1+0x6cc] ;  /* 0x0006cc0001207983 */ /* 0x000ea80000300800 */
[----:B-1----:R-:W2:Y:S06]  /*58f10*/  LDL.LU.64 R38, [R1+0x1700] ;  /* 0x0017000001267983 */ /* 0x002eac0000300a00 */
[----:B------:R1:W-:Y:S01]  /*58f20*/  @P1 STG.E desc[UR40][R36.64], R174 ;  /* 0x000000ae24001986 */ /* 0x0003e2000c101928 */
        /* <DEDUP_REMOVED lines=11> */
[----:B---3--:R1:W-:Y:S01]  /*58fe0*/  @P1 STG.E desc[UR40][R172.64], R252 ;  /* 0x000000fcac001986 */ /* 0x0083e2000c101928 */
[----:B------:R-:W-:-:S03]  /*58ff0*/  LOP3.LUT P1, RZ, R3, 0x200, RZ, 0xc0, !PT ;  /* 0x0000020003ff7812 */ /* 0x000fc6000782c0ff */
[----:B------:R-:W3:Y:S04]  /*59000*/  LDL.LU R27, [R1+0x6b4] ;  /* 0x0006b400011b7983 */ /* 0x000ee80000300800 */
[----:B-1----:R-:W2:Y:S06]  /*59010*/  LDL.LU.64 R172, [R1+0x16e0] ;  /* 0x0016e00001ac7983 */ /* 0x002eac0000300a00 */
[----:B------:R-:W-:Y:S01]  /*59020*/  @P1 STG.E desc[UR40][R156.64], R159 ;  /* 0x0000009f9c001986 */ /* 0x000fe2000c101928 */
[----:B------:R-:W-:-:S03]  /*59030*/  LOP3.LUT P1, RZ, R3, 0x100, RZ, 0xc0, !PT ;  /* 0x0000010003ff7812 */ /* 0x000fc6000782c0ff */
[----:B------:R-:W2:Y:S10]  /*59040*/  LDL.LU R252, [R1+0x6f8] ;  /* 0x0006f80001fc7983 */ /* 0x000eb40000300800 */
        /* <DEDUP_REMOVED lines=13> */
[----:B------:R-:W-:-:S03]  /*59120*/  LOP3.LUT P1, RZ, R3, 0x2, RZ, 0xc0, !PT ;  /* 0x0000000203ff7812 */ /* 0x000fc6000782c0ff */
[----:B-1----:R-:W3:Y:S10]  /*59130*/  LDL.LU.64 R44, [R1+0x16d8] ;  /* 0x0016d800012c7983 */ /* 0x002ef40000300a00 */
[----:B------:R1:W-:Y:S01]  /*59140*/  @P1 STG.E desc[UR40][R50.64], R55 ;  /* 0x0000003732001986 */ /* 0x0003e2000c101928 */
[----:B------:R-:W-:-:S03]  /*59150*/  LOP3.LUT P1, RZ, R3, 0x1, RZ, 0xc0, !PT ;  /* 0x0000000103ff7812 */ /* 0x000fc6000782c0ff */
[----:B------:R-:W3:Y:S04]  /*59160*/  LDL.LU R54, [R1+0x6b8] ;  /* 0x0006b80001367983 */ /* 0x000ee80000300800 */
[----:B-1----:R-:W3:Y:S06]  /*59170*/  LDL.LU.64 R50, [R1+0x16d0] ;  /* 0x0016d00001327983 */ /* 0x002eec0000300a00 */
[----:B----4-:R1:W-:Y:S01]  /*59180*/  @P1 STG.E desc[UR40][R48.64], R11 ;  /* 0x0000000b30001986 */ /* 0x0103e2000c101928 */
[----:B------:R-:W-:-:S03]  /*59190*/  LOP3.LUT P1, RZ, R25, 0x80000000, RZ, 0xc0, !PT ;  /* 0x8000000019ff7812 */ /* 0x000fc6000782c0ff */
[----:B------:R-:W4:Y:S04]  /*591a0*/  LDL.LU R55, [R1+0x6fc] ;  /* 0x0006fc0001377983 */ /* 0x000f280000300800 */
[----:B-1----:R-:W4:Y:S04]  /*591b0*/  LDL.LU.64 R48, [R1+0x16c8] ;  /* 0x0016c80001307983 */ /* 0x002f280000300a00 */
[----:B------:R-:W4:Y:S04]  /*591c0*/  LDL.LU R11, [R1+0x6bc] ;  /* 0x0006bc00010b7983 */ /* 0x000f280000300800 */
[----:B------:R1:W-:Y:S01]  /*591d0*/  @P1 STG.E desc[UR40][R52.64], R10 ;  /* 0x0000000a34001986 */ /* 0x0003e2000c101928 */
[----:B------:R-:W-:-:S03]  /*591e0*/  LOP3.LUT P1, RZ, R25, 0x40000000, RZ, 0xc0, !PT ;  /* 0x4000000019ff7812 */ /* 0x000fc6000782c0ff */
[----:B-1----:R-:W4:Y:S04]  /*591f0*/  LDL.LU.64 R52, [R1+0x16c0] ;  /* 0x0016c00001347983 */ /* 0x002f280000300a00 */
[----:B------:R-:W4:Y:S06]  /*59200*/  LDL.LU R10, [R1+0x6a0] ;  /* 0x0006a000010a7983 */ /* 0x000f2c0000300800 */
[----:B------:R1:W-:Y:S01]  /*59210*/  @P1 STG.E desc[UR40][R30.64], R29 ;  /* 0x0000001d1e001986 */ /* 0x0003e2000c101928 */
[----:B------:R-:W-:-:S02]  /*59220*/  LOP3.LUT P1, RZ, R25, 0x20000000, RZ, 0xc0, !PT ;  /* 0x2000000019ff7812 */ /* 0x000fc4000782c0ff */
[----:B------:R-:W-:Y:S01]  /*59230*/  LOP3.LUT R25, R25, 0xffffffdf, RZ, 0xc0, !PT ;  /* 0xffffffdf19197812 */ /* 0x000fe200078ec0ff */
[----:B-1----:R-:W4:Y:S04]  /*59240*/  LDL.LU.64 R30, [R1+0x16b8] ;  /* 0x0016b800011e7983 */ /* 0x002f280000300a00 */
[----:B------:R-:W4:Y:S06]  /*59250*/  LDL.LU R29, [R1+0x670] ;  /* 0x00067000011d7983 */ /* 0x000f2c0000300800 */
[----:B------:R1:W-:Y:S01]  /*59260*/  @P1 STG.E desc[UR40][R8.64], R28 ;  /* 0x0000001c08001986 */ /* 0x0003e2000c101928 */
[----:B------:R-:W-:-:S03]  /*59270*/  LOP3.LUT P1, RZ, R19, 0x40, RZ, 0xc0, !PT ;  /* 0x0000004013ff7812 */ /* 0x000fc6000782c0ff */
[----:B-1----:R-:W4:Y:S10]  /*59280*/  LDL.LU.64 R8, [R1+0x16b0] ;  /* 0x0016b00001087983 */ /* 0x002f340000300a00 */
[----:B------:R-:W-:-:S02]  /*59290*/  @P1 LOP3.LUT R25, R25, 0x20, RZ, 0xfc, !PT ;  /* 0x0000002019191812 */ /* 0x000fc400078efcff */
[----:B------:R-:W-:Y:S01]  /*592a0*/  LOP3.LUT P1, RZ, R19, 0x80, RZ, 0xc0, !PT ;  /* 0x0000008013ff7812 */ /* 0x000fe2000782c0ff */
[----:B------:R-:W4:Y:S01]  /*592b0*/  LDL.LU R28, [R1+0x6a4] ;  /* 0x0006a400011c7983 */ /* 0x000f220000300800 */
        /* <DEDUP_REMOVED lines=32> */
[----:B--2---:R1:W-:Y:S01]  /*594c0*/  @P0 STG.E desc[UR40][R34.64], R32 ;  /* 0x0000002022000986 */ /* 0x0043e2000c101928 */
[----:B------:R-:W-:-:S09]  /*594d0*/  LOP3.LUT P6, RZ, R15, 0x8, RZ, 0xc0, !PT ;  /* 0x000000080fff7812 */ /* 0x000fd200078cc0ff */
[----:B------:R-:W-:Y:S01]  /*594e0*/  @P1 LOP3.LUT R25, R25, 0x10000, RZ, 0xfc, !PT ;  /* 0x0001000019191812 */ /* 0x000fe200078efcff */
[----:B-1----:R-:W2:Y:S01]  /*594f0*/  LDL.LU.64 R34, [R1+0x16a8] ;  /* 0x0016a80001227983 */ /* 0x002ea20000300a00 */
[----:B------:R-:W-:-:S03]  /*59500*/  LOP3.LUT P1, RZ, R19, 0x40000, RZ, 0xc0, !PT ;  /* 0x0004000013ff7812 */ /* 0x000fc6000782c0ff */
[----:B------:R-:W2:Y:S01]  /*59510*/  LDL.LU R32, [R1+0x674] ;  /* 0x0006740001207983 */ /* 0x000ea20000300800 */
[----:B------:R-:W-:Y:S02]  /*59520*/  LOP3.LUT R25, R25, 0xfffdffff, RZ, 0xc0, !PT ;  /* 0xfffdffff19197812 */ /* 0x000fe400078ec0ff */
[----:B------:R-:W-:Y:S01]  /*59530*/  LOP3.LUT P5, RZ, R15, 0x4, RZ, 0xc0, !PT ;  /* 0x000000040fff7812 */ /* 0x000fe200078ac0ff */
[----:B------:R1:W-:Y:S06]  /*59540*/  @P6 STG.E desc[UR40][R38.64], R33 ;  /* 0x0000002126006986 */ /* 0x0003ec000c101928 */
[----:B------:R-:W-:-:S02]  /*59550*/  @P1 LOP3.LUT R25, R25, 0x20000, RZ, 0xfc, !PT ;  /* 0x0002000019191812 */ /* 0x000fc400078efcff */
[----:B------:R-:W-:Y:S01]  /*59560*/  LOP3.LUT P1, RZ, R19, 0x80000, RZ, 0xc0, !PT ;  /* 0x0008000013ff7812 */ /* 0x000fe2000782c0ff */
[----:B-1----:R-:W2:Y:S04]  /*59570*/  LDL.LU.64 R38, [R1+0x16a0] ;  /* 0x0016a00001267983 */ /* 0x002ea80000300a00 */
[----:B------:R-:W2:Y:S01]  /*59580*/  LDL.LU R33, [R1+0x6a8] ;  /* 0x0006a80001217983 */ /* 0x000ea20000300800 */
[----:B------:R-:W-:Y:S02]  /*59590*/  LOP3.LUT R25, R25, 0xfffbffff, RZ, 0xc0, !PT ;  /* 0xfffbffff19197812 */ /* 0x000fe400078ec0ff */
[----:B------:R-:W-:Y:S01]  /*595a0*/  LOP3.LUT P4, RZ, R15, 0x2, RZ, 0xc0, !PT ;  /* 0x000000020fff7812 */ /* 0x000fe2000788c0ff */
[----:B------:R1:W-:Y:S04]  /*595b0*/  @P5 STG.E desc[UR40][R36.64], R174 ;  /* 0x000000ae24005986 */ /* 0x0003e8000c101928 */
        /* <DEDUP_REMOVED lines=13> */
[----:B---3--:R1:W-:Y:S04]  /*59690*/  @P3 STG.E desc[UR40][R4.64], R27 ;  /* 0x0000001b04003986 */ /* 0x0083e8000c101928 */
[----:B------:R-:W-:-:S02]  /*596a0*/  @P1 LOP3.LUT R25, R25, 0x100000, RZ, 0xfc, !PT ;  /* 0x0010000019191812 */ /* 0x000fc400078efcff */
[----:B------:R-:W-:Y:S01]  /*596b0*/  LOP3.LUT P1, RZ, R19, 0x400000, RZ, 0xc0, !PT ;  /* 0x0040000013ff7812 */ /* 0x000fe2000782c0ff */
[----:B-1----:R-:W3:Y:S04]  /*596c0*/  LDL.LU.64 R4, [R1+0x1688] ;  /* 0x0016880001047983 */ /* 0x002ee80000300a00 */
[----:B------:R-:W3:Y:S01]  /*596d0*/  LDL.LU R27, [R1+0x67c] ;  /* 0x00067c00011b7983 */ /* 0x000ee20000300800 */
[----:B------:R-:W-:-:S03]  /*596e0*/  LOP3.LUT R25, R25, 0xffdfffff, RZ, 0xc0, !PT ;  /* 0xffdfffff19197812 */ /* 0x000fc600078ec0ff */
[----:B------:R1:W-:Y:S04]  /*596f0*/  @P2 STG.E desc[UR40][R172.64], R252 ;  /* 0x000000fcac002986 */ /* 0x0003e8000c101928 */
        /* <DEDUP_REMOVED lines=63> */
[----:B--2---:R1:W-:Y:S01]  /*59af0*/  @P1 STG.E desc[UR40][R34.64], R32 ;  /* 0x0000002022001986 */ /* 0x0043e2000c101928 */
[----:B------:R-:W-:-:S03]  /*59b00*/  LOP3.LUT P1, RZ, R25, 0x400000, RZ, 0xc0, !PT ;  /* 0x0040000019ff7812 */ /* 0x000fc6000782c0ff */
[----:B-1----:R-:W2:Y:S10]  /*59b10*/  LDL.LU.64 R34, [R1+0x1610] ;  /* 0x0016100001227983 */ /* 0x002eb40000300a00 */
        /* <DEDUP_REMOVED lines=16> */
[----:B------:R1:W-:Y:S01]  /*59c20*/  @P1 STG.E desc[UR40][R172.64], R252 ;  /* 0x000000fcac001986 */ /* 0x0003e2000c101928 */
[----:B------:R-:W-:-:S03]  /*59c30*/  LOP3.LUT P1, RZ, R25, 0x20000, RZ, 0xc0, !PT ;  /* 0x0002000019ff7812 */ /* 0x000fc6000782c0ff */
[----:B------:R-:W2:Y:S04]  /*59c40*/  LDL.LU R27, [R1+0x644] ;  /* 0x00064400011b7983 */ /* 0x000ea80000300800 */
        /* <DEDUP_REMOVED lines=17> */
[----:B------:R-:W-:Y:S02]  /*59d60*/  LOP3.LUT P1, RZ, R25, 0x200, RZ, 0xc0, !PT ;  /* 0x0000020019ff7812 */ /* 0x000fe4000782c0ff */
[----:B------:R-:W-:Y:S01]  /*59d70*/  LOP3.LUT R15, R15, 0xffffdfff, RZ, 0xc0, !PT ;  /* 0xffffdfff0f0f7812 */ /* 0x000fe200078ec0ff */
[----:B-1----:R-:W3:Y:S10]  /*59d80*/  LDL.LU.64 R44, [R1+0x15e0] ;  /* 0x0015e000012c7983 */ /* 0x002ef40000300a00 */
[----:B----4-:R1:W-:Y:S01]  /*59d90*/  @P1 STG.E desc[UR40][R50.64], R55 ;  /* 0x0000003732001986 */ /* 0x0103e2000c101928 */
[----:B------:R-:W-:-:S03]  /*59da0*/  LOP3.LUT P1, RZ, R25, 0x100, RZ, 0xc0, !PT ;  /* 0x0000010019ff7812 */ /* 0x000fc6000782c0ff */
[----:B------:R-:W4:Y:S04]  /*59db0*/  LDL.LU R54, [R1+0x648] ;  /* 0x0006480001367983 */ /* 0x000f280000300800 */
[----:B-1----:R-:W4:Y:S06]  /*59dc0*/  LDL.LU.64 R50, [R1+0x15d8] ;  /* 0x0015d80001327983 */ /* 0x002f2c0000300a00 */
[----:B------:R1:W-:Y:S01]  /*59dd0*/  @P1 STG.E desc[UR40][R48.64], R11 ;  /* 0x0000000b30001986 */ /* 0x0003e2000c101928 */
        /* <DEDUP_REMOVED lines=77> */
[----:B------:R-:W-:Y:S02]  /*5a2b0*/  LOP3.LUT R15, R15, 0xefffffff, RZ, 0xc0, !PT ;  /* 0xefffffff0f0f7812 */ /* 0x000fe400078ec0ff */
[----:B------:R-:W-:Y:S01]  /*5a2c0*/  LOP3.LUT P2, RZ, R19, 0x1, RZ, 0xc0, !PT ;  /* 0x0000000113ff7812 */ /* 0x000fe2000784c0ff */
[----:B------:R1:W-:Y:S04]  /*5a2d0*/  @P3 STG.E desc[UR40][R4.64], R27 ;  /* 0x0000001b04003986 */ /* 0x0003e8000c101928 */
        /* <DEDUP_REMOVED lines=107> */
[----:B----4-:R1:W-:Y:S01]  /*5a990*/  @P1 STG.E desc[UR40][R44.64], R54 ;  /* 0x000000362c001986 */ /* 0x0103e2000c101928 */
[----:B------:R-:W-:Y:S02]  /*5a9a0*/  LOP3.LUT P1, RZ, R15, 0x20000, RZ, 0xc0, !PT ;  /* 0x000200000fff7812 */ /* 0x000fe4000782c0ff */
[----:B------:R-:W-:Y:S01]  /*5a9b0*/  LOP3.LUT R19, R19, 0xffdfffff, RZ, 0xc0, !PT ;  /* 0xffdfffff13137812 */ /* 0x000fe200078ec0ff */
[----:B-1----:R-:W4:Y:S10]  /*5a9c0*/  LDL.LU.64 R44, [R1+0x14e8] ;  /* 0x0014e800012c7983 */ /* 0x002f340000300a00 */
[----:B------:R1:W-:Y:S01]  /*5a9d0*/  @P1 STG.E desc[UR40][R50.64], R55 ;  /* 0x0000003732001986 */ /* 0x0003e2000c101928 */
        /* <DEDUP_REMOVED lines=192> */
[C---:B------:R-:W-:Y:S02]  /*5b5e0*/  LOP3.LUT P1, RZ, R19.reuse, 0x2000000, RZ, 0xc0, !PT ;  /* 0x0200000013ff7812 */ /* 0x040fe4000782c0ff */
        /* <DEDUP_REMOVED lines=17> */
[----:B-1----:R-:W4:Y:S01]  /*5b700*/  LDL.LU.64 R30, [R1+0x13c8] ;  /* 0x0013c800011e7983 */ /* 0x002f220000300a00 */
[----:B------:R-:W-:-:S03]  /*5b710*/  LOP3.LUT R19, R19, 0xfffffffe, RZ, 0xc0, !PT ;  /* 0xfffffffe13137812 */ /* 0x000fc600078ec0ff */
[----:B------:R-:W4:Y:S06]  /*5b720*/  LDL.LU R29, [R1+0x4dc] ;  /* 0x0004dc00011d7983 */ /* 0x000f2c0000300800 */
[----:B------:R1:W-:Y:S01]  /*5b730*/  @P1 STG.E desc[UR40][R8.64], R28 ;  /* 0x0000001c08001986 */ /* 0x0003e2000c101928 */
[----:B------:R-:W-:Y:S02]  /*5b740*/  LOP3.LUT P1, RZ, R22, 0x200, RZ, 0xc0, !PT ;  /* 0x0000020016ff7812 */ /* 0x000fe4000782c0ff */
[----:B------:R-:W-:Y:S01]  /*5b750*/  LOP3.LUT P0, RZ, R13, 0x80, RZ, 0xc0, !PT ;  /* 0x000000800dff7812 */ /* 0x000fe2000780c0ff */
        /* <DEDUP_REMOVED lines=24> */
[----:B------:R-:W-:Y:S01]  /*5b8e0*/  LOP3.LUT R19, R19, 0xffffffdf, RZ, 0xc0, !PT ;  /* 0xffffffdf13137812 */ /* 0x000fe200078ec0ff */
[----:B--2---:R1:W-:Y:S01]  /*5b8f0*/  @P0 STG.E desc[UR40][R34.64], R32 ;  /* 0x0000002022000986 */ /* 0x0043e2000c101928 */
[----:B------:R-:W-:-:S09]  /*5b900*/  LOP3.LUT P6, RZ, R13, 0x40, RZ, 0xc0, !PT ;  /* 0x000000400dff7812 */ /* 0x000fd200078cc0ff */
[----:B------:R-:W-:Y:S02]  /*5b910*/  @P1 LOP3.LUT R19, R19, 0x20, RZ, 0xfc, !PT ;  /* 0x0000002013131812 */ /* 0x000fe400078efcff */
[----:B------:R-:W-:Y:S01]  /*5b920*/  LOP3.LUT P1, RZ, R22, 0x40000, RZ, 0xc0, !PT ;  /* 0x0004000016ff7812 */ /* 0x000fe2000782c0ff */
[----:B-1----:R-:W2:Y:S01]  /*5b930*/  LDL.LU.64 R34, [R1+0x13b8] ;  /* 0x0013b80001227983 */ /* 0x002ea20000300a00 */
[----:B------:R-:W-:-:S03]  /*5b940*/  LOP3.LUT R19, R19, 0xffffffbf, RZ, 0xc0, !PT ;  /* 0xffffffbf13137812 */ /* 0x000fc600078ec0ff */
[----:B------:R-:W2:Y:S01]  /*5b950*/  LDL.LU R32, [R1+0x460] ;  /* 0x0004600001207983 */ /* 0x000ea20000300800 */
[----:B------:R-:W-:-:S07]  /*5b960*/  LOP3.LUT P5, RZ, R13, 0x20, RZ, 0xc0, !PT ;  /* 0x000000200dff7812 */ /* 0x000fce00078ac0ff */
[----:B------:R-:W-:Y:S02]  /*5b970*/  @P1 LOP3.LUT R19, R19, 0x40, RZ, 0xfc, !PT ;  /* 0x0000004013131812 */ /* 0x000fe400078efcff */
[----:B------:R-:W-:Y:S01]  /*5b980*/  LOP3.LUT P1, RZ, R22, 0x80000, RZ, 0xc0, !PT ;  /* 0x0008000016ff7812 */ /* 0x000fe2000782c0ff */
[----:B---3--:R1:W-:Y:S01]  /*5b990*/  @P6 STG.E desc[UR40][R38.64], R33 ;  /* 0x0000002126006986 */ /* 0x0083e2000c101928 */
[----:B------:R-:W-:-:S03]  /*5b9a0*/  LOP3.LUT R19, R19, 0xffffff7f, RZ, 0xc0, !PT ;  /* 0xffffff7f13137812 */ /* 0x000fc600078ec0ff */
[----:B-1----:R-:W3:Y:S04]  /*5b9b0*/  LDL.LU.64 R38, [R1+0x13b0] ;  /* 0x0013b00001267983 */ /* 0x002ee80000300a00 */
[----:B------:R-:W3:Y:S04]  /*5b9c0*/  LDL.LU R33, [R1+0x420] ;  /* 0x0004200001217983 */ /* 0x000ee80000300800 */
[----:B------:R-:W-:Y:S02]  /*5b9d0*/  @P1 LOP3.LUT R19, R19, 0x80, RZ, 0xfc, !PT ;  /* 0x0000008013131812 */ /* 0x000fe400078efcff */
[----:B------:R-:W-:Y:S01]  /*5b9e0*/  LOP3.LUT P1, RZ, R22, 0x100000, RZ, 0xc0, !PT ;  /* 0x0010000016ff7812 */ /* 0x000fe2000782c0ff */
[----:B------:R1:W-:Y:S01]  /*5b9f0*/  @P5 STG.E desc[UR40][R36.64], R174 ;  /* 0x000000ae24005986 */ /* 0x0003e2000c101928 */
[----:B------:R-:W-:-:S02]  /*5ba00*/  LOP3.LUT P4, RZ, R13, 0x10, RZ, 0xc0, !PT ;  /* 0x000000100dff7812 */ /* 0x000fc4000788c0ff */
[----:B------:R-:W-:Y:S01]  /*5ba10*/  LOP3.LUT R19, R19, 0xfffffeff, RZ, 0xc0, !PT ;  /* 0xfffffeff13137812 */ /* 0x000fe200078ec0ff */
        /* <DEDUP_REMOVED lines=19> */
[----:B------:R-:W-:-:S03]  /*5bb50*/  LOP3.LUT R19, R19, 0xfffff7ff, RZ, 0xc0, !PT ;  /* 0xfffff7ff13137812 */ /* 0x000fc600078ec0ff */
[----:B-1----:R-:W3:Y:S04]  /*5bb60*/  LDL.LU.64 R172, [R1+0x1390] ;  /* 0x0013900001ac7983 */ /* 0x002ee80000300a00 */
[----:B------:R-:W3:Y:S04]  /*5bb70*/  LDL.LU R252, [R1+0x428] ;  /* 0x0004280001fc7983 */ /* 0x000ee80000300800 */
[----:B------:R-:W-:Y:S02]  /*5bb80*/  @P1 LOP3.LUT R19, R19, 0x800, RZ, 0xfc, !PT ;  /* 0x0000080013131812 */ /* 0x000fe400078efcff */
[----:B------:R-:W-:-:S02]  /*5bb90*/  LOP3.LUT P1, RZ, R22, 0x1000000, RZ, 0xc0, !PT ;  /* 0x0100000016ff7812 */ /* 0x000fc4000782c0ff */
        /* <DEDUP_REMOVED lines=26> */
[----:B------:R-:W-:-:S13]  /*5bd40*/  LOP3.LUT P1, RZ, R13, 0x2, RZ, 0xc0, !PT ;  /* 0x000000020dff7812 */ /* 0x000fda000782c0ff */
[----:B----4-:R-:W-:Y:S01]  /*5bd50*/  @P1 STG.E desc[UR40][R44.64], R54 ;  /* 0x000000362c001986 */ /* 0x010fe2000c101928 */
        /* <DEDUP_REMOVED lines=11> */
[----:B--2---:R-:W-:Y:S01]  /*5be10*/  @P1 STG.E desc[UR40][R34.64], R32 ;  /* 0x0000002022001986 */ /* 0x004fe2000c101928 */
[----:B------:R-:W-:-:S13]  /*5be20*/  LOP3.LUT P1, RZ, R19, 0x4000, RZ, 0xc0, !PT ;  /* 0x0000400013ff7812 */ /* 0x000fda000782c0ff */
[----:B---3--:R-:W-:Y:S01]  /*5be30*/  @P1 STG.E desc[UR40][R38.64], R33 ;  /* 0x0000002126001986 */ /* 0x008fe2000c101928 */
[----:B------:R-:W-:-:S13]  /*5be40*/  LOP3.LUT P1, RZ, R19, 0x2000, RZ, 0xc0, !PT ;  /* 0x0000200013ff7812 */ /* 0x000fda000782c0ff */
[----:B------:R-:W-:Y:S01]  /*5be50*/  @P1 STG.E desc[UR40][R36.64], R174 ;  /* 0x000000ae24001986 */ /* 0x000fe2000c101928 */
[----:B------:R-:W-:-:S13]  /*5be60*/  LOP3.LUT P1, RZ, R19, 0x1000, RZ, 0xc0, !PT ;  /* 0x0000100013ff7812 */ /* 0x000fda000782c0ff */
[----:B------:R-:W-:Y:S01]  /*5be70*/  @P1 STG.E desc[UR40][R6.64], R175 ;  /* 0x000000af06001986 */ /* 0x000fe2000c101928 */
[----:B------:R-:W-:-:S13]  /*5be80*/  LOP3.LUT P1, RZ, R19, 0x800, RZ, 0xc0, !PT ;  /* 0x0000080013ff7812 */ /* 0x000fda000782c0ff */
[----:B------:R-:W-:Y:S01]  /*5be90*/  @P1 STG.E desc[UR40][R4.64], R27 ;  /* 0x0000001b04001986 */ /* 0x000fe2000c101928 */
[----:B------:R-:W-:-:S13]  /*5bea0*/  LOP3.LUT P1, RZ, R19, 0x400, RZ, 0xc0, !PT ;  /* 0x0000040013ff7812 */ /* 0x000fda000782c0ff */
[----:B------:R1:W-:Y:S04]  /*5beb0*/  @P1 STG.E desc[UR40][R172.64], R252 ;  /* 0x000000fcac001986 */ /* 0x0003e8000c101928 */
[----:B-1----:R-:W2:Y:S04]  /*5bec0*/  LDL.LU.64 R172, [R1+0x1388] ;  /* 0x0013880001ac7983 */ /* 0x002ea80000300a00 */
[----:B------:R-:W2:Y:S04]  /*5bed0*/  LDL.LU R157, [R1+0x46c] ;  /* 0x00046c00019d7983 */ /* 0x000ea80000300800 */
[----:B------:R-:W3:Y:S04]  /*5bee0*/  LDL.LU.64 R158, [R1+0x1380] ;  /* 0x00138000019e7983 */ /* 0x000ee80000300a00 */
[----:B------:R-:W3:Y:S04]  /*5bef0*/  LDL.LU R154, [R1+0x42c] ;  /* 0x00042c00019a7983 */ /* 0x000ee80000300800 */
[----:B------:R-:W4:Y:S04]  /*5bf00*/  LDL.LU.64 R152, [R1+0x1378] ;  /* 0x0013780001987983 */ /* 0x000f280000300a00 */
[----:B------:R-:W4:Y:S04]  /*5bf10*/  LDL.LU R155, [R1+0x440] ;  /* 0x00044000019b7983 */ /* 0x000f280000300800 */
        /* <DEDUP_REMOVED lines=19> */
[----:B------:R-:W4:Y:S01]  /*5c050*/  LDL.LU R9, [R1+0x3c4] ;  /* 0x0003c40001097983 */ /* 0x000f220000300800 */
[----:B------:R-:W-:-:S03]  /*5c060*/  LOP3.LUT P1, RZ, R19, 0x200, RZ, 0xc0, !PT ;  /* 0x0000020013ff7812 */ /* 0x000fc6000782c0ff */
        /* <DEDUP_REMOVED lines=12> */
[----:B--2---:R1:W-:Y:S01]  /*5c130*/  @P1 STG.E desc[UR40][R172.64], R157 ;  /* 0x0000009dac001986 */ /* 0x0043e2000c101928 */
[----:B------:R-:W-:-:S03]  /*5c140*/  LOP3.LUT P1, RZ, R19, 0x100, RZ, 0xc0, !PT ;  /* 0x0000010013ff7812 */ /* 0x000fc6000782c0ff */
[----:B-1----:R-:W2:Y:S10]  /*5c150*/  LDL.LU.64 R172, [R1+0x1990] ;  /* 0x0019900001ac7983 */ /* 0x002eb40000300a00 */
[----:B---3--:R-:W-:Y:S01]  /*5c160*/  @P1 STG.E desc[UR40][R158.64], R154 ;  /* 0x0000009a9e001986 */ /* 0x008fe2000c101928 */
        /* <DEDUP_REMOVED lines=17> */
[----:B-1----:R-:W4:Y:S06]  /*5c280*/  LDL.LU.64 R44, [R1+0x12e8] ;  /* 0x0012e800012c7983 */ /* 0x002f2c0000300a00 */
[----:B------:R1:W-:Y:S01]  /*5c290*/  @P1 STG.E desc[UR40][R54.64], R52 ;  /* 0x0000003436001986 */ /* 0x0003e2000c101928 */
[----:B------:R-:W-:-:S03]  /*5c2a0*/  LOP3.LUT P1, RZ, R24, 0x80000000, RZ, 0xc0, !PT ;  /* 0x8000000018ff7812 */ /* 0x000fc6000782c0ff */
[----:B------:R-:W4:Y:S04]  /*5c2b0*/  LDL.LU R51, [R1+0x3b4] ;  /* 0x0003b40001337983 */ /* 0x000f280000300800 */
[----:B-1----:R-:W2:Y:S06]  /*5c2c0*/  LDL.LU.64 R54, [R1+0x12e0] ;  /* 0x0012e00001367983 */ /* 0x002eac0000300a00 */
[----:B------:R1:W-:Y:S01]  /*5c2d0*/  @P1 STG.E desc[UR40][R48.64], R53 ;  /* 0x0000003530001986 */ /* 0x0003e2000c101928 */
[----:B------:R-:W-:-:S03]  /*5c2e0*/  LOP3.LUT P1, RZ, R24, 0x40000000, RZ, 0xc0, !PT ;  /* 0x4000000018ff7812 */ /* 0x000fc6000782c0ff */
[----:B------:R-:W2:Y:S04]  /*5c2f0*/  LDL.LU R52, [R1+0x394] ;  /* 0x0003940001347983 */ /* 0x000ea80000300800 */
[----:B-1----:R-:W2:Y:S06]  /*5c300*/  LDL.LU.64 R48, [R1+0x12d8] ;  /* 0x0012d80001307983 */ /* 0x002eac0000300a00 */
[----:B------:R1:W-:Y:S01]  /*5c310*/  @P1 STG.E desc[UR40][R10.64], R8 ;  /* 0x000000080a001986 */ /* 0x0003e2000c101928 */
[----:B------:R-:W-:-:S02]  /*5c320*/  LOP3.LUT P1, RZ, R24, 0x20000000, RZ, 0xc0, !PT ;  /* 0x2000000018ff7812 */ /* 0x000fc4000782c0ff */
[----:B------:R-:W-:Y:S01]  /*5c330*/  LOP3.LUT R24, R24, 0xffffffdf, RZ, 0xc0, !PT ;  /* 0xffffffdf18187812 */ /* 0x000fe200078ec0ff */
[----:B------:R-:W2:Y:S04]  /*5c340*/  LDL.LU R53, [R1+0x3b8] ;  /* 0x0003b80001357983 */ /* 0x000ea80000300800 */
[----:B-1----:R-:W2:Y:S06]  /*5c350*/  LDL.LU.64 R10, [R1+0x12d0] ;  /* 0x0012d000010a7983 */ /* 0x002eac0000300a00 */
[----:B------:R1:W-:Y:S01]  /*5c360*/  @P1 STG.E desc[UR40][R30.64], R9 ;  /* 0x000000091e001986 */ /* 0x0003e2000c101928 */
[----:B------:R-:W-:-:S03]  /*5c370*/  LOP3.LUT P1, RZ, R17, 0x400, RZ, 0xc0, !PT ;  /* 0x0000040011ff7812 */ /* 0x000fc6000782c0ff */
[----:B------:R-:W2:Y:S01]  /*5c380*/  LDL.LU R8, [R1+0x398] ;  /* 0x0003980001087983 */ /* 0x000ea20000300800 */
[----:B------:R-:W-:-:S03]  /*5c390*/  LOP3.LUT P0, RZ, R22, 0x100, RZ, 0xc0, !PT ;  /* 0x0000010016ff7812 */ /* 0x000fc6000780c0ff */
[----:B-1----:R-:W2:Y:S06]  /*5c3a0*/  LDL.LU.64 R30, [R1+0x12c8] ;  /* 0x0012c800011e7983 */ /* 0x002eac0000300a00 */
[----:B------:R-:W-:Y:S02]  /*5c3b0*/  @P1 LOP3.LUT R24, R24, 0x20, RZ, 0xfc, !PT ;  /* 0x0000002018181812 */ /* 0x000fe400078efcff */
[----:B------:R-:W-:Y:S01]  /*5c3c0*/  LOP3.LUT P1, RZ, R17, 0x800, RZ, 0xc0, !PT ;  /* 0x0000080011ff7812 */ /* 0x000fe2000782c0ff */
[----:B------:R-:W2:Y:S01]  /*5c3d0*/  LDL.LU R9, [R1+0x3bc] ;  /* 0x0003bc0001097983 */ /* 0x000ea20000300800 */
        /* <DEDUP_REMOVED lines=22> */
[----:B------:R1:W-:Y:S01]  /*5c540*/  @P0 STG.E desc[UR40][R28.64], R38 ;  /* 0x000000261c000986 */ /* 0x0003e2000c101928 */
        /* <DEDUP_REMOVED lines=9> */
[----:B------:R1:W-:Y:S01]  /*5c5e0*/  @P6 STG.E desc[UR40][R34.64], R39 ;  /* 0x0000002722006986 */ /* 0x0003e2000c101928 */
[----:B------:R-:W-:-:S03]  /*5c5f0*/  LOP3.LUT R24, R24, 0xffff7fff, RZ, 0xc0, !PT ;  /* 0xffff7fff18187812 */ /* 0x000fc600078ec0ff */
[----:B-1----:R-:W2:Y:S04]  /*5c600*/  LDL.LU.64 R34, [R1+0x12b8] ;  /* 0x0012b80001227983 */ /* 0x002ea80000300a00 */
[----:B------:R-:W2:Y:S04]  /*5c610*/  LDL.LU R39, [R1+0x380] ;  /* 0x0003800001277983 */ /* 0x000ea80000300800 */
[----:B------:R-:W-:Y:S02]  /*5c620*/  @P1 LOP3.LUT R24, R24, 0x8000, RZ, 0xfc, !PT ;  /* 0x0000800018181812 */ /* 0x000fe400078efcff */
[----:B------:R-:W-:Y:S01]  /*5c630*/  LOP3.LUT P1, RZ, R17, 0x200000, RZ, 0xc0, !PT ;  /* 0x0020000011ff7812 */ /* 0x000fe2000782c0ff */
[----:B------:R1:W-:Y:S01]  /*5c640*/  @P5 STG.E desc[UR40][R32.64], R6 ;  /* 0x0000000620005986 */ /* 0x0003e2000c101928 */
[----:B------:R-:W-:-:S02]  /*5c650*/  LOP3.LUT P4, RZ, R22, 0x20, RZ, 0xc0, !PT ;  /* 0x0000002016ff7812 */ /* 0x000fc4000788c0ff */
[----:B------:R-:W-:Y:S01]  /*5c660*/  LOP3.LUT R24, R24, 0xfffeffff, RZ, 0xc0, !PT ;  /* 0xfffeffff18187812 */ /* 0x000fe200078ec0ff */
        /* <DEDUP_REMOVED lines=19> */
[----:B------:R-:W-:-:S03]  /*5c7a0*/  LOP3.LUT R24, R24, 0xfff7ffff, RZ, 0xc0, !PT ;  /* 0xfff7ffff18187812 */ /* 0x000fc600078ec0ff */
[----:B-1----:R-:W2:Y:S04]  /*5c7b0*/  LDL.LU.64 R4, [R1+0x1298] ;  /* 0x0012980001047983 */ /* 0x002ea80000300a00 */
[----:B------:R-:W2:Y:S04]  /*5c7c0*/  LDL.LU R252, [R1+0x388] ;  /* 0x0003880001fc7983 */ /* 0x000ea80000300800 */
        /* <DEDUP_REMOVED lines=29> */
[----:B---3--:R-:W-:Y:S01]  /*5c9a0*/  @P1 STG.E desc[UR40][R40.64], R50 ;  /* 0x0000003228001986 */ /* 0x008fe2000c101928 */
[----:B------:R-:W-:-:S13]  /*5c9b0*/  LOP3.LUT P1, RZ, R24, 0x10000000, RZ, 0xc0, !PT ;  /* 0x1000000018ff7812 */ /* 0x000fda000782c0ff */
[----:B----4-:R-:W-:Y:S01]  /*5c9c0*/  @P1 STG.E desc[UR40][R44.64], R51 ;  /* 0x000000332c001986 */ /* 0x010fe2000c101928 */
[----:B------:R-:W-:-:S13]  /*5c9d0*/  LOP3.LUT P1, RZ, R24, 0x8000000, RZ, 0xc0, !PT ;  /* 0x0800000018ff7812 */ /* 0x000fda000782c0ff */
[----:B--2---:R-:W-:Y:S01]  /*5c9e0*/  @P1 STG.E desc[UR40][R54.64], R52 ;  /* 0x0000003436001986 */ /* 0x004fe2000c101928 */
        /* <DEDUP_REMOVED lines=58> */
[----:B------:R-:W-:-:S02]  /*5cd90*/  LOP3.LUT P1, RZ, R24, 0x10000, RZ, 0xc0, !PT ;  /* 0x0001000018ff7812 */ /* 0x000fc4000782c0ff */
[----:B------:R-:W-:Y:S01]  /*5cda0*/  LOP3.LUT R13, R13, 0xffffdfff, RZ, 0xc0, !PT ;  /* 0xffffdfff0d0d7812 */ /* 0x000fe200078ec0ff */
[----:B-1----:R-:W2:Y:S10]  /*5cdb0*/  LDL.LU.64 R4, [R1+0x1988] ;  /* 0x0019880001047983 */ /* 0x002eb40000300a00 */
[----:B---3--:R1:W-:Y:S01]  /*5cdc0*/  @P1 STG.E desc[UR40][R174.64], R158 ;  /* 0x0000009eae001986 */ /* 0x0083e2000c101928 */
[----:B------:R-:W-:-:S03]  /*5cdd0*/  LOP3.LUT P1, RZ, R24, 0x8000, RZ, 0xc0, !PT ;  /* 0x0000800018ff7812 */ /* 0x000fc6000782c0ff */
[----:B-1----:R-:W3:Y:S10]  /*5cde0*/  LDL.LU.64 R174, [R1+0x1980] ;  /* 0x0019800001ae7983 */ /* 0x002ef40000300a00 */
        /* <DEDUP_REMOVED lines=12> */
[----:B-1----:R-:W4:Y:S10]  /*5ceb0*/  LDL.LU.64 R42, [R1+0x11f8] ;  /* 0x0011f800012a7983 */ /* 0x002f340000300a00 */
        /* <DEDUP_REMOVED lines=50> */
[----:B-1----:R-:W3:Y:S01]  /*5d1e0*/  LDL.LU.64 R30, [R1+0x11c8] ;  /* 0x0011c800011e7983 */ /* 0x002ee20000300a00 */
[----:B------:R-:W-:-:S03]  /*5d1f0*/  LOP3.LUT R13, R13, 0xffbfffff, RZ, 0xc0, !PT ;  /* 0xffbfffff0d0d7812 */ /* 0x000fc600078ec0ff */
[----:B------:R-:W3:Y:S01]  /*5d200*/  LDL.LU R29, [R1+0x23c] ;  /* 0x00023c00011d7983 */ /* 0x000ee20000300800 */
[----:B------:R-:W-:-:S07]  /*5d210*/  LOP3.LUT P5, RZ, R17, 0x80, RZ, 0xc0, !PT ;  /* 0x0000008011ff7812 */ /* 0x000fce00078ac0ff */
[----:B------:R-:W-:Y:S02]  /*5d220*/  @P1 LOP3.LUT R13, R13, 0x400000, RZ, 0xfc, !PT ;  /* 0x004000000d0d1812 */ /* 0x000fe400078efcff */
[----:B------:R-:W-:Y:S01]  /*5d230*/  LOP3.LUT P1, RZ, R20, 0x200000, RZ, 0xc0, !PT ;  /* 0x0020000014ff7812 */ /* 0x000fe2000782c0ff */
[----:B------:R1:W-:Y:S01]  /*5d240*/  @P6 STG.E desc[UR40][R8.64], R28 ;  /* 0x0000001c08006986 */ /* 0x0003e2000c101928 */
        /* <DEDUP_REMOVED lines=128> */
[----:B----4-:R1:W-:Y:S01]  /*5da50*/  @P1 STG.E desc[UR40][R32.64], R21 ;  /* 0x0000001520001986 */ /* 0x0103e2000c101928 */
[----:B------:R-:W-:-:S03]  /*5da60*/  LOP3.LUT P1, RZ, R13, 0x400000, RZ, 0xc0, !PT ;  /* 0x004000000dff7812 */ /* 0x000fc6000782c0ff */
[----:B-1----:R-:W4:Y:S10]  /*5da70*/  LDL.LU.64 R32, [R1+0x1968] ;  /* 0x0019680001207983 */ /* 0x002f340000300a00 */
        /* <DEDUP_REMOVED lines=76> */
[----:B-1----:R-:W4:Y:S04]  /*5df40*/  LDL.LU.64 R30, [R1+0x10b8] ;  /* 0x0010b800011e7983 */ /* 0x002f280000300a00 */
[----:B------:R-:W4:Y:S04]  /*5df50*/  LDL.LU R29, [R1+0x7c] ;  /* 0x00007c00011d7983 */ /* 0x000f280000300800 */
        /* <DEDUP_REMOVED lines=17> */
[----:B------:R-:W-:-:S03]  /*5e070*/  LOP3.LUT R13, R13, 0xfffffff7, RZ, 0xc0, !PT ;  /* 0xfffffff70d0d7812 */ /* 0x000fc600078ec0ff */
[----:B-1----:R-:W4:Y:S04]  /*5e080*/  LDL.LU.64 R38, [R1+0x10a0] ;  /* 0x0010a00001267983 */ /* 0x002f280000300a00 */
[----:B------:R-:W4:Y:S04]  /*5e090*/  LDL.LU R252, [R1+0x64] ;  /* 0x0000640001fc7983 */ /* 0x000f280000300800 */
        /* <DEDUP_REMOVED lines=45> */
[----:B----4-:R-:W-:Y:S01]  /*5e370*/  @P1 STG.E desc[UR40][R30.64], R29 ;  /* 0x0000001d1e001986 */ /* 0x010fe2000c101928 */
        /* <DEDUP_REMOVED lines=12> */
[----:B------:R-:W3:Y:S04]  /*5e440*/  LDL.LU.64 R30, [R1+0x1080] ;  /* 0x00108000011e7983 */ /* 0x000ee80000300a00 */
[----:B------:R-:W3:Y:S04]  /*5e450*/  LDL.LU R11, [R1+0x6c] ;  /* 0x00006c00010b7983 */ /* 0x000ee80000300800 */
[----:B------:R-:W4:Y:S04]  /*5e460*/  LDL.LU.64 R52, [R1+0x1078] ;  /* 0x0010780001347983 */ /* 0x000f280000300a00 */
        /* <DEDUP_REMOVED lines=20> */
[----:B------:R-:W4:Y:S04]  /*5e5b0*/  LDL.LU.64 R68, [R1+0x1020] ;  /* 0x0010200001447983 */ /* 0x000f280000300a00 */
[----:B------:R-:W4:Y:S04]  /*5e5c0*/  LDL.LU R27, [R1+0x14] ;  /* 0x00001400011b7983 */ /* 0x000f280000300800 */
[----:B------:R-:W4:Y:S04]  /*5e5d0*/  LDL.LU.64 R42, [R1+0x1018] ;  /* 0x00101800012a7983 */ /* 0x000f280000300a00 */
[----:B------:R-:W4:Y:S04]  /*5e5e0*/  LDL.LU.64 R46, [R1+0x1010] ;  /* 0x00101000012e7983 */ /* 0x000f280000300a00 */
[----:B------:R-:W4:Y:S04]  /*5e5f0*/  LDL.LU R252, [R1+0x18] ;  /* 0x0000180001fc7983 */ /* 0x000f280000300800 */
[----:B------:R-:W4:Y:S04]  /*5e600*/  LDL.LU.64 R40, [R1+0x1008] ;  /* 0x0010080001287983 */ /* 0x000f280000300a00 */
[----:B--2---:R1:W-:Y:S01]  /*5e610*/  @P1 STG.E desc[UR40][R38.64], R28 ;  /* 0x0000001c26001986 */ /* 0x0043e2000c101928 */
[----:B------:R-:W-:-:S03]  /*5e620*/  LOP3.LUT P1, RZ, R13, 0x1, RZ, 0xc0, !PT ;  /* 0x000000010dff7812 */ /* 0x000fc6000782c0ff */
[----:B-1----:R-:W2:Y:S04]  /*5e630*/  LDL.LU.64 R38, [R1+0x1960] ;  /* 0x0019600001267983 */ /* 0x002ea80000300a00 */
[----:B------:R-:W2:Y:S04]  /*5e640*/  LDL.LU R28, [R1+0x1958] ;  /* 0x00195800011c7983 */ /* 0x000ea80000300800 */
[----:B------:R-:W2:Y:S04]  /*5e650*/  LDL.LU R13, [R1+0x4c] ;  /* 0x00004c00010d7983 */ /* 0x000ea80000300800 */
[----:B---3--:R1:W-:Y:S01]  /*5e660*/  @P1 STG.E desc[UR40][R34.64], R29 ;  /* 0x0000001d22001986 */ /* 0x0083e2000c101928 */
[----:B------:R-:W-:-:S02]  /*5e670*/  LOP3.LUT P1, RZ, R17, 0x80000000, RZ, 0xc0, !PT ;  /* 0x8000000011ff7812 */ /* 0x000fc4000782c0ff */
[----:B------:R-:W-:Y:S02]  /*5e680*/  LOP3.LUT R20, R20, 0xdfffffff, RZ, 0xc0, !PT ;  /* 0xdfffffff14147812 */ /* 0x000fe400078ec0ff */
[C---:B------:R-:W-:Y:S02]  /*5e690*/  LOP3.LUT P0, RZ, R18.reuse, 0x800, RZ, 0xc0, !PT ;  /* 0x0000080012ff7812 */ /* 0x040fe4000780c0ff */
[C---:B------:R-:W-:Y:S02]  /*5e6a0*/  LOP3.LUT P6, RZ, R18.reuse, 0x400, RZ, 0xc0, !PT ;  /* 0x0000040012ff7812 */ /* 0x040fe400078cc0ff */
[C---:B------:R-:W-:Y:S02]  /*5e6b0*/  LOP3.LUT P5, RZ, R18.reuse, 0x200, RZ, 0xc0, !PT ;  /* 0x0000020012ff7812 */ /* 0x040fe400078ac0ff */
[----:B------:R-:W-:Y:S01]  /*5e6c0*/  LOP3.LUT P4, RZ, R18, 0x100, RZ, 0xc0, !PT ;  /* 0x0000010012ff7812 */ /* 0x000fe2000788c0ff */
[----:B-1----:R-:W3:Y:S04]  /*5e6d0*/  LDL.LU.64 R34, [R1+0x1950] ;  /* 0x0019500001227983 */ /* 0x002ee80000300a00 */
[----:B----4-:R1:W-:Y:S01]  /*5e6e0*/  @P1 STG.E desc[UR40][R8.64], R10 ;  /* 0x0000000a08001986 */ /* 0x0103e2000c101928 */
[----:B------:R-:W-:-:S02]  /*5e6f0*/  LOP3.LUT P1, RZ, R17, 0x40000000, RZ, 0xc0, !PT ;  /* 0x4000000011ff7812 */ /* 0x000fc4000782c0ff */
[C---:B------:R-:W-:Y:S01]  /*5e700*/  LOP3.LUT P3, RZ, R18.reuse, 0x80, RZ, 0xc0, !PT ;  /* 0x0000008012ff7812 */ /* 0x040fe2000786c0ff */
[----:B------:R-:W4:Y:S01]  /*5e710*/  LDL.LU R29, [R1+0x1948] ;  /* 0x00194800011d7983 */ /* 0x000f220000300800 */
[----:B------:R-:W-:-:S03]  /*5e720*/  LOP3.LUT P2, RZ, R18, 0x40, RZ, 0xc0, !PT ;  /* 0x0000004012ff7812 */ /* 0x000fc6000784c0ff */
[----:B-1----:R-:W3:Y:S06]  /*5e730*/  LDL.LU.64 R8, [R1+0x1940] ;  /* 0x0019400001087983 */ /* 0x002eec0000300a00 */
[----:B------:R1:W-:Y:S01]  /*5e740*/  @P1 STG.E desc[UR40][R30.64], R11 ;  /* 0x0000000b1e001986 */ /* 0x0003e2000c101928 */
[----:B------:R-:W-:-:S03]  /*5e750*/  LOP3.LUT P1, RZ, R17, 0x20000000, RZ, 0xc0, !PT ;  /* 0x2000000011ff7812 */ /* 0x000fc6000782c0ff */
[----:B------:R-:W3:Y:S04]  /*5e760*/  LDL.LU R10, [R1+0x1938] ;  /* 0x00193800010a7983 */ /* 0x000ee80000300800 */
[----:B-1----:R-:W3:Y:S04]  /*5e770*/  LDL.LU.64 R30, [R1+0x1930] ;  /* 0x00193000011e7983 */ /* 0x002ee80000300a00 */
[----:B------:R-:W3:Y:S04]  /*5e780*/  LDL.LU R11, [R1+0x1928] ;  /* 0x00192800010b7983 */ /* 0x000ee80000300800 */
[----:B--2---:R1:W-:Y:S01]  /*5e790*/  @P1 STG.E desc[UR40][R52.64], R13 ;  /* 0x0000000d34001986 */ /* 0x0043e2000c101928 */
[----:B------:R-:W-:-:S03]  /*5e7a0*/  LOP3.LUT P1, RZ, R17, 0x10000000, RZ, 0xc0, !PT ;  /* 0x1000000011ff7812 */ /* 0x000fc6000782c0ff */
[----:B-1----:R-:W2:Y:S10]  /*5e7b0*/  LDL.LU.64 R52, [R1+0x1920] ;  /* 0x0019200001347983 */ /* 0x002eb40000300a00 */
[----:B------:R1:W-:Y:S01]  /*5e7c0*/  @P1 STG.E desc[UR40][R48.64], R22 ;  /* 0x0000001630001986 */ /* 0x0003e2000c101928 */
        /* <DEDUP_REMOVED lines=19> */
[----:B------:R-:W-:Y:S02]  /*5e900*/  @P1 LOP3.LUT R20, R20, 0x20000000, RZ, 0xfc, !PT ;  /* 0x2000000014141812 */ /* 0x000fe400078efcff */
[----:B------:R-:W-:Y:S02]  /*5e910*/  LOP3.LUT P1, RZ, R23, 0x4000, RZ, 0xc0, !PT ;  /* 0x0000400017ff7812 */ /* 0x000fe4000782c0ff */
[----:B------:R-:W-:-:S11]  /*5e920*/  LOP3.LUT R20, R20, 0xbfffffff, RZ, 0xc0, !PT ;  /* 0xbfffffff14147812 */ /* 0x000fd600078ec0ff */
[----:B------:R-:W-:Y:S02]  /*5e930*/  @P1 LOP3.LUT R20, R20, 0x40000000, RZ, 0xfc, !PT ;  /* 0x4000000014141812 */ /* 0x000fe400078efcff */
[----:B------:R-:W-:Y:S02]  /*5e940*/  LOP3.LUT P1, RZ, R23, 0x8000, RZ, 0xc0, !PT ;  /* 0x0000800017ff7812 */ /* 0x000fe4000782c0ff */
[----:B------:R-:W-:Y:S01]  /*5e950*/  LOP3.LUT R20, R20, 0x7fffffff, RZ, 0xc0, !PT ;  /* 0x7fffffff14147812 */ /* 0x000fe200078ec0ff */
[----:B------:R-:W-:Y:S04]  /*5e960*/  @P0 STG.E desc[UR40][R62.64], R61 ;  /* 0x0000003d3e000986 */ /* 0x000fe8000c101928 */
[----:B------:R-:W-:Y:S06]  /*5e970*/  @P6 STG.E desc[UR40][R70.64], R248 ;  /* 0x000000f846006986 */ /* 0x000fec000c101928 */
[----:B------:R-:W-:-:S02]  /*5e980*/  @P1 LOP3.LUT R20, R20, 0x80000000, RZ, 0xfc, !PT ;  /* 0x8000000014141812 */ /* 0x000fc400078efcff */
[----:B------:R-:W-:Y:S01]  /*5e990*/  LOP3.LUT P1, RZ, R23, 0x10000, RZ, 0xc0, !PT ;  /* 0x0001000017ff7812 */ /* 0x000fe2000782c0ff */
[----:B------:R-:W-:Y:S04]  /*5e9a0*/  @P5 STG.E desc[UR40][R68.64], R27 ;  /* 0x0000001b44005986 */ /* 0x000fe8000c101928 */
[----:B------:R-:W-:Y:S04]  /*5e9b0*/  @P4 STG.E desc[UR40][R42.64], R249 ;  /* 0x000000f92a004986 */ /* 0x000fe8000c101928 */
[----:B------:R-:W-:Y:S04]  /*5e9c0*/  @P3 STG.E desc[UR40][R46.64], R252 ;  /* 0x000000fc2e003986 */ /* 0x000fe8000c101928 */
[----:B------:R1:W-:Y:S01]  /*5e9d0*/  @P2 STG.E desc[UR40][R40.64], R250 ;  /* 0x000000fa28002986 */ /* 0x0003e2000c101928 */
[----:B------:R-:W-:-:S04]  /*5e9e0*/  LOP3.LUT R17, R17, 0xfffffffe, RZ, 0xc0, !PT ;  /* 0xfffffffe11117812 */ /* 0x000fc800078ec0ff */
[----:B------:R-:W-:Y:S01]  /*5e9f0*/  @P1 LOP3.LUT R17, R17, 0x1, RZ, 0xfc, !PT ;  /* 0x0000000111111812 */ /* 0x000fe200078efcff */
[----:B-1----:R-:W2:Y:S04]  /*5ea00*/  LDL.LU.64 R40, [R1+0x1000] ;  /* 0x0010000001287983 */ /* 0x002ea80000300a00 */
[----:B------:R-:W2:Y:S01]  /*5ea10*/  LDL.LU R21, [R1+0x1c] ;  /* 0x00001c0001157983 */ /* 0x000ea20000300800 */
[----:B------:R-:W-:-:S03]  /*5ea20*/  LOP3.LUT P1, RZ, R23, 0x20000, RZ, 0xc0, !PT ;  /* 0x0002000017ff7812 */ /* 0x000fc6000782c0ff */
[----:B------:R-:W2:Y:S01]  /*5ea30*/  LDL.LU.64 R248, [R1+0xff8] ;  /* 0x000ff80001f87983 */ /* 0x000ea20000300a00 */
[----:B------:R-:W-:-:S03]  /*5ea40*/  LOP3.LUT R17, R17, 0xfffffffd, RZ, 0xc0, !PT ;  /* 0xfffffffd11117812 */ /* 0x000fc600078ec0ff */
[----:B------:R-:W2:Y:S04]  /*5ea50*/  LDL.LU.64 R24, [R1+0xff0] ;  /* 0x000ff00001187983 */ /* 0x000ea80000300a00 */
[----:B------:R-:W2:Y:S02]  /*5ea60*/  LDL.LU R42, [R1] ;  /* 0x00000000012a7983 */ /* 0x000ea40000300800 */
[----:B------:R-:W-:Y:S02]  /*5ea70*/  @P1 LOP3.LUT R17, R17, 0x2, RZ, 0xfc, !PT ;  /* 0x0000000211111812 */ /* 0x000fe400078efcff */
[----:B------:R-:W-:Y:S01]  /*5ea80*/  LOP3.LUT P1, RZ, R23, 0x40000, RZ, 0xc0, !PT ;  /* 0x0004000017ff7812 */ /* 0x000fe2000782c0ff */
[----:B------:R-:W3:Y:S01]  /*5ea90*/  LDL.LU.64 R46, [R1+0xfe8] ;  /* 0x000fe800012e7983 */ /* 0x000ee20000300a00 */
[----:B------:R-:W-:-:S03]  /*5eaa0*/  LOP3.LUT R17, R17, 0xfffffffb, RZ, 0xc0, !PT ;  /* 0xfffffffb11117812 */ /* 0x000fc600078ec0ff */
[----:B------:R-:W3:Y:S04]  /*5eab0*/  LDL.LU.64 R60, [R1+0xfe0] ;  /* 0x000fe000013c7983 */ /* 0x000ee80000300a00 */
[----:B------:R-:W3:Y:S04]  /*5eac0*/  LDL.LU R43, [R1+0x4] ;  /* 0x00000400012b7983 */ /* 0x000ee80000300800 */
[----:B------:R-:W-:Y:S01]  /*5ead0*/  @P1 LOP3.LUT R17, R17, 0x4, RZ, 0xfc, !PT ;  /* 0x0000000411111812 */ /* 0x000fe200078efcff */
[----:B------:R-:W3:Y:S01]  /*5eae0*/  LDL.LU.64 R68, [R1+0xfd8] ;  /* 0x000fd80001447983 */ /* 0x000ee20000300a00 */
[----:B------:R-:W-:-:S02]  /*5eaf0*/  LOP3.LUT P1, RZ, R23, 0x80000, RZ, 0xc0, !PT ;  /* 0x0008000017ff7812 */ /* 0x000fc4000782c0ff */
[----:B------:R-:W-:Y:S01]  /*5eb00*/  LOP3.LUT R17, R17, 0xfffffff7, RZ, 0xc0, !PT ;  /* 0xfffffff711117812 */ /* 0x000fe200078ec0ff */
[----:B------:R-:W3:Y:S04]  /*5eb10*/  LDL.LU.64 R70, [R1+0xfd0] ;  /* 0x000fd00001467983 */ /* 0x000ee80000300a00 */
[----:B------:R-:W3:Y:S04]  /*5eb20*/  LDL.LU R27, [R1+0x8] ;  /* 0x00000800011b7983 */ /* 0x000ee80000300800 */
[----:B------:R-:W3:Y:S02]  /*5eb30*/  LDL.LU.64 R62, [R1+0xfc8] ;  /* 0x000fc800013e7983 */ /* 0x000ee40000300a00 */
[----:B------:R-:W-:-:S02]  /*5eb40*/  @P1 LOP3.LUT R17, R17, 0x8, RZ, 0xfc, !PT ;  /* 0x0000000811111812 */ /* 0x000fc400078efcff */
[----:B------:R-:W-:Y:S01]  /*5eb50*/  LOP3.LUT P1, RZ, R23, 0x100000, RZ, 0xc0, !PT ;  /* 0x0010000017ff7812 */ /* 0x000fe2000782c0ff */
[----:B------:R-:W3:Y:S01]  /*5eb60*/  LDL.LU.64 R156, [R1+0xfc0] ;  /* 0x000fc000019c7983 */ /* 0x000ee20000300a00 */
[----:B------:R-:W-:-:S03]  /*5eb70*/  LOP3.LUT R17, R17, 0xffffffef, RZ, 0xc0, !PT ;  /* 0xffffffef11117812 */ /* 0x000fc600078ec0ff */
[----:B------:R-:W3:Y:S04]  /*5eb80*/  LDL.LU R252, [R1+0xc] ;  /* 0x00000c0001fc7983 */ /* 0x000ee80000300800 */
[----:B------:R-:W3:Y:S04]  /*5eb90*/  LDL.LU.64 R158, [R1+0xfb8] ;  /* 0x000fb800019e7983 */ /* 0x000ee80000300a00 */
[----:B------:R-:W-:Y:S01]  /*5eba0*/  @P1 LOP3.LUT R17, R17, 0x10, RZ, 0xfc, !PT ;  /* 0x0000001011111812 */ /* 0x000fe200078efcff */
[----:B------:R-:W4:Y:S01]  /*5ebb0*/  LDL.LU.64 R152, [R1+0xfb0] ;  /* 0x000fb00001987983 */ /* 0x000f220000300a00 */
[----:B------:R-:W-:-:S02]  /*5ebc0*/  LOP3.LUT P1, RZ, R23, 0x200000, RZ, 0xc0, !PT ;  /* 0x0020000017ff7812 */ /* 0x000fc4000782c0ff */
        /* <DEDUP_REMOVED lines=49> */
[----:B--2---:R1:W-:Y:S01]  /*5eee0*/  @P1 STG.E desc[UR40][R40.64], R21 ;  /* 0x0000001528001986 */ /* 0x0043e2000c101928 */
[----:B------:R-:W-:-:S03]  /*5eef0*/  LOP3.LUT P1, RZ, R17, 0x100000, RZ, 0xc0, !PT ;  /* 0x0010000011ff7812 */ /* 0x000fc6000782c0ff */
[----:B-1----:R-:W2:Y:S10]  /*5ef00*/  LDL.LU.64 R40, [R1+0x18f8] ;  /* 0x0018f80001287983 */ /* 0x002eb40000300a00 */
[----:B------:R-:W-:Y:S01]  /*5ef10*/  @P1 STG.E desc[UR40][R248.64], R251 ;  /* 0x000000fbf8001986 */ /* 0x000fe2000c101928 */
[----:B------:R-:W-:-:S13]  /*5ef20*/  LOP3.LUT P1, RZ, R17, 0x80000, RZ, 0xc0, !PT ;  /* 0x0008000011ff7812 */ /* 0x000fda000782c0ff */
[----:B------:R-:W-:Y:S01]  /*5ef30*/  @P1 STG.E desc[UR40][R24.64], R42 ;  /* 0x0000002a18001986 */ /* 0x000fe2000c101928 */
[----:B------:R-:W-:-:S13]  /*5ef40*/  LOP3.LUT P1, RZ, R17, 0x40000, RZ, 0xc0, !PT ;  /* 0x0004000011ff7812 */ /* 0x000fda000782c0ff */
[----:B---3--:R1:W-:Y:S01]  /*5ef50*/  @P1 STG.E desc[UR40][R46.64], R244 ;  /* 0x000000f42e001986 */ /* 0x0083e2000c101928 */
[----:B------:R-:W-:-:S03]  /*5ef60*/  LOP3.LUT P1, RZ, R17, 0x20000, RZ, 0xc0, !PT ;  /* 0x0002000011ff7812 */ /* 0x000fc6000782c0ff */
[----:B-1----:R-:W3:Y:S10]  /*5ef70*/  LDL.LU.64 R46, [R1+0xfa0] ;  /* 0x000fa000012e7983 */ /* 0x002ef40000300a00 */
[----:B------:R1:W-:Y:S01]  /*5ef80*/  @P1 STG.E desc[UR40][R60.64], R43 ;  /* 0x0000002b3c001986 */ /* 0x0003e2000c101928 */
[----:B------:R-:W-:-:S03]  /*5ef90*/  LOP3.LUT P1, RZ, R17, 0x10000, RZ, 0xc0, !PT ;  /* 0x0001000011ff7812 */ /* 0x000fc6000782c0ff */
[----:B-1----:R-:W2:Y:S10]  /*5efa0*/  LDL.LU.64 R42, [R1+0xf98] ;  /* 0x000f9800012a7983 */ /* 0x002eb40000300a00 */
[----:B------:R1:W-:Y:S01]  /*5efb0*/  @P1 STG.E desc[UR40][R68.64], R245 ;  /* 0x000000f544001986 */ /* 0x0003e2000c101928 */
[----:B------:R-:W-:-:S03]  /*5efc0*/  LOP3.LUT P1, RZ, R17, 0x8000, RZ, 0xc0, !PT ;  /* 0x0000800011ff7812 */ /* 0x000fc6000782c0ff */
[----:B-1----:R-:W2:Y:S10]  /*5efd0*/  LDL.LU.64 R68, [R1+0xf90] ;  /* 0x000f900001447983 */ /* 0x002eb40000300a00 */
[----:B------:R1:W-:Y:S04]  /*5efe0*/  @P1 STG.E desc[UR40][R70.64], R27 ;  /* 0x0000001b46001986 */ /* 0x0003e8000c101928 */
[----:B-1----:R-:W2:Y:S01]  /*5eff0*/  LDL.LU.64 R70, [R1+0xf88] ;  /* 0x000f880001467983 */ /* 0x002ea20000300a00 */
[----:B------:R-:W-:-:S03]  /*5f000*/  LOP3.LUT P1, RZ, R17, 0x4000, RZ, 0xc0, !PT ;  /* 0x0000400011ff7812 */ /* 0x000fc6000782c0ff */
[----:B------:R-:W2:Y:S10]  /*5f010*/  LDL.LU.64 R60, [R1+0xf80] ;  /* 0x000f8000013c7983 */ /* 0x000eb40000300a00 */
[----:B------:R1:W-:Y:S04]  /*5f020*/  @P1 STG.E desc[UR40][R62.64], R246 ;  /* 0x000000f63e001986 */ /* 0x0003e8000c101928 */
[----:B-1----:R-:W2:Y:S01]  /*5f030*/  LDL.LU.64 R62, [R1+0xf78] ;  /* 0x000f7800013e7983 */ /* 0x002ea20000300a00 */
[----:B------:R-:W-:-:S13]  /*5f040*/  LOP3.LUT P1, RZ, R17, 0x2000, RZ, 0xc0, !PT ;  /* 0x0000200011ff7812 */ /* 0x000fda000782c0ff */
[----:B------:R-:W-:Y:S01]  /*5f050*/  @P1 STG.E desc[UR40][R156.64], R252 ;  /* 0x000000fc9c001986 */ /* 0x000fe2000c101928 */
[----:B------:R-:W-:-:S13]  /*5f060*/  LOP3.LUT P1, RZ, R17, 0x1000, RZ, 0xc0, !PT ;  /* 0x0000100011ff7812 */ /* 0x000fda000782c0ff */
[----:B------:R1:W-:Y:S01]  /*5f070*/  @P1 STG.E desc[UR40][R158.64], R247 ;  /* 0x000000f79e001986 */ /* 0x0003e2000c101928 */
[----:B------:R-:W-:-:S03]  /*5f080*/  LOP3.LUT P1, RZ, R17, 0x800, RZ, 0xc0, !PT ;  /* 0x0000080011ff7812 */ /* 0x000fc6000782c0ff */
[----:B-1----:R-:W2:Y:S10]  /*5f090*/  LDL.LU.64 R246, [R1+0xf50] ;  /* 0x000f500001f67983 */ /* 0x002eb40000300a00 */
[----:B----4-:R1:W-:Y:S01]  /*5f0a0*/  @P1 STG.E desc[UR40][R152.64], R240 ;  /* 0x000000f098001986 */ /* 0x0103e2000c101928 */
[----:B------:R-:W-:-:S03]  /*5f0b0*/  LOP3.LUT P1, RZ, R17, 0x400, RZ, 0xc0, !PT ;  /* 0x0000040011ff7812 */ /* 0x000fc6000782c0ff */
[----:B------:R-:W4:Y:S04]  /*5f0c0*/  LDL.LU.64 R244, [R1+0xf48] ;  /* 0x000f480001f47983 */ /* 0x000f280000300a00 */
[----:B------:R-:W4:Y:S04]  /*5f0d0*/  LDL.LU.64 R250, [R1+0xf40] ;  /* 0x000f400001fa7983 */ /* 0x000f280000300a00 */
[----:B------:R-:W4:Y:S04]  /*5f0e0*/  LDL.LU.64 R248, [R1+0xf38] ;  /* 0x000f380001f87983 */ /* 0x000f280000300a00 */
[----:B------:R1:W-:Y:S01]  /*5f0f0*/  @P1 STG.E desc[UR40][R154.64], R232 ;  /* 0x000000e89a001986 */ /* 0x0003e2000c101928 */
[----:B------:R-:W-:-:S03]  /*5f100*/  LOP3.LUT P1, RZ, R17, 0x200, RZ, 0xc0, !PT ;  /* 0x0000020011ff7812 */ /* 0x000fc6000782c0ff */
[----:B------:R-:W4:Y:S04]  /*5f110*/  LDL.LU.64 R24, [R1+0xf30] ;  /* 0x000f300001187983 */ /* 0x000f280000300a00 */
[----:B------:R-:W4:Y:S04]  /*5f120*/  LDL.LU.64 R156, [R1+0xf28] ;  /* 0x000f2800019c7983 */ /* 0x000f280000300a00 */
[----:B------:R-:W4:Y:S04]  /*5f130*/  LDL.LU.64 R158, [R1+0xf20] ;  /* 0x000f2000019e7983 */ /* 0x000f280000300a00 */
[----:B-1----:R-:W4:Y:S04]  /*5f140*/  LDL.LU.64 R152, [R1+0xf18] ;  /* 0x000f180001987983 */ /* 0x002f280000300a00 */
[----:B------:R-:W4:Y:S04]  /*5f150*/  LDL.LU.64 R154, [R1+0xf10] ;  /* 0x000f1000019a7983 */ /* 0x000f280000300a00 */
[----:B---3--:R1:W-:Y:S01]  /*5f160*/  @P1 STG.E desc[UR40][R46.64], R241 ;  /* 0x000000f12e001986 */ /* 0x0083e2000c101928 */
[----:B------:R-:W-:-:S03]  /*5f170*/  LOP3.LUT P1, RZ, R17, 0x100, RZ, 0xc0, !PT ;  /* 0x0000010011ff7812 */ /* 0x000fc6000782c0ff */
[----:B-1----:R-:W3:Y:S10]  /*5f180*/  LDL.LU.64 R46, [R1+0x18f0] ;  /* 0x0018f000012e7983 */ /* 0x002ef40000300a00 */
[----:B--2---:R1:W-:Y:S01]  /*5f190*/  @P1 STG.E desc[UR40][R42.64], R233 ;  /* 0x000000e92a001986 */ /* 0x0043e2000c101928 */
[----:B------:R-:W-:-:S03]  /*5f1a0*/  LOP3.LUT P1, RZ, R17, 0x80, RZ, 0xc0, !PT ;  /* 0x0000008011ff7812 */ /* 0x000fc6000782c0ff */
[----:B------:R-:W2:Y:S04]  /*5f1b0*/  LDL.LU.64 R240, [R1+0xf58] ;  /* 0x000f580001f07983 */ /* 0x000ea80000300a00 */
[----:B-1----:R-:W2:Y:S06]  /*5f1c0*/  LDL.LU.64 R42, [R1+0x18e8] ;  /* 0x0018e800012a7983 */ /* 0x002eac0000300a00 */
[----:B------:R1:W-:Y:S01]  /*5f1d0*/  @P1 STG.E desc[UR40][R68.64], R242 ;  /* 0x000000f244001986 */ /* 0x0003e2000c101928 */
[----:B------:R-:W-:-:S03]  /*5f1e0*/  LOP3.LUT P1, RZ, R17, 0x40, RZ, 0xc0, !PT ;  /* 0x0000004011ff7812 */ /* 0x000fc6000782c0ff */
[----:B------:R-:W2:Y:S04]  /*5f1f0*/  LDL.LU.64 R232, [R1+0xf60] ;  /* 0x000f600001e87983 */ /* 0x000ea80000300a00 */
[----:B-1----:R-:W2:Y:S06]  /*5f200*/  LDL.LU.64 R68, [R1+0x18e0] ;  /* 0x0018e00001447983 */ /* 0x002eac0000300a00 */
[----:B------:R1:W-:Y:S01]  /*5f210*/  @P1 STG.E desc[UR40][R70.64], R234 ;  /* 0x000000ea46001986 */ /* 0x0003e2000c101928 */
[----:B------:R-:W-:-:S03]  /*5f220*/  LOP3.LUT P1, RZ, R17, 0x20, RZ, 0xc0, !PT ;  /* 0x0000002011ff7812 */ /* 0x000fc6000782c0ff */
[----:B-1----:R-:W2:Y:S10]  /*5f230*/  LDL.LU.64 R70, [R1+0x18d8] ;  /* 0x0018d80001467983 */ /* 0x002eb40000300a00 */
[----:B------:R1:W-:Y:S01]  /*5f240*/  @P1 STG.E desc[UR40][R60.64], R243 ;  /* 0x000000f33c001986 */ /* 0x0003e2000c101928 */
[----:B------:R-:W-:-:S03]  /*5f250*/  LOP3.LUT P1, RZ, R17, 0x10, RZ, 0xc0, !PT ;  /* 0x0000001011ff7812 */ /* 0x000fc6000782c0ff */
[----:B-1----:R-:W2:Y:S04]  /*5f260*/  LDL.LU.64 R60, [R1+0x18d0] ;  /* 0x0018d000013c7983 */ /* 0x002ea80000300a00 */
[----:B------:R-:W2:Y:S06]  /*5f270*/  LDL.LU.64 R242, [R1+0xf68] ;  /* 0x000f680001f27983 */ /* 0x000eac0000300a00 */
[----:B------:R1:W-:Y:S04]  /*5f280*/  @P1 STG.E desc[UR40][R62.64], R235 ;  /* 0x000000eb3e001986 */ /* 0x0003e8000c101928 */
[----:B-1----:R-:W2:Y:S04]  /*5f290*/  LDL.LU.64 R62, [R1+0x18c8] ;  /* 0x0018c800013e7983 */ /* 0x002ea80000300a00 */
[----:B------:R-:W2:Y:S01]  /*5f2a0*/  LDL.LU.64 R234, [R1+0xf70] ;  /* 0x000f700001ea7983 */ /* 0x000ea20000300a00 */
[----:B------:R-:W-:-:S02]  /*5f2b0*/  LOP3.LUT P1, RZ, R17, 0x8, RZ, 0xc0, !PT ;  /* 0x0000000811ff7812 */ /* 0x000fc4000782c0ff */
[C---:B------:R-:W-:Y:S02]  /*5f2c0*/  LOP3.LUT P0, RZ, R23.reuse, 0x1000, RZ, 0xc0, !PT ;  /* 0x0000100017ff7812 */ /* 0x040fe4000780c0ff */
[C---:B------:R-:W-:Y:S02]  /*5f2d0*/  LOP3.LUT P6, RZ, R23.reuse, 0x800, RZ, 0xc0, !PT ;  /* 0x0000080017ff7812 */ /* 0x040fe400078cc0ff */
[C---:B------:R-:W-:Y:S02]  /*5f2e0*/  LOP3.LUT P5, RZ, R23.reuse, 0x400, RZ, 0xc0, !PT ;  /* 0x0000040017ff7812 */ /* 0x040fe400078ac0ff */
[C---:B------:R-:W-:Y:S02]  /*5f2f0*/  LOP3.LUT P4, RZ, R23.reuse, 0x200, RZ, 0xc0, !PT ;  /* 0x0000020017ff7812 */ /* 0x040fe4000788c0ff */
[C---:B------:R-:W-:Y:S02]  /*5f300*/  LOP3.LUT P3, RZ, R23.reuse, 0x100, RZ, 0xc0, !PT ;  /* 0x0000010017ff7812 */ /* 0x040fe4000786c0ff */
[----:B------:R-:W-:Y:S01]  /*5f310*/  LOP3.LUT P2, RZ, R23, 0x80, RZ, 0xc0, !PT ;  /* 0x0000008017ff7812 */ /* 0x000fe2000784c0ff */
[----:B--2---:R-:W-:Y:S01]  /*5f320*/  @P1 STG.E desc[UR40][R234.64], R236 ;  /* 0x000000ecea001986 */ /* 0x004fe2000c101928 */
[----:B------:R-:W-:-:S13]  /*5f330*/  LOP3.LUT P1, RZ, R17, 0x4, RZ, 0xc0, !PT ;  /* 0x0000000411ff7812 */ /* 0x000fda000782c0ff */
[----:B------:R-:W-:Y:S01]  /*5f340*/  @P1 STG.E desc[UR40][R242.64], R228 ;  /* 0x000000e4f2001986 */ /* 0x000fe2000c101928 */
[----:B------:R-:W-:-:S13]  /*5f350*/  LOP3.LUT P1, RZ, R17, 0x2, RZ, 0xc0, !PT ;  /* 0x0000000211ff7812 */ /* 0x000fda000782c0ff */
[----:B------:R1:W-:Y:S01]  /*5f360*/  @P1 STG.E desc[UR40][R232.64], R237 ;  /* 0x000000ede8001986 */ /* 0x0003e2000c101928 */
[----:B------:R-:W-:-:S03]  /*5f370*/  LOP3.LUT P1, RZ, R17, 0x1, RZ, 0xc0, !PT ;  /* 0x0000000111ff7812 */ /* 0x000fc6000782c0ff */
[----:B-1----:R-:W2:Y:S10]  /*5f380*/  LDL.LU.64 R232, [R1+0xf08] ;  /* 0x000f080001e87983 */ /* 0x002eb40000300a00 */
[----:B------:R-:W-:Y:S01]  /*5f390*/  @P1 STG.E desc[UR40][R240.64], R229 ;  /* 0x000000e5f0001986 */ /* 0x000fe2000c101928 */
[----:B------:R-:W-:-:S13]  /*5f3a0*/  LOP3.LUT P1, RZ, R20, 0x80000000, RZ, 0xc0, !PT ;  /* 0x8000000014ff7812 */ /* 0x000fda000782c0ff */
[----:B------:R-:W-:Y:S01]  /*5f3b0*/  @P1 STG.E desc[UR40][R246.64], R238 ;  /* 0x000000eef6001986 */ /* 0x000fe2000c101928 */
[----:B------:R-:W-:-:S13]  /*5f3c0*/  LOP3.LUT P1, RZ, R20, 0x40000000, RZ, 0xc0, !PT ;  /* 0x4000000014ff7812 */ /* 0x000fda000782c0ff */
[----:B----4-:R-:W-:Y:S01]  /*5f3d0*/  @P1 STG.E desc[UR40][R244.64], R230 ;  /* 0x000000e6f4001986 */ /* 0x010fe2000c101928 */
[C---:B------:R-:W-:Y:S02]  /*5f3e0*/  LOP3.LUT P1, RZ, R20.reuse, 0x20000000, RZ, 0xc0, !PT ;  /* 0x2000000014ff7812 */ /* 0x040fe4000782c0ff */
[----:B------:R-:W-:-:S11]  /*5f3f0*/  LOP3.LUT R20, R20, 0xffffffdf, RZ, 0xc0, !PT ;  /* 0xffffffdf14147812 */ /* 0x000fd600078ec0ff */
[----:B------:R-:W-:Y:S01]  /*5f400*/  @P1 STG.E desc[UR40][R250.64], R239 ;  /* 0x000000effa001986 */ /* 0x000fe2000c101928 */
        /* <DEDUP_REMOVED lines=16> */
[----:B------:R-:W-:Y:S01]  /*5f510*/  @P3 STG.E desc[UR40][R152.64], R217 ;  /* 0x000000d998003986 */ /* 0x000fe2000c101928 */
[----:B------:R-:W-:-:S03]  /*5f520*/  LOP3.LUT R20, R20, 0xfffffdff, RZ, 0xc0, !PT ;  /* 0xfffffdff14147812 */ /* 0x000fc600078ec0ff */
[----:B------:R1:W-:Y:S01]  /*5f530*/  @P2 STG.E desc[UR40][R154.64], R226 ;  /* 0x000000e29a002986 */ /* 0x0003e2000c101928 */
[----:B------:R-:W-:Y:S02]  /*5f540*/  @P1 LOP3.LUT R20, R20, 0x200, RZ, 0xfc, !PT ;  /* 0x0000020014141812 */ /* 0x000fe400078efcff */
[----:B------:R-:W-:Y:S01]  /*5f550*/  LOP3.LUT P1, RZ, R12, 0x80000, RZ, 0xc0, !PT ;  /* 0x000800000cff7812 */ /* 0x000fe2000782c0ff */
[----:B-1----:R-:W4:Y:S01]  /*5f560*/  LDL.LU.64 R154, [R1+0xf00] ;  /* 0x000f0000019a7983 */ /* 0x002f220000300a00 */
[----:B------:R-:W-:-:S03]  /*5f570*/  LOP3.LUT R20, R20, 0xfffffbff, RZ, 0xc0, !PT ;  /* 0xfffffbff14147812 */ /* 0x000fc600078ec0ff */
[----:B------:R-:W3:Y:S08]  /*5f580*/  LDL.LU.64 R240, [R1+0xef8] ;  /* 0x000ef80001f07983 */ /* 0x000ef00000300a00 */
[----:B------:R-:W-:Y:S02]  /*5f590*/  @P1 LOP3.LUT R20, R20, 0x400, RZ, 0xfc, !PT ;  /* 0x0000040014141812 */ /* 0x000fe400078efcff */
[----:B------:R-:W-:Y:S01]  /*5f5a0*/  LOP3.LUT P1, RZ, R12, 0x100000, RZ, 0xc0, !PT ;  /* 0x001000000cff7812 */ /* 0x000fe2000782c0ff */
[----:B------:R-:W3:Y:S01]  /*5f5b0*/  LDL.LU.64 R246, [R1+0xef0] ;  /* 0x000ef00001f67983 */ /* 0x000ee20000300a00 */
[----:B------:R-:W-:-:S03]  /*5f5c0*/  LOP3.LUT R20, R20, 0xfffff7ff, RZ, 0xc0, !PT ;  /* 0xfffff7ff14147812 */ /* 0x000fc600078ec0ff */
[----:B------:R-:W3:Y:S04]  /*5f5d0*/  LDL.LU.64 R244, [R1+0xee8] ;  /* 0x000ee80001f47983 */ /* 0x000ee80000300a00 */
[----:B------:R-:W3:Y:S04]  /*5f5e0*/  LDL.LU.64 R250, [R1+0xee0] ;  /* 0x000ee00001fa7983 */ /* 0x000ee80000300a00 */
[----:B------:R-:W-:Y:S01]  /*5f5f0*/  @P1 LOP3.LUT R20, R20, 0x800, RZ, 0xfc, !PT ;  /* 0x0000080014141812 */ /* 0x000fe200078efcff */
[----:B------:R-:W3:Y:S01]  /*5f600*/  LDL.LU.64 R248, [R1+0xed8] ;  /* 0x000ed80001f87983 */ /* 0x000ee20000300a00 */
[----:B------:R-:W-:-:S02]  /*5f610*/  LOP3.LUT P1, RZ, R12, 0x200000, RZ, 0xc0, !PT ;  /* 0x002000000cff7812 */ /* 0x000fc4000782c0ff */
[----:B------:R-:W-:Y:S01]  /*5f620*/  LOP3.LUT R20, R20, 0xffffefff, RZ, 0xc0, !PT ;  /* 0xffffefff14147812 */ /* 0x000fe200078ec0ff */
[----:B------:R-:W3:Y:S04]  /*5f630*/  LDL.LU.64 R24, [R1+0xed0] ;  /* 0x000ed00001187983 */ /* 0x000ee80000300a00 */
[----:B------:R-:W3:Y:S04]  /*5f640*/  LDL.LU.64 R156, [R1+0xec8] ;  /* 0x000ec800019c7983 */ /* 0x000ee80000300a00 */
[----:B------:R-:W3:Y:S02]  /*5f650*/  LDL.LU.64 R158, [R1+0xec0] ;  /* 0x000ec000019e7983 */ /* 0x000ee40000300a00 */
[----:B------:R-:W-:-:S02]  /*5f660*/  @P1 LOP3.LUT R20, R20, 0x1000, RZ, 0xfc, !PT ;  /* 0x0000100014141812 */ /* 0x000fc400078efcff */
[----:B------:R-:W-:Y:S01]  /*5f670*/  LOP3.LUT P1, RZ, R12, 0x400000, RZ, 0xc0, !PT ;  /* 0x004000000cff7812 */ /* 0x000fe2000782c0ff */
[----:B------:R-:W3:Y:S01]  /*5f680*/  LDL.LU.64 R152, [R1+0xeb8] ;  /* 0x000eb80001987983 */ /* 0x000ee20000300a00 */
        /* <DEDUP_REMOVED lines=50> */
[----:B----4-:R1:W-:Y:S04]  /*5f9b0*/  @P1 STG.E desc[UR40][R154.64], R227 ;  /* 0x000000e39a001986 */ /* 0x0103e8000c101928 */
[----:B-1----:R-:W2:Y:S04]  /*5f9c0*/  LDL.LU.64 R154, [R1+0xeb0] ;  /* 0x000eb000019a7983 */ /* 0x002ea80000300a00 */
[----:B------:R-:W4:Y:S04]  /*5f9d0*/  LDL.LU.64 R216, [R1+0xea8] ;  /* 0x000ea80001d87983 */ /* 0x000f280000300a00 */
[----:B------:R-:W4:Y:S04]  /*5f9e0*/  LDL.LU.64 R224, [R1+0xea0] ;  /* 0x000ea00001e07983 */ /* 0x000f280000300a00 */
[----:B------:R-:W4:Y:S04]  /*5f9f0*/  LDL.LU.64 R230, [R1+0xe98] ;  /* 0x000e980001e67983 */ /* 0x000f280000300a00 */
[----:B------:R-:W4:Y:S04]  /*5fa00*/  LDL.LU.64 R238, [R1+0xe90] ;  /* 0x000e900001ee7983 */ /* 0x000f280000300a00 */
[----:B------:R-:W4:Y:S04]  /*5fa10*/  LDL.LU.64 R228, [R1+0xe88] ;  /* 0x000e880001e47983 */ /* 0x000f280000300a00 */
[----:B------:R-:W4:Y:S04]  /*5fa20*/  LDL.LU.64 R236, [R1+0xe80] ;  /* 0x000e800001ec7983 */ /* 0x000f280000300a00 */
[----:B------:R-:W4:Y:S01]  /*5fa30*/  LDL.LU.64 R234, [R1+0xe78] ;  /* 0x000e780001ea7983 */ /* 0x000f220000300a00 */
[----:B------:R-:W-:-:S03]  /*5fa40*/  LOP3.LUT P1, RZ, R20, 0x8000000, RZ, 0xc0, !PT ;  /* 0x0800000014ff7812 */ /* 0x000fc6000782c0ff */
[----:B------:R-:W4:Y:S04]  /*5fa50*/  LDL.LU.64 R242, [R1+0xe70] ;  /* 0x000e700001f27983 */ /* 0x000f280000300a00 */
[----:B------:R-:W4:Y:S06]  /*5fa60*/  LDL.LU.64 R232, [R1+0xe68] ;  /* 0x000e680001e87983 */ /* 0x000f2c0000300a00 */
[----:B---3--:R1:W-:Y:S01]  /*5fa70*/  @P1 STG.E desc[UR40][R240.64], R219 ;  /* 0x000000dbf0001986 */ /* 0x0083e2000c101928 */
[----:B------:R-:W-:-:S03]  /*5fa80*/  LOP3.LUT P1, RZ, R20, 0x4000000, RZ, 0xc0, !PT ;  /* 0x0400000014ff7812 */ /* 0x000fc6000782c0ff */
[----:B-1----:R-:W3:Y:S10]  /*5fa90*/  LDL.LU.64 R240, [R1+0xe60] ;  /* 0x000e600001f07983 */ /* 0x002ef40000300a00 */
[----:B------:R1:W-:Y:S01]  /*5faa0*/  @P1 STG.E desc[UR40][R246.64], R220 ;  /* 0x000000dcf6001986 */ /* 0x0003e2000c101928 */
        /* <DEDUP_REMOVED lines=23> */
[----:B--2---:R1:W-:Y:S04]  /*5fc20*/  @P1 STG.E desc[UR40][R154.64], R208 ;  /* 0x000000d09a001986 */ /* 0x0043e8000c101928 */
[----:B-1----:R-:W2:Y:S01]  /*5fc30*/  LDL.LU.64 R154, [R1+0xe18] ;  /* 0x000e1800019a7983 */ /* 0x002ea20000300a00 */
        /* <DEDUP_REMOVED lines=19> */
[----:B------:R-:W-:Y:S02]  /*5fd70*/  LOP3.LUT R18, R18, 0xffffdfff, RZ, 0xc0, !PT ;  /* 0xffffdfff12127812 */ /* 0x000fe400078ec0ff */
[C---:B------:R-:W-:Y:S02]  /*5fd80*/  LOP3.LUT P0, RZ, R12.reuse, 0x2000, RZ, 0xc0, !PT ;  /* 0x000020000cff7812 */ /* 0x040fe4000780c0ff */
[C---:B------:R-:W-:Y:S02]  /*5fd90*/  LOP3.LUT P6, RZ, R12.reuse, 0x1000, RZ, 0xc0, !PT ;  /* 0x000010000cff7812 */ /* 0x040fe400078cc0ff */
[C---:B------:R-:W-:Y:S02]  /*5fda0*/  LOP3.LUT P5, RZ, R12.reuse, 0x800, RZ, 0xc0, !PT ;  /* 0x000008000cff7812 */ /* 0x040fe400078ac0ff */
[----:B------:R-:W-:Y:S01]  /*5fdb0*/  LOP3.LUT P4, RZ, R12, 0x400, RZ, 0xc0, !PT ;  /* 0x000004000cff7812 */ /* 0x000fe2000788c0ff */
[----:B-1----:R-:W4:Y:S04]  /*5fdc0*/  LDL.LU.64 R232, [R1+0xe10] ;  /* 0x000e100001e87983 */ /* 0x002f280000300a00 */
        /* <DEDUP_REMOVED lines=17> */
[----:B------:R-:W-:Y:S02]  /*5fee0*/  LOP3.LUT P2, RZ, R12, 0x100, RZ, 0xc0, !PT ;  /* 0x000001000cff7812 */ /* 0x000fe4000784c0ff */
[----:B------:R-:W-:Y:S01]  /*5fef0*/  LOP3.LUT R18, R18, 0xfffeffff, RZ, 0xc0, !PT ;  /* 0xfffeffff12127812 */ /* 0x000fe200078ec0ff */
[----:B------:R-:W-:Y:S04]  /*5ff00*/  @P0 STG.E desc[UR40][R248.64], R207 ;  /* 0x000000cff8000986 */ /* 0x000fe8000c101928 */
[----:B------:R-:W-:Y:S04]  /*5ff10*/  @P6 STG.E desc[UR40][R24.64], R199 ;  /* 0x000000c718006986 */ /* 0x000fe8000c101928 */
[----:B------:R-:W-:-:S02]  /*5ff20*/  @P1 LOP3.LUT R18, R18, 0x10000, RZ, 0xfc, !PT ;  /* 0x0001000012121812 */ /* 0x000fc400078efcff */
[----:B------:R-:W-:Y:S01]  /*5ff30*/  LOP3.LUT P1, RZ, R14, 0x80000, RZ, 0xc0, !PT ;  /* 0x000800000eff7812 */ /* 0x000fe2000782c0ff */
[----:B------:R-:W-:Y:S04]  /*5ff40*/  @P5 STG.E desc[UR40][R156.64], R192 ;  /* 0x000000c09c005986 */ /* 0x000fe8000c101928 */
[----:B------:R-:W-:Y:S04]  /*5ff50*/  @P4 STG.E desc[UR40][R158.64], R184 ;  /* 0x000000b89e004986 */ /* 0x000fe8000c101928 */
[----:B------:R-:W-:Y:S01]  /*5ff60*/  @P3 STG.E desc[UR40][R152.64], R193 ;  /* 0x000000c198003986 */ /* 0x000fe2000c101928 */
[----:B------:R-:W-:-:S04]  /*5ff70*/  LOP3.LUT R18, R18, 0xfffdffff, RZ, 0xc0, !PT ;  /* 0xfffdffff12127812 */ /* 0x000fc800078ec0ff */
[----:B------:R-:W-:Y:S02]  /*5ff80*/  @P1 LOP3.LUT R18, R18, 0x20000, RZ, 0xfc, !PT ;  /* 0x0002000012121812 */ /* 0x000fe400078efcff */
[----:B------:R-:W-:Y:S02]  /*5ff90*/  LOP3.LUT P1, RZ, R14, 0x100000, RZ, 0xc0, !PT ;  /* 0x001000000eff7812 */ /* 0x000fe4000782c0ff */
[----:B------:R-:W-:-:S11]  /*5ffa0*/  LOP3.LUT R18, R18, 0xfffbffff, RZ, 0xc0, !PT ;  /* 0xfffbffff12127812 */ /* 0x000fd600078ec0ff */
[----:B------:R-:W-:Y:S02]  /*5ffb0*/  @P1 LOP3.LUT R18, R18, 0x40000, RZ, 0xfc, !PT ;  /* 0x0004000012121812 */ /* 0x000fe400078efcff */
[----:B------:R-:W-:Y:S01]  /*5ffc0*/  LOP3.LUT P1, RZ, R14, 0x200000, RZ, 0xc0, !PT ;  /* 0x002000000eff7812 */ /* 0x000fe2000782c0ff */
[----:B--2---:R1:W-:Y:S04]  /*5ffd0*/  @P2 STG.E desc[UR40][R154.64], R185 ;  /* 0x000000b99a002986 */ /* 0x0043e8000c101928 */
[----:B-1----:R-:W2:Y:S01]  /*5ffe0*/  LDL.LU.64 R154, [R1+0xe08] ;  /* 0x000e0800019a7983 */ /* 0x002ea20000300a00 */
[----:B------:R-:W-:-:S03]  /*5fff0*/  LOP3.LUT R18, R18, 0xfff7ffff, RZ, 0xc0, !PT ;  /* 0xfff7ffff12127812 */ /* 0x000fc600078ec0ff */
[----:B------:R-:W3:Y:S04]  /*60000*/  LDL.LU.64 R240, [R1+0xe00] ;  /* 0x000e000001f07983 */ /* 0x000ee80000300a00 */
        /* <DEDUP_REMOVED lines=11> */
[----:B------:R-:W3:Y:S01]  /*600c0*/  LDL.LU.64 R156, [R1+0xdd0] ;  /* 0x000dd000019c7983 */ /* 0x000ee20000300a00 */
[----:B------:R-:W-:-:S03]  /*600d0*/  LOP3.LUT R20, R20, 0xfffffffe, RZ, 0xc0, !PT ;  /* 0xfffffffe14147812 */ /* 0x000fc600078ec0ff */
[----:B------:R-:W3:Y:S02]  /*600e0*/  LDL.LU.64 R158, [R1+0xdc8] ;  /* 0x000dc800019e7983 */ /* 0x000ee40000300a00 */
[----:B------:R-:W-:Y:S02]  /*600f0*/  @P1 LOP3.LUT R18, R18, 0x200000, RZ, 0xfc, !PT ;  /* 0x0020000012121812 */ /* 0x000fe400078efcff */
        /* <DEDUP_REMOVED lines=48> */
[----:B--2---:R1:W-:Y:S04]  /*60400*/  @P1 STG.E desc[UR40][R154.64], R186 ;  /* 0x000000ba9a001986 */ /* 0x0043e8000c101928 */
[----:B-1----:R-:W2:Y:S04]  /*60410*/  LDL.LU.64 R154, [R1+0xdb8] ;  /* 0x000db800019a7983 */ /* 0x002ea80000300a00 */
[----:B------:R-:W4:Y:S04]  /*60420*/  LDL.LU.64 R216, [R1+0xdb0] ;  /* 0x000db00001d87983 */ /* 0x000f280000300a00 */
[----:B------:R-:W4:Y:S04]  /*60430*/  LDL.LU.64 R224, [R1+0xda8] ;  /* 0x000da80001e07983 */ /* 0x000f280000300a00 */
[----:B------:R-:W4:Y:S04]  /*60440*/  LDL.LU.64 R230, [R1+0xda0] ;  /* 0x000da00001e67983 */ /* 0x000f280000300a00 */
[----:B------:R-:W4:Y:S04]  /*60450*/  LDL.LU.64 R238, [R1+0xd98] ;  /* 0x000d980001ee7983 */ /* 0x000f280000300a00 */
[----:B------:R-:W4:Y:S01]  /*60460*/  LDL.LU.64 R228, [R1+0xd90] ;  /* 0x000d900001e47983 */ /* 0x000f220000300a00 */
[----:B------:R-:W-:-:S03]  /*60470*/  LOP3.LUT P1, RZ, R20, 0x8, RZ, 0xc0, !PT ;  /* 0x0000000814ff7812 */ /* 0x000fc6000782c0ff */
[----:B------:R-:W4:Y:S04]  /*60480*/  LDL.LU.64 R236, [R1+0xd88] ;  /* 0x000d880001ec7983 */ /* 0x000f280000300a00 */
[----:B------:R-:W4:Y:S04]  /*60490*/  LDL.LU.64 R234, [R1+0xd80] ;  /* 0x000d800001ea7983 */ /* 0x000f280000300a00 */
[----:B------:R-:W4:Y:S04]  /*604a0*/  LDL.LU.64 R242, [R1+0xd78] ;  /* 0x000d780001f27983 */ /* 0x000f280000300a00 */
[----:B---3--:R1:W-:Y:S01]  /*604b0*/  @P1 STG.E desc[UR40][R240.64], R195 ;  /* 0x000000c3f0001986 */ /* 0x0083e2000c101928 */
[----:B------:R-:W-:-:S03]  /*604c0*/  LOP3.LUT P1, RZ, R20, 0x4, RZ, 0xc0, !PT ;  /* 0x0000000414ff7812 */ /* 0x000fc6000782c0ff */
[----:B------:R-:W3:Y:S04]  /*604d0*/  LDL.LU.64 R232, [R1+0xd70] ;  /* 0x000d700001e87983 */ /* 0x000ee80000300a00 */
[----:B-1----:R-:W3:Y:S06]  /*604e0*/  LDL.LU.64 R240, [R1+0xd68] ;  /* 0x000d680001f07983 */ /* 0x002eec0000300a00 */
        /* <DEDUP_REMOVED lines=18> */
[----:B------:R1:W-:Y:S04]  /*60610*/  @P1 STG.E desc[UR40][R158.64], R182 ;  /* 0x000000b69e001986 */ /* 0x0003e8000c101928 */
[----:B-1----:R-:W3:Y:S01]  /*60620*/  LDL.LU.64 R158, [R1+0xd30] ;  /* 0x000d3000019e7983 */ /* 0x002ee20000300a00 */
[----:B------:R-:W-:-:S13]  /*60630*/  LOP3.LUT P1, RZ, R18, 0x8000000, RZ, 0xc0, !PT ;  /* 0x0800000012ff7812 */ /* 0x000fda000782c0ff */
[----:B------:R1:W-:Y:S04]  /*60640*/  @P1 STG.E desc[UR40][R152.64], R191 ;  /* 0x000000bf98001986 */ /* 0x0003e8000c101928 */
[----:B-1----:R-:W3:Y:S01]  /*60650*/  LDL.LU.64 R152, [R1+0xd28] ;  /* 0x000d280001987983 */ /* 0x002ee20000300a00 */
[----:B------:R-:W-:-:S13]  /*60660*/  LOP3.LUT P1, RZ, R18, 0x4000000, RZ, 0xc0, !PT ;  /* 0x0400000012ff7812 */ /* 0x000fda000782c0ff */
        /* <DEDUP_REMOVED lines=24> */
[----:B------:R-:W-:Y:S02]  /*607f0*/  LOP3.LUT P1, RZ, R18, 0x4000, RZ, 0xc0, !PT ;  /* 0x0000400012ff7812 */ /* 0x000fe4000782c0ff */
[C---:B------:R-:W-:Y:S02]  /*60800*/  LOP3.LUT P0, RZ, R14.reuse, 0x4000, RZ, 0xc0, !PT ;  /* 0x000040000eff7812 */ /* 0x040fe4000780c0ff */
[C---:B------:R-:W-:Y:S02]  /*60810*/  LOP3.LUT P6, RZ, R14.reuse, 0x2000, RZ, 0xc0, !PT ;  /* 0x000020000eff7812 */ /* 0x040fe400078cc0ff */
[C---:B------:R-:W-:Y:S02]  /*60820*/  LOP3.LUT P5, RZ, R14.reuse, 0x1000, RZ, 0xc0, !PT ;  /* 0x000010000eff7812 */ /* 0x040fe400078ac0ff */
[----:B------:R-:W-:-:S05]  /*60830*/  LOP3.LUT P4, RZ, R14, 0x800, RZ, 0xc0, !PT ;  /* 0x000008000eff7812 */ /* 0x000fca000788c0ff */
[----:B------:R-:W-:Y:S01]  /*60840*/  @P1 STG.E desc[UR40][R244.64], R5 ;  /* 0x00000005f4001986 */ /* 0x000fe2000c101928 */
[----:B------:R-:W-:-:S13]  /*60850*/  LOP3.LUT P1, RZ, R18, 0x2000, RZ, 0xc0, !PT ;  /* 0x0000200012ff7812 */ /* 0x000fda000782c0ff */
[----:B------:R-:W-:Y:S04]  /*60860*/  @P1 STG.E desc[UR40][R250.64], R174 ;  /* 0x000000aefa001986 */ /* 0x000fe8000c101928 */
[----:B------:R-:W-:Y:S04]  /*60870*/  @P0 STG.E desc[UR40][R248.64], R6 ;  /* 0x00000006f8000986 */ /* 0x000fe8000c101928 */
[----:B------:R-:W-:Y:S04]  /*60880*/  @P6 STG.E desc[UR40][R24.64], R175 ;  /* 0x000000af18006986 */ /* 0x000fe8000c101928 */
[----:B------:R-:W-:Y:S04]  /*60890*/  @P5 STG.E desc[UR40][R156.64], R7 ;  /* 0x000000079c005986 */ /* 0x000fe8000c101928 */
[----:B------:R1:W-:Y:S01]  /*608a0*/  @P4 STG.E desc[UR40][R158.64], R36 ;  /* 0x000000249e004986 */ /* 0x0003e2000c101928 */
[----:B------:R-:W-:-:S02]  /*608b0*/  LOP3.LUT P0, RZ, R2, 0x10000, RZ, 0xc0, !PT ;  /* 0x0001000002ff7812 */ /* 0x000fc4000780c0ff */
[----:B------:R-:W-:Y:S01]  /*608c0*/  LOP3.LUT R16, R16, 0xffbfffff, RZ, 0xc0, !PT ;  /* 0xffbfffff10107812 */ /* 0x000fe200078ec0ff */
[----:B------:R-:W-:Y:S01]  /*608d0*/  VIADD R3, R0, 0x1ee ;  /* 0x000001ee00037836 */ /* 0x000fe20000000000 */
[----:B------:R-:W-:Y:S01]  /*608e0*/  LOP3.LUT P3, RZ, R14, 0x400, RZ, 0xc0, !PT ;  /* 0x000004000eff7812 */ /* 0x000fe2000786c0ff */
[----:B------:R-:W3:Y:S04]  /*608f0*/  LDS.128 R4, [R26] ;  /* 0x000000001a047984 */ /* 0x000ee80000000c00 */
[----:B-1----:R-:W4:Y:S04]  /*60900*/  LDL.LU.64 R158, [R1+0xd18] ;  /* 0x000d1800019e7983 */ /* 0x002f280000300a00 */
[----:B------:R-:W3:Y:S01]  /*60910*/  LDL.LU.64 R232, [R1+0xd10] ;  /* 0x000d100001e87983 */ /* 0x000ee20000300a00 */
[----:B------:R-:W-:-:S03]  /*60920*/  @P0 LOP3.LUT R16, R16, 0x400000, RZ, 0xfc, !PT ;  /* 0x0040000010100812 */ /* 0x000fc600078efcff */
[----:B------:R-:W3:Y:S01]  /*60930*/  LDL.LU.64 R244, [R1+0xd08] ;  /* 0x000d080001f47983 */ /* 0x000ee20000300a00 */
[----:B------:R-:W-:Y:S02]  /*60940*/  LOP3.LUT P0, RZ, R2, 0x20000, RZ, 0xc0, !PT ;  /* 0x0002000002ff7812 */ /* 0x000fe4000780c0ff */
[----:B------:R-:W-:Y:S01]  /*60950*/  LOP3.LUT R16, R16, 0xff7fffff, RZ, 0xc0, !PT ;  /* 0xff7fffff10107812 */ /* 0x000fe200078ec0ff */
[----:B------:R1:W-:Y:S04]  /*60960*/  @P3 STG.E desc[UR40][R152.64], R32 ;  /* 0x0000002098003986 */ /* 0x0003e8000c101928 */
[----:B-1----:R-:W3:Y:S06]  /*60970*/  LDL.LU.64 R152, [R1+0xd00] ;  /* 0x000d000001987983 */ /* 0x002eec0000300a00 */
[----:B------:R-:W-:-:S02]  /*60980*/  @P0 LOP3.LUT R16, R16, 0x800000, RZ, 0xfc, !PT ;  /* 0x0080000010100812 */ /* 0x000fc400078efcff */
[----:B------:R-:W-:Y:S01]  /*60990*/  LOP3.LUT P0, RZ, R2, 0x40000, RZ, 0xc0, !PT ;  /* 0x0004000002ff7812 */ /* 0x000fe2000780c0ff */
[----:B------:R-:W3:Y:S01]  /*609a0*/  LDL.LU.64 R250, [R1+0xcf8] ;  /* 0x000cf80001fa7983 */ /* 0x000ee20000300a00 */
[----:B------:R-:W-:Y:S02]  /*609b0*/  LOP3.LUT R16, R16, 0xfeffffff, RZ, 0xc0, !PT ;  /* 0xfeffffff10107812 */ /* 0x000fe400078ec0ff */
[----:B------:R-:W-:Y:S01]  /*609c0*/  LOP3.LUT P2, RZ, R14, 0x200, RZ, 0xc0, !PT ;  /* 0x000002000eff7812 */ /* 0x000fe2000784c0ff */
[----:B------:R-:W3:Y:S08]  /*609d0*/  LDL.LU.64 R248, [R1+0xcf0] ;  /* 0x000cf00001f87983 */ /* 0x000ef00000300a00 */
        /* <DEDUP_REMOVED lines=9> */
[----:B--2---:R1:W-:Y:S04]  /*60a70*/  @P2 STG.E desc[UR40][R154.64], R37 ;  /* 0x000000259a002986 */ /* 0x0043e8000c101928 */
[----:B-1----:R-:W2:Y:S06]  /*60a80*/  LDL.LU.64 R154, [R1+0xce8] ;  /* 0x000ce800019a7983 */ /* 0x002eac0000300a00 */
[----:B------:R-:W-:-:S02]  /*60a90*/  @P0 LOP3.LUT R16, R16, 0x8000000, RZ, 0xfc, !PT ;  /* 0x0800000010100812 */ /* 0x000fc400078efcff */
[----:B------:R-:W-:Y:S01]  /*60aa0*/  LOP3.LUT P0, RZ, R2, 0x400000, RZ, 0xc0, !PT ;  /* 0x0040000002ff7812 */ /* 0x000fe2000780c0ff */
[----:B------:R-:W2:Y:S01]  /*60ab0*/  LDL.LU.64 R240, [R1+0xce0] ;  /* 0x000ce00001f07983 */ /* 0x000ea20000300a00 */
[----:B------:R-:W-:Y:S02]  /*60ac0*/  LOP3.LUT R16, R16, 0xefffffff, RZ, 0xc0, !PT ;  /* 0xefffffff10107812 */ /* 0x000fe400078ec0ff */
[----:B------:R-:W-:Y:S01]  /*60ad0*/  LOP3.LUT P1, RZ, R14, 0x20, RZ, 0xc0, !PT ;  /* 0x000000200eff7812 */ /* 0x000fe2000782c0ff */
[----:B------:R-:W2:Y:S01]  /*60ae0*/  LDL.LU.64 R24, [R1+0xcd8] ;  /* 0x000cd80001187983 */ /* 0x000ea20000300a00 */
[----:B------:R-:W-:-:S03]  /*60af0*/  LOP3.LUT R18, R18, 0xfffffbff, RZ, 0xc0, !PT ;  /* 0xfffffbff12127812 */ /* 0x000fc600078ec0ff */
[----:B------:R-:W2:Y:S04]  /*60b00*/  LDL.LU.64 R246, [R1+0xcd0] ;  /* 0x000cd00001f67983 */ /* 0x000ea80000300a00 */
[----:B------:R-:W-:Y:S01]  /*60b10*/  @P0 LOP3.LUT R16, R16, 0x10000000, RZ, 0xfc, !PT ;  /* 0x1000000010100812 */ /* 0x000fe200078efcff */
[----:B------:R-:W2:Y:S01]  /*60b20*/  LDL.LU.64 R156, [R1+0xcc8] ;  /* 0x000cc800019c7983 */ /* 0x000ea20000300a00 */
[----:B------:R-:W-:Y:S02]  /*60b30*/  LOP3.LUT P0, RZ, R2, 0x800000, RZ, 0xc0, !PT ;  /* 0x0080000002ff7812 */ /* 0x000fe4000780c0ff */
[----:B------:R-:W-:Y:S02]  /*60b40*/  LOP3.LUT R16, R16, 0xdfffffff, RZ, 0xc0, !PT ;  /* 0xdfffffff10107812 */ /* 0x000fe400078ec0ff */
[----:B------:R-:W-:-:S02]  /*60b50*/  @P1 LOP3.LUT R18, R18, 0x400, RZ, 0xfc, !PT ;  /* 0x0000040012121812 */ /* 0x000fc400078efcff */
[----:B------:R-:W-:-:S07]  /*60b60*/  LOP3.LUT P1, RZ, R14, 0x40, RZ, 0xc0, !PT ;  /* 0x000000400eff7812 */ /* 0x000fce000782c0ff */
[----:B------:R-:W-:Y:S02]  /*60b70*/  @P0 LOP3.LUT R16, R16, 0x20000000, RZ, 0xfc, !PT ;  /* 0x2000000010100812 */ /* 0x000fe400078efcff */
[----:B------:R-:W-:Y:S02]  /*60b80*/  LOP3.LUT P0, RZ, R2, 0x1000000, RZ, 0xc0, !PT ;  /* 0x0100000002ff7812 */ /* 0x000fe4000780c0ff */
[----:B------:R-:W-:Y:S02]  /*60b90*/  LOP3.LUT R16, R16, 0xbfffffff, RZ, 0xc0, !PT ;  /* 0xbfffffff10107812 */ /* 0x000fe400078ec0ff */
[----:B------:R-:W-:-:S09]  /*60ba0*/  LOP3.LUT R18, R18, 0xfffff7ff, RZ, 0xc0, !PT ;  /* 0xfffff7ff12127812 */ /* 0x000fd200078ec0ff */
[----:B------:R-:W-:Y:S02]  /*60bb0*/  @P0 LOP3.LUT R16, R16, 0x40000000, RZ, 0xfc, !PT ;  /* 0x4000000010100812 */ /* 0x000fe400078efcff */
[----:B------:R-:W-:Y:S02]  /*60bc0*/  LOP3.LUT P0, RZ, R2, 0x2000000, RZ, 0xc0, !PT ;  /* 0x0200000002ff7812 */ /* 0x000fe4000780c0ff */
[----:B------:R-:W-:Y:S02]  /*60bd0*/  @P1 LOP3.LUT R18, R18, 0x800, RZ, 0xfc, !PT ;  /* 0x0000080012121812 */ /* 0x000fe400078efcff */
[----:B------:R-:W-:Y:S02]  /*60be0*/  LOP3.LUT P1, RZ, R14, 0x80, RZ, 0xc0, !PT ;  /* 0x000000800eff7812 */ /* 0x000fe4000782c0ff */
[----:B------:R-:W-:Y:S02]  /*60bf0*/  LOP3.LUT R16, R16, 0x7fffffff, RZ, 0xc0, !PT ;  /* 0x7fffffff10107812 */ /* 0x000fe400078ec0ff */
[----:B------:R-:W-:-:S05]  /*60c00*/  LOP3.LUT R18, R18, 0xffffefff, RZ, 0xc0, !PT ;  /* 0xffffefff12127812 */ /* 0x000fca00078ec0ff */
[----:B------:R-:W-:Y:S02]  /*60c10*/  @P0 LOP3.LUT R16, R16, 0x80000000, RZ, 0xfc, !PT ;  /* 0x8000000010100812 */ /* 0x000fe400078efcff */
[----:B------:R-:W-:Y:S02]  /*60c20*/  LOP3.LUT P0, RZ, R2, 0x4000000, RZ, 0xc0, !PT ;  /* 0x0400000002ff7812 */ /* 0x000fe4000780c0ff */
[----:B------:R-:W-:-:S04]  /*60c30*/  @P1 LOP3.LUT R18, R18, 0x1000, RZ, 0xfc, !PT ;  /* 0x0000100012121812 */ /* 0x000fc800078efcff */
[----:B------:R-:W-:-:S07]  /*60c40*/  LOP3.LUT R18, R18, 0xfffffffe, RZ, 0xc0, !PT ;  /* 0xfffffffe12127812 */ /* 0x000fce00078ec0ff */
        /* <DEDUP_REMOVED lines=28> */
[----:B----4-:R1:W-:Y:S10]  /*60e10*/  @P1 STG.E desc[UR40][R158.64], R33 ;  /* 0x000000219e001986 */ /* 0x0103f4000c101928 */
[----:B------:R-:W-:Y:S01]  /*60e20*/  @P0 LOP3.LUT R18, R18, 0x200, RZ, 0xfc, !PT ;  /* 0x0000020012120812 */ /* 0x000fe200078efcff */
[----:B-1----:R-:W4:Y:S03]  /*60e30*/  LDL.LU.64 R158, [R1+0xcc0] ;  /* 0x000cc000019e7983 */ /* 0x002f260000300a00 */
[----:B------:R-:W-:-:S13]  /*60e40*/  LOP3.LUT P1, RZ, R18, 0x1000, RZ, 0xc0, !PT ;  /* 0x0000100012ff7812 */ /* 0x000fda000782c0ff */
[----:B---3--:R-:W-:Y:S01]  /*60e50*/  @P1 STG.E desc[UR40][R232.64], R38 ;  /* 0x00000026e8001986 */ /* 0x008fe2000c101928 */
[----:B------:R-:W-:-:S13]  /*60e60*/  LOP3.LUT P1, RZ, R18, 0x800, RZ, 0xc0, !PT ;  /* 0x0000080012ff7812 */ /* 0x000fda000782c0ff */
[----:B------:R1:W-:Y:S01]  /*60e70*/  @P1 STG.E desc[UR40][R244.64], R34 ;  /* 0x00000022f4001986 */ /* 0x0003e2000c101928 */
[----:B------:R-:W-:-:S03]  /*60e80*/  LOP3.LUT P1, RZ, R18, 0x400, RZ, 0xc0, !PT ;  /* 0x0000040012ff7812 */ /* 0x000fc6000782c0ff */
[----:B-1----:R-:W3:Y:S01]  /*60e90*/  LDL.LU.64 R244, [R1+0xcb8] ;  /* 0x000cb80001f47983 */ /* 0x002ee20000300a00 */
[----:B------:R-:W-:-:S09]  /*60ea0*/  LOP3.LUT P0, RZ, R14, 0x10, RZ, 0xc0, !PT ;  /* 0x000000100eff7812 */ /* 0x000fd2000780c0ff */
[----:B------:R1:W-:Y:S04]  /*60eb0*/  @P1 STG.E desc[UR40][R152.64], R39 ;  /* 0x0000002798001986 */ /* 0x0003e8000c101928 */
[----:B-1----:R-:W3:Y:S04]  /*60ec0*/  LDL.LU.64 R152, [R1+0xcb0] ;  /* 0x000cb00001987983 */ /* 0x002ee80000300a00 */
        /* <DEDUP_REMOVED lines=8> */
[----:B------:R-:W-:-:S03]  /*60f50*/  LOP3.LUT P0, RZ, R18, 0x80, RZ, 0xc0, !PT ;  /* 0x0000008012ff7812 */ /* 0x000fc6000780c0ff */
[----:B------:R-:W2:Y:S04]  /*60f60*/  LDL.LU.64 R234, [R1+0xc90] ;  /* 0x000c900001ea7983 */ /* 0x000ea80000300a00 */
[----:B------:R-:W2:Y:S06]  /*60f70*/  LDL.LU.64 R242, [R1+0xc88] ;  /* 0x000c880001f27983 */ /* 0x000eac0000300a00 */
[----:B------:R-:W-:Y:S01]  /*60f80*/  @P0 STG.E desc[UR40][R240.64], R29 ;  /* 0x0000001df0000986 */ /* 0x000fe2000c101928 */
[----:B------:R-:W-:-:S13]  /*60f90*/  LOP3.LUT P0, RZ, R18, 0x40, RZ, 0xc0, !PT ;  /* 0x0000004012ff7812 */ /* 0x000fda000780c0ff */
[----:B------:R1:W-:Y:S01]  /*60fa0*/  @P0 STG.E desc[UR40][R24.64], R9 ;  /* 0x0000000918000986 */ /* 0x0003e2000c101928 */
[----:B------:R-:W-:-:S03]  /*60fb0*/  LOP3.LUT P0, RZ, R18, 0x20, RZ, 0xc0, !PT ;  /* 0x0000002012ff7812 */ /* 0x000fc6000780c0ff */
[----:B-1----:R-:W2:Y:S10]  /*60fc0*/  LDL.LU.64 R24, [R1+0xc80] ;  /* 0x000c800001187983 */ /* 0x002eb40000300a00 */
[----:B------:R-:W-:Y:S01]  /*60fd0*/  @P0 STG.E desc[UR40][R246.64], R30 ;  /* 0x0000001ef6000986 */ /* 0x000fe2000c101928 */
[----:B------:R-:W-:-:S03]  /*60fe0*/  LOP3.LUT P0, RZ, R18, 0x10, RZ, 0xc0, !PT ;  /* 0x0000001012ff7812 */ /* 0x000fc6000780c0ff */
[----:B------:R-:W2:Y:S10]  /*60ff0*/  LDL.LU.64 R232, [R1+0xc78] ;  /* 0x000c780001e87983 */ /* 0x000eb40000300a00 */
[----:B------:R1:W-:Y:S01]  /*61000*/  @P0 STG.E desc[UR40][R156.64], R10 ;  /* 0x0000000a9c000986 */ /* 0x0003e2000c101928 */
[----:B------:R-:W-:-:S03]  /*61010*/  LOP3.LUT P0, RZ, R18, 0x8, RZ, 0xc0, !PT ;  /* 0x0000000812ff7812 */ /* 0x000fc6000780c0ff */
[----:B-1----:R-:W2:Y:S04]  /*61020*/  LDL.LU.64 R156, [R1+0xc70] ;  /* 0x000c7000019c7983 */ /* 0x002ea80000300a00 */
[----:B------:R-:W2:Y:S06]  /*61030*/  LDL.LU.64 R240, [R1+0xc68] ;  /* 0x000c680001f07983 */ /* 0x000eac0000300a00 */
[----:B----4-:R1:W-:Y:S01]  /*61040*/  @P0 STG.E desc[UR40][R158.64], R31 ;  /* 0x0000001f9e000986 */ /* 0x0103e2000c101928 */
[----:B------:R-:W-:-:S03]  /*61050*/  LOP3.LUT P0, RZ, R18, 0x4, RZ, 0xc0, !PT ;  /* 0x0000000412ff7812 */ /* 0x000fc6000780c0ff */
[----:B-1----:R-:W4:Y:S04]  /*61060*/  LDL.LU.64 R158, [R1+0xc60] ;  /* 0x000c6000019e7983 */ /* 0x002f280000300a00 */
[----:B------:R-:W4:Y:S06]  /*61070*/  LDL.LU.64 R246, [R1+0xc58] ;  /* 0x000c580001f67983 */ /* 0x000f2c0000300a00 */
[----:B---3--:R-:W-:Y:S01]  /*61080*/  @P0 STG.E desc[UR40][R244.64], R11 ;  /* 0x0000000bf4000986 */ /* 0x008fe2000c101928 */
[----:B------:R-:W-:-:S13]  /*61090*/  LOP3.LUT P0, RZ, R18, 0x2, RZ, 0xc0, !PT ;  /* 0x0000000212ff7812 */ /* 0x000fda000780c0ff */
[----:B------:R1:W-:Y:S01]  /*610a0*/  @P0 STG.E desc[UR40][R152.64], R52 ;  /* 0x0000003498000986 */ /* 0x0003e2000c101928 */
[----:B------:R-:W-:-:S03]  /*610b0*/  LOP3.LUT P0, RZ, R18, 0x1, RZ, 0xc0, !PT ;  /* 0x0000000112ff7812 */ /* 0x000fc6000780c0ff */
[----:B-1----:R-:W3:Y:S10]  /*610c0*/  LDL.LU.64 R152, [R1+0xc50] ;  /* 0x000c500001987983 */ /* 0x002ef40000300a00 */
[----:B------:R1:W-:Y:S01]  /*610d0*/  @P0 STG.E desc[UR40][R250.64], R48 ;  /* 0x00000030fa000986 */ /* 0x0003e2000c101928 */
[----:B------:R-:W-:-:S03]  /*610e0*/  LOP3.LUT P0, RZ, R16, 0x80000000, RZ, 0xc0, !PT ;  /* 0x8000000010ff7812 */ /* 0x000fc6000780c0ff */
[----:B------:R-:W3:Y:S04]  /*610f0*/  LDL.LU.64 R244, [R1+0xc48] ;  /* 0x000c480001f47983 */ /* 0x000ee80000300a00 */
[----:B-1----:R-:W3:Y:S06]  /*61100*/  LDL.LU.64 R250, [R1+0xc40] ;  /* 0x000c400001fa7983 */ /* 0x002eec0000300a00 */
[----:B------:R1:W-:Y:S01]  /*61110*/  @P0 STG.E desc[UR40][R248.64], R53 ;  /* 0x00000035f8000986 */ /* 0x0003e2000c101928 */
[----:B------:R-:W-:-:S03]  /*61120*/  LOP3.LUT P0, RZ, R16, 0x40000000, RZ, 0xc0, !PT ;  /* 0x4000000010ff7812 */ /* 0x000fc6000780c0ff */
[----:B-1----:R-:W3:Y:S10]  /*61130*/  LDL.LU.64 R248, [R1+0xc38] ;  /* 0x000c380001f87983 */ /* 0x002ef40000300a00 */
[----:B--2---:R1:W-:Y:S04]  /*61140*/  @P0 STG.E desc[UR40][R154.64], R49 ;  /* 0x000000319a000986 */ /* 0x0043e8000c101928 */
[----:B-1----:R-:W2:Y:S01]  /*61150*/  LDL.LU.64 R154, [R1+0xc30] ;  /* 0x000c3000019a7983 */ /* 0x002ea20000300a00 */
[----:B------:R-:W-:-:S13]  /*61160*/  LOP3.LUT P0, RZ, R16, 0x20000000, RZ, 0xc0, !PT ;  /* 0x2000000010ff7812 */ /* 0x000fda000780c0ff */
[----:B------:R-:W-:Y:S01]  /*61170*/  @P0 STG.E desc[UR40][R234.64], R54 ;  /* 0x00000036ea000986 */ /* 0x000fe2000c101928 */
[----:B------:R-:W-:-:S13]  /*61180*/  LOP3.LUT P0, RZ, R16, 0x10000000, RZ, 0xc0, !PT ;  /* 0x1000000010ff7812 */ /* 0x000fda000780c0ff */
[----:B------:R-:W-:Y:S01]  /*61190*/  @P0 STG.E desc[UR40][R242.64], R50 ;  /* 0x00000032f2000986 */ /* 0x000fe2000c101928 */
[----:B------:R-:W-:-:S13]  /*611a0*/  LOP3.LUT P0, RZ, R16, 0x8000000, RZ, 0xc0, !PT ;  /* 0x0800000010ff7812 */ /* 0x000fda000780c0ff */
[----:B------:R1:W-:Y:S01]  /*611b0*/  @P0 STG.E desc[UR40][R24.64], R55 ;  /* 0x0000003718000986 */ /* 0x0003e2000c101928 */
[----:B------:R-:W-:Y:S02]  /*611c0*/  LOP3.LUT P0, RZ, R16, 0x4000000, RZ, 0xc0, !PT ;  /* 0x0400000010ff7812 */ /* 0x000fe4000780c0ff */
[C---:B------:R-:W-:Y:S02]  /*611d0*/  LOP3.LUT P2, RZ, R2.reuse, 0x8000, RZ, 0xc0, !PT ;  /* 0x0000800002ff7812 */ /* 0x040fe4000784c0ff */
[C---:B------:R-:W-:Y:S02]  /*611e0*/  LOP3.LUT P3, RZ, R2.reuse, 0x4000, RZ, 0xc0, !PT ;  /* 0x0000400002ff7812 */ /* 0x040fe4000786c0ff */
[----:B------:R-:W-:Y:S01]  /*611f0*/  LOP3.LUT P4, RZ, R2, 0x2000, RZ, 0xc0, !PT ;  /* 0x0000200002ff7812 */ /* 0x000fe2000788c0ff */
[----:B-1----:R-:W2:Y:S06]  /*61200*/  LDL.LU.64 R24, [R1+0xc18] ;  /* 0x000c180001187983 */ /* 0x002eac0000300a00 */
[----:B------:R-:W-:Y:S01]  /*61210*/  @P0 STG.E desc[UR40][R232.64], R51 ;  /* 0x00000033e8000986 */ /* 0x000fe2000c101928 */
[----:B------:R-:W-:-:S13]  /*61220*/  LOP3.LUT P0, RZ, R16, 0x2000000, RZ, 0xc0, !PT ;  /* 0x0200000010ff7812 */ /* 0x000fda000780c0ff */
[----:B------:R1:W-:Y:S01]  /*61230*/  @P0 STG.E desc[UR40][R156.64], R44 ;  /* 0x0000002c9c000986 */ /* 0x0003e2000c101928 */
[----:B------:R-:W-:Y:S02]  /*61240*/  LOP3.LUT P0, RZ, R16, 0x1000000, RZ, 0xc0, !PT ;  /* 0x0100000010ff7812 */ /* 0x000fe4000780c0ff */
[C---:B------:R-:W-:Y:S02]  /*61250*/  LOP3.LUT P5, RZ, R2.reuse, 0x1000, RZ, 0xc0, !PT ;  /* 0x0000100002ff7812 */ /* 0x040fe400078ac0ff */
[----:B------:R-:W-:Y:S01]  /*61260*/  LOP3.LUT P6, RZ, R2, 0x800, RZ, 0xc0, !PT ;  /* 0x0000080002ff7812 */ /* 0x000fe200078cc0ff */
[----:B-1----:R-:W2:Y:S08]  /*61270*/  LDL.LU.64 R156, [R1+0xc10] ;  /* 0x000c1000019c7983 */ /* 0x002eb00000300a00 */
[----:B------:R-:W-:Y:S01]  /*61280*/  @P0 STG.E desc[UR40][R240.64], R40 ;  /* 0x00000028f0000986 */ /* 0x000fe2000c101928 */
[----:B------:R-:W-:-:S13]  /*61290*/  LOP3.LUT P0, RZ, R16, 0x800000, RZ, 0xc0, !PT ;  /* 0x0080000010ff7812 */ /* 0x000fda000780c0ff */
[----:B----4-:R1:W-:Y:S01]  /*612a0*/  @P0 STG.E desc[UR40][R158.64], R45 ;  /* 0x0000002d9e000986 */ /* 0x0103e2000c101928 */
[----:B------:R-:W-:-:S03]  /*612b0*/  LOP3.LUT P0, RZ, R16, 0x400000, RZ, 0xc0, !PT ;  /* 0x0040000010ff7812 */ /* 0x000fc6000780c0ff */
[----:B-1----:R-:W4:Y:S10]  /*612c0*/  LDL.LU.64 R158, [R1+0xc28] ;  /* 0x000c2800019e7983 */ /* 0x002f340000300a00 */
[----:B------:R-:W-:Y:S04]  /*612d0*/  @P0 STG.E desc[UR40][R246.64], R41 ;  /* 0x00000029f6000986 */ /* 0x000fe8000c101928 */
[----:B---3--:R1:W-:Y:S04]  /*612e0*/  @P2 STG.E desc[UR40][R152.64], R46 ;  /* 0x0000002e98002986 */ /* 0x0083e8000c101928 */
[----:B------:R-:W-:Y:S04]  /*612f0*/  @P3 STG.E desc[UR40][R244.64], R42 ;  /* 0x0000002af4003986 */ /* 0x000fe8000c101928 */
[----:B-1----:R-:W3:Y:S04]  /*61300*/  LDL.LU.64 R152, [R1+0xc20] ;  /* 0x000c200001987983 */ /* 0x002ee80000300a00 */
[----:B------:R1:W-:Y:S04]  /*61310*/  @P4 STG.E desc[UR40][R250.64], R47 ;  /* 0x0000002ffa004986 */ /* 0x0003e8000c101928 */
[----:B-1----:R-:W3:Y:S04]  /*61320*/  LDL.LU.64 R250, [R1+0xc08] ;  /* 0x000c080001fa7983 */ /* 0x002ee80000300a00 */
[----:B------:R-:W-:Y:S04]  /*61330*/  @P5 STG.E desc[UR40][R248.64], R43 ;  /* 0x0000002bf8005986 */ /* 0x000fe8000c101928 */
[----:B--2---:R1:W-:Y:S04]  /*61340*/  @P6 STG.E desc[UR40][R154.64], R68 ;  /* 0x000000449a006986 */ /* 0x0043e8000c101928 */
[----:B-1----:R-:W2:Y:S01]  /*61350*/  LDL.LU.64 R154, [R1+0xc00] ;  /* 0x000c0000019a7983 */ /* 0x002ea20000300a00 */
[----:B------:R-:W-:-:S02]  /*61360*/  LOP3.LUT P1, RZ, R2, 0x400, RZ, 0xc0, !PT ;  /* 0x0000040002ff7812 */ /* 0x000fc4000782c0ff */
[C---:B------:R-:W-:Y:S01]  /*61370*/  LOP3.LUT P2, RZ, R16.reuse, 0x100000, RZ, 0xc0, !PT ;  /* 0x0010000010ff7812 */ /* 0x040fe2000784c0ff */
[----:B------:R-:W2:Y:S01]  /*61380*/  LDL.LU.64 R248, [R1+0xbf8] ;  /* 0x000bf80001f87983 */ /* 0x000ea20000300a00 */
[C---:B------:R-:W-:Y:S02]  /*61390*/  LOP3.LUT P3, RZ, R16.reuse, 0x80000, RZ, 0xc0, !PT ;  /* 0x0008000010ff7812 */ /* 0x040fe4000786c0ff */
[C---:B------:R-:W-:Y:S02]  /*613a0*/  LOP3.LUT P4, RZ, R16.reuse, 0x40000, RZ, 0xc0, !PT ;  /* 0x0004000010ff7812 */ /* 0x040fe4000788c0ff */
[C---:B------:R-:W-:Y:S02]  /*613b0*/  LOP3.LUT P5, RZ, R16.reuse, 0x20000, RZ, 0xc0, !PT ;  /* 0x0002000010ff7812 */ /* 0x040fe400078ac0ff */
[----:B------:R-:W-:-:S03]  /*613c0*/  LOP3.LUT P6, RZ, R16, 0x10000, RZ, 0xc0, !PT ;  /* 0x0001000010ff7812 */ /* 0x000fc600078cc0ff */
[----:B------:R1:W-:Y:S04]  /*613d0*/  @P1 STG.E desc[UR40][R24.64], R64 ;  /* 0x0000004018001986 */ /* 0x0003e8000c101928 */
[----:B-1----:R-:W2:Y:S04]  /*613e0*/  LDL.LU.64 R24, [R1+0xbf0] ;  /* 0x000bf00001187983 */ /* 0x002ea80000300a00 */
[----:B------:R1:W-:Y:S04]  /*613f0*/  @P2 STG.E desc[UR40][R156.64], R69 ;  /* 0x000000459c002986 */ /* 0x0003e8000c101928 */
[----:B-1----:R-:W2:Y:S04]  /*61400*/  LDL.LU.64 R156, [R1+0xbe8] ;  /* 0x000be800019c7983 */ /* 0x002ea80000300a00 */
[----:B----4-:R1:W-:Y:S04]  /*61410*/  @P3 STG.E desc[UR40][R158.64], R65 ;  /* 0x000000419e003986 */ /* 0x0103e8000c101928 */
[----:B-1----:R-:W4:Y:S04]  /*61420*/  LDL.LU.64 R158, [R1+0xbe0] ;  /* 0x000be000019e7983 */ /* 0x002f280000300a00 */
[----:B---3--:R1:W-:Y:S04]  /*61430*/  @P4 STG.E desc[UR40][R152.64], R70 ;  /* 0x0000004698004986 */ /* 0x0083e8000c101928 */
[----:B-1----:R-:W3:Y:S04]  /*61440*/  LDL.LU.64 R152, [R1+0xbd8] ;  /* 0x000bd80001987983 */ /* 0x002ee80000300a00 */
[----:B------:R1:W-:Y:S04]  /*61450*/  @P5 STG.E desc[UR40][R250.64], R66 ;  /* 0x00000042fa005986 */ /* 0x0003e8000c101928 */
[----:B-1----:R-:W3:Y:S04]  /*61460*/  LDL.LU.64 R250, [R1+0xbd0] ;  /* 0x000bd00001fa7983 */ /* 0x002ee80000300a00 */
[----:B--2---:R1:W-:Y:S04]  /*61470*/  @P6 STG.E desc[UR40][R154.64], R71 ;  /* 0x000000479a006986 */ /* 0x0043e8000c101928 */
[----:B-1----:R-:W2:Y:S01]  /*61480*/  LDL.LU.64 R154, [R1+0xbc8] ;  /* 0x000bc800019a7983 */ /* 0x002ea20000300a00 */
[----:B------:R-:W-:Y:S01]  /*61490*/  VIADD R2, R0, 0x1f3 ;  /* 0x000001f300027836 */ /* 0x000fe20000000000 */
[----:B------:R-:W-:-:S04]  /*614a0*/  LOP3.LUT P0, RZ, R16, 0x200000, RZ, 0xc0, !PT ;  /* 0x0020000010ff7812 */ /* 0x000fc8000780c0ff */
[----:B------:R-:W-:Y:S01]  /*614b0*/  ISETP.LT.AND P1, PT, R2, UR4, !P0 ;  /* 0x0000000402007c0c */ /* 0x000fe2000c721270 */
[----:B------:R-:W-:-:S05]  /*614c0*/  VIADD R2, R0, 0x1f4 ;  /* 0x000001f400027836 */ /* 0x000fca0000000000 */
[----:B------:R-:W-:Y:S01]  /*614d0*/  ISETP.LT.AND P2, PT, R2, UR4, !P0 ;  /* 0x0000000402007c0c */ /* 0x000fe2000c741270 */
[----:B------:R-:W-:-:S05]  /*614e0*/  VIADD R2, R0, 0x197 ;  /* 0x0000019700027836 */ /* 0x000fca0000000000 */
[----:B------:R-:W-:Y:S01]  /*614f0*/  ISETP.LT.AND P3, PT, R2, UR5, !P0 ;  /* 0x0000000502007c0c */ /* 0x000fe2000c761270 */
[----:B------:R-:W-:Y:S01]  /*61500*/  VIADD R2, R0, 0x198 ;  /* 0x0000019800027836 */ /* 0x000fe20000000000 */
[----:B------:R-:W1:Y:S04]  /*61510*/  LDCU UR5, c[0x0][0x39c] ;  /* 0x00007380ff0577ac */ /* 0x000e680008000800 */
        /* <DEDUP_REMOVED lines=8> */
[----:B------:R1:W-:Y:S01]  /*615a0*/  @P3 STG.E desc[UR40][R248.64], R67 ;  /* 0x00000043f8003986 */ /* 0x0003e2000c101928 */
[----:B------:R-:W2:Y:S03]  /*615b0*/  LDCU UR8, c[0x0][0x39c] ;  /* 0x00007380ff0877ac */ /* 0x000ea60008000800 */
[----:B-1----:R-:W-:Y:S01]  /*615c0*/  ISETP.LT.AND P3, PT, R2, UR5, !P0 ;  /* 0x0000000502007c0c */ /* 0x002fe2000c761270 */
[----:B------:R-:W-:Y:S01]  /*615d0*/  VIADD R2, R0, 0x19c ;  /* 0x0000019c00027836 */ /* 0x000fe20000000000 */
[----:B------:R1:W-:Y:S01]  /*615e0*/  @P4 STG.E desc[UR40][R24.64], R60 ;  /* 0x0000003c18004986 */ /* 0x0003e2000c101928 */
[----:B------:R-:W2:Y:S03]  /*615f0*/  LDCU UR5, c[0x0][0x39c] ;  /* 0x00007380ff0577ac */ /* 0x000ea60008000800 */
[----:B------:R-:W2:Y:S01]  /*61600*/  LDL.LU.64 R248, [R1+0xbc0] ;  /* 0x000bc00001f87983 */ /* 0x000ea20000300a00 */
[----:B------:R-:W-:Y:S01]  /*61610*/  ISETP.LT.AND P4, PT, R2, UR6, !P0 ;  /* 0x0000000602007c0c */ /* 0x000fe2000c781270 */
[----:B------:R-:W2:Y:S01]  /*61620*/  LDCU UR6, c[0x0][0x39c] ;  /* 0x00007380ff0677ac */ /* 0x000ea20008000800 */
[----:B------:R-:W-:Y:S01]  /*61630*/  IADD3 R2, PT, PT, R0, 0x19d, RZ ;  /* 0x0000019d00027810 */ /* 0x000fe20007ffe0ff */
[----:B-1----:R-:W2:Y:S04]  /*61640*/  LDL.LU.64 R24, [R1+0xbb8] ;  /* 0x000bb80001187983 */ /* 0x002ea80000300a00 */
[----:B------:R1:W-:Y:S01]  /*61650*/  @P5 STG.E desc[UR40][R156.64], R56 ;  /* 0x000000389c005986 */ /* 0x0003e2000c101928 */
[----:B------:R-:W-:-:S03]  /*61660*/  ISETP.LT.AND P5, PT, R2, UR7, !P0 ;  /* 0x0000000702007c0c */ /* 0x000fc6000c7a1270 */
[----:B-1----:R-:W2:Y:S04]  /*61670*/  LDL.LU.64 R156, [R1+0xbb0] ;  /* 0x000bb000019c7983 */ /* 0x002ea80000300a00 */
[----:B----4-:R1:W-:Y:S01]  /*61680*/  @P6 STG.E desc[UR40][R158.64], R61 ;  /* 0x0000003d9e006986 */ /* 0x0103e2000c101928 */
[----:B------:R-:W-:Y:S01]  /*61690*/  VIADD R2, R0, 0x19e ;  /* 0x0000019e00027836 */ /* 0x000fe20000000000 */
[----:B------:R-:W4:Y:S02]  /*616a0*/  LDCU UR7, c[0x0][0x39c] ;  /* 0x00007380ff0777ac */ /* 0x000f240008000800 */
[----:B-1----:R-:W2:Y:S04]  /*616b0*/  LDL.LU.64 R158, [R1+0xba8] ;  /* 0x000ba800019e7983 */ /* 0x002ea80000300a00 */
[----:B---3--:R1:W-:Y:S04]  /*616c0*/  @P3 STG.E desc[UR40][R152.64], R57 ;  /* 0x0000003998003986 */ /* 0x0083e8000c101928 */
[----:B-1----:R-:W3:Y:S04]  /*616d0*/  LDL.LU.64 R152, [R1+0xba0] ;  /* 0x000ba00001987983 */ /* 0x002ee80000300a00 */
[----:B------:R1:W-:Y:S04]  /*616e0*/  @P4 STG.E desc[UR40][R250.64], R62 ;  /* 0x0000003efa004986 */ /* 0x0003e8000c101928 */
[----:B-1----:R-:W3:Y:S04]  /*616f0*/  LDL.LU.64 R250, [R1+0xb98] ;  /* 0x000b980001fa7983 */ /* 0x002ee80000300a00 */
[----:B--2---:R1:W-:Y:S04]  /*61700*/  @P5 STG.E desc[UR40][R154.64], R58 ;  /* 0x0000003a9a005986 */ /* 0x0043e8000c101928 */
[----:B-1----:R-:W2:Y:S01]  /*61710*/  LDL.LU.64 R154, [R1+0xb90] ;  /* 0x000b9000019a7983 */ /* 0x002ea20000300a00 */
        /* <DEDUP_REMOVED lines=9> */
[----:B----4-:R-:W-:Y:S01]  /*617b0*/  ISETP.LT.AND P5, PT, R2, UR7, !P0 ;  /* 0x0000000702007c0c */ /* 0x010fe2000c7a1270 */
[----:B------:R-:W-:Y:S01]  /*617c0*/  VIADD R2, R0, 0x1a2 ;  /* 0x000001a200027836 */ /* 0x000fe20000000000 */
[----:B------:R-:W4:Y:S01]  /*617d0*/  LDCU UR7, c[0x0][0x39c] ;  /* 0x00007380ff0777ac */ /* 0x000f220008000800 */
[----:B------:R4:W-:Y:S03]  /*617e0*/  @P6 STG.E desc[UR40][R248.64], R63 ;  /* 0x0000003ff8006986 */ /* 0x0009e6000c101928 */
[----:B-1----:R-:W-:Y:S01]  /*617f0*/  ISETP.LT.AND P6, PT, R2, UR8, !P0 ;  /* 0x0000000802007c0c */ /* 0x002fe2000c7c1270 */
[----:B------:R-:W-:Y:S01]  /*61800*/  VIADD R2, R0, 0x1a3 ;  /* 0x000001a300027836 */ /* 0x000fe20000000000 */
[----:B------:R-:W1:Y:S01]  /*61810*/  LDCU UR8, c[0x0][0x39c] ;  /* 0x00007380ff0877ac */ /* 0x000e620008000800 */
[----:B------:R1:W-:Y:S04]  /*61820*/  @P3 STG.E desc[UR40][R24.64], R59 ;  /* 0x0000003b18003986 */ /* 0x0003e8000c101928 */
[----:B----4-:R-:W4:Y:S01]  /*61830*/  LDL.LU.64 R248, [R1+0xb88] ;  /* 0x000b880001f87983 */ /* 0x010f220000300a00 */
[----:B------:R-:W-:Y:S01]  /*61840*/  ISETP.LT.AND P3, PT, R2, UR5, !P0 ;  /* 0x0000000502007c0c */ /* 0x000fe2000c761270 */
[----:B------:R-:W-:Y:S01]  /*61850*/  VIADD R2, R0, 0x1a4 ;  /* 0x000001a400027836 */ /* 0x000fe20000000000 */
[----:B------:R-:W2:Y:S01]  /*61860*/  LDCU UR5, c[0x0][0x39c] ;  /* 0x00007380ff0577ac */ /* 0x000ea20008000800 */
[----:B-1----:R-:W4:Y:S04]  /*61870*/  LDL.LU.64 R24, [R1+0xb80] ;  /* 0x000b800001187983 */ /* 0x002f280000300a00 */
[----:B------:R1:W-:Y:S01]  /*61880*/  @P4 STG.E desc[UR40][R156.64], R84 ;  /* 0x000000549c004986 */ /* 0x0003e2000c101928 */
[----:B------:R-:W-:-:S03]  /*61890*/  ISETP.LT.AND P4, PT, R2, UR6, !P0 ;  /* 0x0000000602007c0c */ /* 0x000fc6000c781270 */
[----:B-1----:R-:W4:Y:S04]  /*618a0*/  LDL.LU.64 R156, [R1+0xb78] ;  /* 0x000b7800019c7983 */ /* 0x002f280000300a00 */
[----:B------:R1:W-:Y:S01]  /*618b0*/  @P5 STG.E desc[UR40][R158.64], R80 ;  /* 0x000000509e005986 */ /* 0x0003e2000c101928 */
[----:B------:R-:W-:Y:S01]  /*618c0*/  VIADD R2, R0, 0x1a5 ;  /* 0x000001a500027836 */ /* 0x000fe20000000000 */
[----:B------:R-:W2:Y:S02]  /*618d0*/  LDCU UR6, c[0x0][0x39c] ;  /* 0x00007380ff0677ac */ /* 0x000ea40008000800 */
[----:B-1----:R-:W4:Y:S04]  /*618e0*/  LDL.LU.64 R158, [R1+0xb70] ;  /* 0x000b7000019e7983 */ /* 0x002f280000300a00 */
        /* <DEDUP_REMOVED lines=17> */
[----:B------:R-:W1:Y:S01]  /*61a00*/  LDCU UR6, c[0x0][0x39c] ;  /* 0x00007380ff0677ac */ /* 0x000e620008000800 */
[----:B----4-:R4:W-:Y:S03]  /*61a10*/  @P5 STG.E desc[UR40][R248.64], R82 ;  /* 0x00000052f8005986 */ /* 0x0109e6000c101928 */
[----:B-1----:R-:W-:Y:S01]  /*61a20*/  ISETP.LT.AND P5, PT, R2, UR7, !P0 ;  /* 0x0000000702007c0c */ /* 0x002fe2000c7a1270 */
[----:B------:R-:W-:Y:S01]  /*61a30*/  VIADD R2, R0, 0x1aa ;  /* 0x000001aa00027836 */ /* 0x000fe20000000000 */
[----:B------:R-:W1:Y:S01]  /*61a40*/  LDCU UR7, c[0x0][0x39c] ;  /* 0x00007380ff0777ac */ /* 0x000e620008000800 */
[----:B------:R4:W-:Y:S04]  /*61a50*/  @P6 STG.E desc[UR40][R24.64], R87 ;  /* 0x0000005718006986 */ /* 0x0009e8000c101928 */
[----:B----4-:R-:W4:Y:S01]  /*61a60*/  LDL.LU.64 R248, [R1+0xb50] ;  /* 0x000b500001f87983 */ /* 0x010f220000300a00 */
[----:B------:R-:W-:Y:S01]  /*61a70*/  ISETP.LT.AND P6, PT, R2, UR8, !P0 ;  /* 0x0000000802007c0c */ /* 0x000fe2000c7c1270 */
[----:B------:R-:W-:Y:S01]  /*61a80*/  VIADD R2, R0, 0x1ab ;  /* 0x000001ab00027836 */ /* 0x000fe20000000000 */
[----:B------:R-:W1:Y:S01]  /*61a90*/  LDCU UR8, c[0x0][0x39c] ;  /* 0x00007380ff0877ac */ /* 0x000e620008000800 */
[----:B------:R-:W4:Y:S04]  /*61aa0*/  LDL.LU.64 R24, [R1+0xb48] ;  /* 0x000b480001187983 */ /* 0x000f280000300a00 */
        /* <DEDUP_REMOVED lines=172> */
[----:B------:R-:W1:Y:S01]  /*62570*/  LDCU UR7, c[0x0][0x39c] ;  /* 0x00007380ff0777ac */ /* 0x000e620008000800 */
[----:B------:R-:W-:Y:S01]  /*62580*/  IADD3 R2, PT, PT, R0, 0x1ce, RZ ;  /* 0x000001ce00027810 */ /* 0x000fe20007ffe0ff */
        /* <DEDUP_REMOVED lines=100> */
[----:B------:R4:W-:Y:S03]  /*62bd0*/  @P6 STG.E desc[UR40][R24.64], R127 ;  /* 0x0000007f18006986 */ /* 0x0009e6000c101928 */
[----:B------:R-:W-:Y:S01]  /*62be0*/  ISETP.LT.AND P6, PT, R2, UR8, !P0 ;  /* 0x0000000802007c0c */ /* 0x000fe2000c7c1270 */
[----:B------:R-:W-:Y:S01]  /*62bf0*/  VIADD R2, R0, 0x1e3 ;  /* 0x000001e300027836 */ /* 0x000fe20000000000 */
[----:B------:R-:W1:Y:S01]  /*62c00*/  LDCU UR8, c[0x0][0x39c] ;  /* 0x00007380ff0877ac */ /* 0x000e620008000800 */
[----:B----4-:R-:W4:Y:S04]  /*62c10*/  LDL.LU.64 R248, [R1+0x958] ;  /* 0x0009580001f87983 */ /* 0x010f280000300a00 */
        /* <DEDUP_REMOVED lines=10> */
[----:B------:R-:W-:Y:S04]  /*62cc0*/  @P6 STG.E desc[UR40][R250.64], R137 ;  /* 0x00000089fa006986 */ /* 0x000fe8000c101928 */
[----:B--2---:R1:W-:Y:S04]  /*62cd0*/  @P3 STG.E desc[UR40][R154.64], R149 ;  /* 0x000000959a003986 */ /* 0x0043e8000c101928 */
[----:B-1----:R-:W2:Y:S01]  /*62ce0*/  LDL.LU.64 R154, [R1+0x930] ;  /* 0x00093000019a7983 */ /* 0x002ea20000300a00 */
[----:B------:R-:W-:Y:S01]  /*62cf0*/  ISETP.LT.AND P4, PT, R2, UR6, !P0 ;  /* 0x0000000602007c0c */ /* 0x000fe2000c781270 */
[----:B------:R-:W-:Y:S01]  /*62d00*/  VIADD R2, R0, 0x1e5 ;  /* 0x000001e500027836 */ /* 0x000fe20000000000 */
[----:B------:R-:W1:Y:S01]  /*62d10*/  LDCU UR6, c[0x0][0x39c] ;  /* 0x00007380ff0677ac */ /* 0x000e620008000800 */
[----:B------:R-:W2:Y:S03]  /*62d20*/  LDL.LU.64 R250, [R1+0x928] ;  /* 0x0009280001fa7983 */ /* 0x000ea60000300a00 */
        /* <DEDUP_REMOVED lines=15> */
[----:B----4-:R-:W4:Y:S04]  /*62e20*/  LDL.LU.64 R248, [R1+0x920] ;  /* 0x0009200001f87983 */ /* 0x010f280000300a00 */
[----:B------:R1:W-:Y:S01]  /*62e30*/  @P6 STG.E desc[UR40][R156.64], R139 ;  /* 0x0000008b9c006986 */ /* 0x0003e2000c101928 */
[----:B------:R-:W-:Y:S01]  /*62e40*/  VIADD R2, R0, 0x1ea ;  /* 0x000001ea00027836 */ /* 0x000fe20000000000 */
[----:B------:R-:W2:Y:S02]  /*62e50*/  LDCU UR7, c[0x0][0x39c] ;  /* 0x00007380ff0777ac */ /* 0x000ea40008000800 */
[----:B-1----:R-:W4:Y:S04]  /*62e60*/  LDL.LU.64 R24, [R1+0x918] ;  /* 0x0009180001187983 */ /* 0x002f280000300a00 */
[----:B------:R-:W4:Y:S04]  /*62e70*/  LDL.LU.64 R156, [R1+0x910] ;  /* 0x00091000019c7983 */ /* 0x000f280000300a00 */
[----:B------:R1:W-:Y:S04]  /*62e80*/  @P3 STG.E desc[UR40][R158.64], R151 ;  /* 0x000000979e003986 */ /* 0x0003e8000c101928 */
[----:B-1----:R-:W4:Y:S04]  /*62e90*/  LDL.LU.64 R158, [R1+0x908] ;  /* 0x00090800019e7983 */ /* 0x002f280000300a00 */
[----:B---3--:R1:W-:Y:S04]  /*62ea0*/  @P4 STG.E desc[UR40][R152.64], R140 ;  /* 0x0000008c98004986 */ /* 0x0083e8000c101928 */
[----:B-1----:R-:W3:Y:S04]  /*62eb0*/  LDL.LU.64 R152, [R1+0x900] ;  /* 0x0009000001987983 */ /* 0x002ee80000300a00 */
        /* <DEDUP_REMOVED lines=8> */
[----:B------:R-:W1:Y:S01]  /*62f40*/  LDCU UR5, c[0x0][0x39c] ;  /* 0x00007380ff0577ac */ /* 0x000e620008000800 */
[----:B------:R-:W2:Y:S03]  /*62f50*/  LDL.LU.64 R236, [R1+0x8e8] ;  /* 0x0008e80001ec7983 */ /* 0x000ea60000300a00 */
[----:B------:R-:W-:Y:S01]  /*62f60*/  ISETP.LT.AND P4, PT, R2, UR6, !P0 ;  /* 0x0000000602007c0c */ /* 0x000fe2000c781270 */
[----:B------:R-:W4:Y:S01]  /*62f70*/  LDCU UR6, c[0x0][0x39c] ;  /* 0x00007380ff0677ac */ /* 0x000f220008000800 */
[----:B------:R-:W2:Y:S01]  /*62f80*/  LDL.LU.64 R234, [R1+0x8e0] ;  /* 0x0008e00001ea7983 */ /* 0x000ea20000300a00 */
[----:B------:R-:W-:-:S03]  /*62f90*/  VIADD R2, R0, 0x1ed ;  /* 0x000001ed00027836 */ /* 0x000fc60000000000 */
[----:B------:R-:W2:Y:S04]  /*62fa0*/  LDL.LU.64 R242, [R1+0x8d8] ;  /* 0x0008d80001f27983 */ /* 0x000ea80000300a00 */
[----:B------:R-:W2:Y:S01]  /*62fb0*/  LDL.LU.64 R232, [R1+0x8d0] ;  /* 0x0008d00001e87983 */ /* 0x000ea20000300a00 */
[----:B------:R-:W-:Y:S01]  /*62fc0*/  ISETP.LT.AND P5, PT, R2, UR7, !P0 ;  /* 0x0000000702007c0c */ /* 0x000fe2000c7a1270 */
[C---:B------:R-:W-:Y:S01]  /*62fd0*/  VIADD R2, R0.reuse, 0x1ef ;  /* 0x000001ef00027836 */ /* 0x040fe20000000000 */
[----:B------:R-:W2:Y:S01]  /*62fe0*/  LDCU UR7, c[0x0][0x39c] ;  /* 0x00007380ff0777ac */ /* 0x000ea20008000800 */
[----:B------:R4:W-:Y:S01]  /*62ff0*/  @P6 STG.E desc[UR40][R250.64], R141 ;  /* 0x0000008dfa006986 */ /* 0x0009e2000c101928 */
[----:B-1----:R-:W-:Y:S01]  /*63000*/  ISETP.LT.AND P6, PT, R3, UR8, !P0 ;  /* 0x0000000803007c0c */ /* 0x002fe2000c7c1270 */
[----:B------:R-:W-:-:S02]  /*63010*/  VIADD R3, R0, 0x1f0 ;  /* 0x000001f000037836 */ /* 0x000fc40000000000 */
[----:B------:R-:W2:Y:S04]  /*63020*/  LDL.LU.64 R240, [R1+0x8c8] ;  /* 0x0008c80001f07983 */ /* 0x000ea80000300a00 */
[----:B------:R-:W2:Y:S04]  /*63030*/  LDL.LU.64 R246, [R1+0x8c0] ;  /* 0x0008c00001f67983 */ /* 0x000ea80000300a00 */
[----:B----4-:R1:W-:Y:S01]  /*63040*/  @P3 STG.E desc[UR40][R248.64], R145 ;  /* 0x00000091f8003986 */ /* 0x0103e2000c101928 */
[----:B------:R-:W-:-:S03]  /*63050*/  ISETP.LT.AND P3, PT, R2, UR5, !P0 ;  /* 0x0000000502007c0c */ /* 0x000fc6000c761270 */
[----:B------:R-:W4:Y:S04]  /*63060*/  LDL.LU.64 R244, [R1+0x8b8] ;  /* 0x0008b80001f47983 */ /* 0x000f280000300a00 */
[----:B------:R-:W4:Y:S04]  /*63070*/  LDL.LU.64 R250, [R1+0x8b0] ;  /* 0x0008b00001fa7983 */ /* 0x000f280000300a00 */
[----:B-1----:R-:W4:Y:S04]  /*63080*/  LDL.LU.64 R248, [R1+0x8a8] ;  /* 0x0008a80001f87983 */ /* 0x002f280000300a00 */
[----:B------:R-:W-:Y:S01]  /*63090*/  @P4 STG.E desc[UR40][R24.64], R142 ;  /* 0x0000008e18004986 */ /* 0x000fe2000c101928 */
[----:B------:R-:W-:Y:S01]  /*630a0*/  ISETP.LT.AND P4, PT, R3, UR6, !P0 ;  /* 0x0000000603007c0c */ /* 0x000fe2000c781270 */
[----:B------:R-:W-:-:S02]  /*630b0*/  VIADD R2, R0, 0x1f1 ;  /* 0x000001f100027836 */ /* 0x000fc40000000000 */
[----:B------:R-:W1:Y:S04]  /*630c0*/  LDS.128 R24, [R26+0x400] ;  /* 0x000400001a187984 */ /* 0x000e680000000c00 */
[----:B------:R1:W-:Y:S04]  /*630d0*/  @P5 STG.E desc[UR40][R156.64], R146 ;  /* 0x000000929c005986 */ /* 0x0003e8000c101928 */
[----:B-1----:R-:W4:Y:S04]  /*630e0*/  LDL.LU.64 R156, [R1+0x898] ;  /* 0x00089800019c7983 */ /* 0x002f280000300a00 */
[----:B------:R1:W-:Y:S04]  /*630f0*/  @P6 STG.E desc[UR40][R158.64], R143 ;  /* 0x0000008f9e006986 */ /* 0x0003e8000c101928 */
[----:B-1----:R-:W4:Y:S04]  /*63100*/  LDL.LU.64 R158, [R1+0x890] ;  /* 0x00089000019e7983 */ /* 0x002f280000300a00 */
[----:B---3--:R1:W-:Y:S04]  /*63110*/  @P3 STG.E desc[UR40][R152.64], R147 ;  /* 0x0000009398003986 */ /* 0x0083e8000c101928 */
[----:B-1----:R-:W3:Y:S04]  /*63120*/  LDL.LU.64 R152, [R1+0x888] ;  /* 0x0008880001987983 */ /* 0x002ee80000300a00 */
[----:B--2---:R1:W-:Y:S04]  /*63130*/  @P4 STG.E desc[UR40][R154.64], R160 ;  /* 0x000000a09a004986 */ /* 0x0043e8000c101928 */
[----:B-1----:R-:W2:Y:S01]  /*63140*/  LDL.LU.64 R154, [R1+0x880] ;  /* 0x00088000019a7983 */ /* 0x002ea20000300a00 */
[----:B------:R-:W-:Y:S01]  /*63150*/  ISETP.LT.AND P5, PT, R2, UR9, !P0 ;  /* 0x0000000902007c0c */ /* 0x000fe2000c7a1270 */
[----:B------:R-:W-:-:S02]  /*63160*/  VIADD R2, R0, 0x1f2 ;  /* 0x000001f200027836 */ /* 0x000fc40000000000 */
[----:B------:R-:W-:-:S03]  /*63170*/  VIADD R3, R0, 0x1f5 ;  /* 0x000001f500037836 */ /* 0x000fc60000000000 */
[----:B------:R-:W-:Y:S01]  /*63180*/  ISETP.LT.AND P6, PT, R2, UR7, !P0 ;  /* 0x0000000702007c0c */ /* 0x000fe2000c7c1270 */
[C---:B------:R-:W-:Y:S01]  /*63190*/  VIADD R2, R0.reuse, 0x1f7 ;  /* 0x000001f700027836 */ /* 0x040fe20000000000 */
[----:B------:R-:W-:Y:S01]  /*631a0*/  ISETP.LT.AND P3, PT, R3, UR4, !P0 ;  /* 0x0000000403007c0c */ /* 0x000fe2000c761270 */
[----:B------:R-:W-:-:S04]  /*631b0*/  VIADD R3, R0, 0x1f6 ;  /* 0x000001f600037836 */ /* 0x000fc80000000000 */
[----:B------:R1:W-:Y:S01]  /*631c0*/  @P5 STG.E desc[UR40][R228.64], R4 ;  /* 0x00000004e4005986 */ /* 0x0003e2000c101928 */
[----:B------:R-:W-:Y:S01]  /*631d0*/  ISETP.LT.AND P5, PT, R2, UR4, !P0 ;  /* 0x0000000402007c0c */ /* 0x000fe2000c7a1270 */
[C---:B------:R-:W-:Y:S01]  /*631e0*/  VIADD R2, R0.reuse, 0x1f9 ;  /* 0x000001f900027836 */ /* 0x040fe20000000000 */
[----:B------:R-:W-:Y:S01]  /*631f0*/  ISETP.LT.AND P4, PT, R3, UR4, !P0 ;  /* 0x0000000403007c0c */ /* 0x000fe2000c781270 */
[----:B------:R-:W-:Y:S02]  /*63200*/  VIADD R3, R0, 0x1f8 ;  /* 0x000001f800037836 */ /* 0x000fe40000000000 */
[----:B------:R1:W-:Y:S04]  /*63210*/  @P6 STG.E desc[UR40][R236.64], R161 ;  /* 0x000000a1ec006986 */ /* 0x0003e8000c101928 */
[----:B------:R1:W-:Y:S01]  /*63220*/  @P1 STG.E desc[UR40][R234.64], R5 ;  /* 0x00000005ea001986 */ /* 0x0003e2000c101928 */
[----:B------:R-:W-:Y:S01]  /*63230*/  ISETP.LT.AND P1, PT, R2, UR4, !P0 ;  /* 0x0000000402007c0c */ /* 0x000fe2000c721270 */
[C---:B------:R-:W-:Y:S01]  /*63240*/  VIADD R2, R0.reuse, 0x1fb ;  /* 0x000001fb00027836 */ /* 0x040fe20000000000 */
[----:B------:R-:W-:Y:S01]  /*63250*/  ISETP.LT.AND P6, PT, R3, UR4, !P0 ;  /* 0x0000000403007c0c */ /* 0x000fe2000c7c1270 */
[----:B------:R1:W-:Y:S01]  /*63260*/  @P2 STG.E desc[UR40][R242.64], R162 ;  /* 0x000000a2f2002986 */ /* 0x0003e2000c101928 */
[----:B------:R-:W-:-:S03]  /*63270*/  VIADD R3, R0, 0x1fa ;  /* 0x000001fa00037836 */ /* 0x000fc60000000000 */
        /* <DEDUP_REMOVED lines=8> */
[C---:B------:R-:W-:Y:S02]  /*63300*/  VIADD R2, R0.reuse, 0x1fe ;  /* 0x000001fe00027836 */ /* 0x040fe40000000000 */
[----:B------:R-:W-:Y:S01]  /*63310*/  VIADD R0, R0, 0x1ff ;  /* 0x000001ff00007836 */ /* 0x000fe20000000000 */
[----:B------:R-:W-:Y:S01]  /*63320*/  ISETP.LT.AND P4, PT, R3, UR4, !P0 ;  /* 0x0000000403007c0c */ /* 0x000fe2000c781270 */
[----:B----4-:R1:W-:Y:S01]  /*63330*/  @P6 STG.E desc[UR40][R244.64], R164 ;  /* 0x000000a4f4006986 */ /* 0x0103e2000c101928 */
[----:B------:R-:W-:Y:S02]  /*63340*/  ISETP.LT.AND P6, PT, R2, UR4, !P0 ;  /* 0x0000000402007c0c */ /* 0x000fe4000c7c1270 */
[----:B------:R-:W-:Y:S01]  /*63350*/  ISETP.LT.AND P0, PT, R0, UR4, !P0 ;  /* 0x0000000400007c0c */ /* 0x000fe2000c701270 */
[----:B------:R1:W-:Y:S04]  /*63360*/  @P1 STG.E desc[UR40][R250.64], R24 ;  /* 0x00000018fa001986 */ /* 0x0003e8000c101928 */
[----:B------:R1:W-:Y:S04]  /*63370*/  @P2 STG.E desc[UR40][R248.64], R165 ;  /* 0x000000a5f8002986 */ /* 0x0003e8000c101928 */
[----:B------:R1:W-:Y:S04]  /*63380*/  @P3 STG.E desc[UR40][R156.64], R25 ;  /* 0x000000199c003986 */ /* 0x0003e8000c101928 */
[----:B------:R1:W-:Y:S04]  /*63390*/  @P4 STG.E desc[UR40][R158.64], R166 ;  /* 0x000000a69e004986 */ /* 0x0003e8000c101928 */
[----:B---3--:R1:W-:Y:S04]  /*633a0*/  @P5 STG.E desc[UR40][R152.64], R26 ;  /* 0x0000001a98005986 */ /* 0x0083e8000c101928 */
[----:B--2---:R1:W-:Y:S01]  /*633b0*/  @P6 STG.E desc[UR40][R154.64], R167 ;  /* 0x000000a79a006986 */ /* 0x0043e2000c101928 */
[----:B------:R-:W-:Y:S05]  /*633c0*/  @!P0 EXIT ;  /* 0x000000000000894d */ /* 0x000fea0003800000 */
[----:B-1----:R-:W2:Y:S04]  /*633d0*/  LDL.LU.64 R154, [R1+0x8a0] ;  /* 0x0008a000019a7983 */ /* 0x002ea80000300a00 */
[----:B--2---:R-:W-:Y:S01]  /*633e0*/  STG.E desc[UR40][R154.64], R27 ;  /* 0x0000001b9a007986 */ /* 0x004fe2000c101928 */
[----:B------:R-:W-:Y:S05]  /*633f0*/  EXIT ;  /* 0x000000000000794d */ /* 0x000fea0003800000 */
.L_x_3:
[----:B------:R-:W-:-:S00]  /*63400*/  BRA `(.L_x_3) ;  /* 0xfffffffc00fc7947 */ /* 0x000fc0000383ffff */
[----:B------:R-:W-:-:S00]  /*63410*/  NOP ;  /* 0x0000000000007918 */ /* 0x000fc00000000000 */
        /* <DEDUP_REMOVED lines=14> */
.L_x_4:


//--------------------- .nv.shared.matmul_kernel  --------------------------
	.section	.nv.shared.matmul_kernel,"aw",@nobits
	.sectionflags	@""
	.align	16
	.zero		1024


//--------------------- .nv.shared.reserved.0     --------------------------
	.section	.nv.shared.reserved.0,"aw",@nobits
	.weak		__nv_reservedSMEM_offset_0_alias
	.size		__nv_reservedSMEM_offset_0_alias, 0, 64
	.other		__nv_reservedSMEM_offset_0_alias,@"STO_CUDA_RESERVED_SHARED STV_DEFAULT"
__nv_reservedSMEM_offset_0_alias:
	.zero		0
	.zero		64


//--------------------- .nv.constant0.matmul_kernel --------------------------
	.section	.nv.constant0.matmul_kernel,"a",@progbits
	.sectionflags	@""
	.align	4
.nv.constant0.matmul_kernel:
	.zero		976


//--------------------- SYMBOLS --------------------------

	.type		.nv.reservedSmem.offset0,@object
	.size		.nv.reservedSmem.offset0,0x4
	.type		.nv.reservedSmem.cap,@object
	.size		.nv.reservedSmem.cap,0x4
